	.target	sm_80

	.elftype	@"ET_EXEC"


//--------------------- .note.nv.tkinfo           --------------------------
	.section	.note.nv.tkinfo,"",@"SHT_NOTE"
	.sectionflags	@"SHF_NOTE_NV_TKINFO"
	.tkinfo
        /*0018*/ 	.word	0x00000002
        /*0030*/ 	.string	""
        /*0030*/ 	.string	"ptxas"
        /*0030*/ 	.string	"Cuda compilation tools, release 13.0, V13.0.88"
        /*0030*/ 	.string	"Build cuda_13.0.r13.0/compiler.36424714_0"
        /*0030*/ 	.string	"-v  -suppress-debug-info  -lineinfo  -arch sm_80 "



//--------------------- .note.nv.cuinfo           --------------------------
	.section	.note.nv.cuinfo,"",@"SHT_NOTE"
	.sectionflags	@"SHF_NOTE_NV_CUINFO"
        /*0018*/ 	.short	0x0002
        /*001a*/ 	.short	0x0050
        /*001c*/ 	.short	0x0082
	.zero		2


//--------------------- .nv.info                  --------------------------
	.section	.nv.info,"",@"SHT_CUDA_INFO"
	.align	4


	//----- nvinfo : EIATTR_REGCOUNT
	.align		4
        /*0000*/ 	.byte	0x04, 0x2f
        /*0002*/ 	.short	(.L_1 - .L_0)
	.align		4
.L_0:
        /*0004*/ 	.word	index@(matmul_kernel)
        /*0008*/ 	.word	0x00000020


	//----- nvinfo : EIATTR_FRAME_SIZE
	.align		4
.L_1:
        /*000c*/ 	.byte	0x04, 0x11
        /*000e*/ 	.short	(.L_3 - .L_2)
	.align		4
.L_2:
        /*0010*/ 	.word	index@(matmul_kernel)
        /*0014*/ 	.word	0x000093f8


	//----- nvinfo : EIATTR_MIN_STACK_SIZE
	.align		4
.L_3:
        /*0018*/ 	.byte	0x04, 0x12
        /*001a*/ 	.short	(.L_5 - .L_4)
	.align		4
.L_4:
        /*001c*/ 	.word	index@(matmul_kernel)
        /*0020*/ 	.word	0x000093f8
.L_5:


//--------------------- .nv.info.matmul_kernel    --------------------------
	.section	.nv.info.matmul_kernel,"",@"SHT_CUDA_INFO"
	.sectionflags	@""
	.align	4


	//----- nvinfo : EIATTR_CUDA_API_VERSION
	.align		4
        /*0000*/ 	.byte	0x04, 0x37
        /*0002*/ 	.short	(.L_7 - .L_6)
.L_6:
        /*0004*/ 	.word	0x00000082


	//----- nvinfo : EIATTR_SW2861232_WAR
	.align		4
.L_7:
        /*0008*/ 	.byte	0x01, 0x35
	.zero		2


	//----- nvinfo : EIATTR_PARAM_CBANK
	.align		4
        /*000c*/ 	.byte	0x04, 0x0a
        /*000e*/ 	.short	(.L_9 - .L_8)
	.align		4
.L_8:
        /*0010*/ 	.word	index@(.nv.constant0.matmul_kernel)
        /*0014*/ 	.short	0x0160
        /*0016*/ 	.short	0x0050


	//----- nvinfo : EIATTR_CBANK_PARAM_SIZE
	.align		4
.L_9:
        /*0018*/ 	.byte	0x03, 0x19
        /*001a*/ 	.short	0x0050


	//----- nvinfo : EIATTR_KPARAM_INFO
	.align		4
        /*001c*/ 	.byte	0x04, 0x17
        /*001e*/ 	.short	(.L_11 - .L_10)
.L_10:
        /*0020*/ 	.word	0x00000000
        /*0024*/ 	.short	0x000d
        /*0026*/ 	.short	0x0048
        /*0028*/ 	.byte	0x00, 0xf4, 0x21, 0x00


	//----- nvinfo : EIATTR_KPARAM_INFO
	.align		4
.L_11:
        /*002c*/ 	.byte	0x04, 0x17
        /*002e*/ 	.short	(.L_13 - .L_12)
.L_12:
        /*0030*/ 	.word	0x00000000
        /*0034*/ 	.short	0x000c
        /*0036*/ 	.short	0x0040
        /*0038*/ 	.byte	0x00, 0xf4, 0x21, 0x00


	//----- nvinfo : EIATTR_KPARAM_INFO
	.align		4
.L_13:
        /*003c*/ 	.byte	0x04, 0x17
        /*003e*/ 	.short	(.L_15 - .L_14)
.L_14:
        /*0040*/ 	.word	0x00000000
        /*0044*/ 	.short	0x000b
        /*0046*/ 	.short	0x0038
        /*0048*/ 	.byte	0x00, 0xf0, 0x11, 0x00


	//----- nvinfo : EIATTR_KPARAM_INFO
	.align		4
.L_15:
        /*004c*/ 	.byte	0x04, 0x17
        /*004e*/ 	.short	(.L_17 - .L_16)
.L_16:
        /*0050*/ 	.word	0x00000000
        /*0054*/ 	.short	0x000a
        /*0056*/ 	.short	0x0034
        /*0058*/ 	.byte	0x00, 0xf0, 0x11, 0x00


	//----- nvinfo : EIATTR_KPARAM_INFO
	.align		4
.L_17:
        /*005c*/ 	.byte	0x04, 0x17
        /*005e*/ 	.short	(.L_19 - .L_18)
.L_18:
        /*0060*/ 	.word	0x00000000
        /*0064*/ 	.short	0x0009
        /*0066*/ 	.short	0x0030
        /*0068*/ 	.byte	0x00, 0xf0, 0x11, 0x00


	//----- nvinfo : EIATTR_KPARAM_INFO
	.align		4
.L_19:
        /*006c*/ 	.byte	0x04, 0x17
        /*006e*/ 	.short	(.L_21 - .L_20)
.L_20:
        /*0070*/ 	.word	0x00000000
        /*0074*/ 	.short	0x0008
        /*0076*/ 	.short	0x002c
        /*0078*/ 	.byte	0x00, 0xf0, 0x11, 0x00


	//----- nvinfo : EIATTR_KPARAM_INFO
	.align		4
.L_21:
        /*007c*/ 	.byte	0x04, 0x17
        /*007e*/ 	.short	(.L_23 - .L_22)
.L_22:
        /*0080*/ 	.word	0x00000000
        /*0084*/ 	.short	0x0007
        /*0086*/ 	.short	0x0028
        /*0088*/ 	.byte	0x00, 0xf0, 0x11, 0x00


	//----- nvinfo : EIATTR_KPARAM_INFO
	.align		4
.L_23:
        /*008c*/ 	.byte	0x04, 0x17
        /*008e*/ 	.short	(.L_25 - .L_24)
.L_24:
        /*0090*/ 	.word	0x00000000
        /*0094*/ 	.short	0x0006
        /*0096*/ 	.short	0x0024
        /*0098*/ 	.byte	0x00, 0xf0, 0x11, 0x00


	//----- nvinfo : EIATTR_KPARAM_INFO
	.align		4
.L_25:
        /*009c*/ 	.byte	0x04, 0x17
        /*009e*/ 	.short	(.L_27 - .L_26)
.L_26:
        /*00a0*/ 	.word	0x00000000
        /*00a4*/ 	.short	0x0005
        /*00a6*/ 	.short	0x0020
        /*00a8*/ 	.byte	0x00, 0xf0, 0x11, 0x00


	//----- nvinfo : EIATTR_KPARAM_INFO
	.align		4
.L_27:
        /*00ac*/ 	.byte	0x04, 0x17
        /*00ae*/ 	.short	(.L_29 - .L_28)
.L_28:
        /*00b0*/ 	.word	0x00000000
        /*00b4*/ 	.short	0x0004
        /*00b6*/ 	.short	0x001c
        /*00b8*/ 	.byte	0x00, 0xf0, 0x11, 0x00


	//----- nvinfo : EIATTR_KPARAM_INFO
	.align		4
.L_29:
        /*00bc*/ 	.byte	0x04, 0x17
        /*00be*/ 	.short	(.L_31 - .L_30)
.L_30:
        /*00c0*/ 	.word	0x00000000
        /*00c4*/ 	.short	0x0003
        /*00c6*/ 	.short	0x0018
        /*00c8*/ 	.byte	0x00, 0xf0, 0x11, 0x00


	//----- nvinfo : EIATTR_KPARAM_INFO
	.align		4
.L_31:
        /*00cc*/ 	.byte	0x04, 0x17
        /*00ce*/ 	.short	(.L_33 - .L_32)
.L_32:
        /*00d0*/ 	.word	0x00000000
        /*00d4*/ 	.short	0x0002
        /*00d6*/ 	.short	0x0010
        /*00d8*/ 	.byte	0x00, 0xf4, 0x21, 0x00


	//----- nvinfo : EIATTR_KPARAM_INFO
	.align		4
.L_33:
        /*00dc*/ 	.byte	0x04, 0x17
        /*00de*/ 	.short	(.L_35 - .L_34)
.L_34:
        /*00e0*/ 	.word	0x00000000
        /*00e4*/ 	.short	0x0001
        /*00e6*/ 	.short	0x0008
        /*00e8*/ 	.byte	0x00, 0xf4, 0x21, 0x00


	//----- nvinfo : EIATTR_KPARAM_INFO
	.align		4
.L_35:
        /*00ec*/ 	.byte	0x04, 0x17
        /*00ee*/ 	.short	(.L_37 - .L_36)
.L_36:
        /*00f0*/ 	.word	0x00000000
        /*00f4*/ 	.short	0x0000
        /*00f6*/ 	.short	0x0000
        /*00f8*/ 	.byte	0x00, 0xf4, 0x21, 0x00


	//----- nvinfo : EIATTR_MAXREG_COUNT
	.align		4
.L_37:
        /*00fc*/ 	.byte	0x03, 0x1b
        /*00fe*/ 	.short	0x00ff


	//----- nvinfo : EIATTR_NUM_BARRIERS
	.align		4
        /*0100*/ 	.byte	0x02, 0x4c
        /*0102*/ 	.byte	0x01
	.zero		1


	//----- nvinfo : EIATTR_ANNOTATIONS
	.align		4
        /*0104*/ 	.byte	0x04, 0x55
        /*0106*/ 	.short	(.L_39 - .L_38)


	//   ....[0]....
.L_38:
        /*0108*/ 	.word	0x00000001
        /*010c*/ 	.byte	0x70, 0x00, 0x00, 0x00, 0x01, 0x00, 0x00, 0x00, 0xb0, 0x00, 0x00, 0x00, 0x01, 0x00, 0x00, 0x00
        /* <DEDUP_REMOVED lines=3179> */
        /*c7cc*/ 	.byte	0x30, 0x34, 0x03, 0x00, 0x01, 0x00, 0x00, 0x00, 0x40, 0x34, 0x03, 0x00


	//----- nvinfo : EIATTR_MERCURY_ISA_VERSION
	.align		4
.L_39:
        /*c7d8*/ 	.byte	0x03, 0x5f
        /*c7da*/ 	.short	0x0000


	//----- nvinfo : EIATTR_EXIT_INSTR_OFFSETS
	.align		4
        /*c7dc*/ 	.byte	0x04, 0x1c
        /*c7de*/ 	.short	(.L_41 - .L_40)


	//   ....[0]....
.L_40:
        /*c7e0*/ 	.word	0x000fede0


	//   ....[1]....
        /*c7e4*/ 	.word	0x000fee10


	//----- nvinfo : EIATTR_REQNTID
	.align		4
.L_41:
        /*c7e8*/ 	.byte	0x04, 0x10
        /*c7ea*/ 	.short	(.L_43 - .L_42)
.L_42:
        /*c7ec*/ 	.word	0x00000040
        /*c7f0*/ 	.word	0x00000001
        /*c7f4*/ 	.word	0x00000001
.L_43:


//--------------------- .nv.callgraph             --------------------------
	.section	.nv.callgraph,"",@"SHT_CUDA_CALLGRAPH"
	.align	4
	.sectionentsize	8
	.align		4
        /*0000*/ 	.word	0x00000000
	.align		4
        /*0004*/ 	.word	0xffffffff
	.align		4
        /*0008*/ 	.word	0x00000000
	.align		4
        /*000c*/ 	.word	0xfffffffe
	.align		4
        /*0010*/ 	.word	0x00000000
	.align		4
        /*0014*/ 	.word	0xfffffffd
	.align		4
        /*0018*/ 	.word	0x00000000
	.align		4
        /*001c*/ 	.word	0xfffffffc


//--------------------- .nv.rel.action            --------------------------
	.section	.nv.rel.action,"",@"SHT_CUDA_RELOCINFO"
	.align	8
	.sectionentsize	8
        /*0000*/ 	.byte	0x73, 0x00, 0x00, 0x00, 0x00, 0x00, 0x00, 0x00, 0x00, 0x00, 0x00, 0x11, 0x25, 0x00, 0x05, 0x36


//--------------------- .nv.constant0.matmul_kernel --------------------------
	.section	.nv.constant0.matmul_kernel,"a",@progbits
	.sectionflags	@""
	.align	4
.nv.constant0.matmul_kernel:
	.zero		432


//--------------------- .text.matmul_kernel       --------------------------
	.section	.text.matmul_kernel,"ax",@progbits
	.sectioninfo	@"SHI_REGISTERS=32"
	.align	128
        .global         matmul_kernel
        .type           matmul_kernel,@function
        .size           matmul_kernel,(.L_x_4 - matmul_kernel)
        .other          matmul_kernel,@"STO_CUDA_ENTRY STV_DEFAULT"
matmul_kernel:
.text.matmul_kernel:
[----:B------:R-:W-:-:S04]  /*0000*/  IMAD.MOV.U32 R1, RZ, RZ, c[0x0][0x28] ;  /* 0x00000a00ff017624 */ /* 0x000fc800078e00ff */
[----:B------:R-:W-:Y:S01]  /*0010*/  IMAD.MOV.U32 R0, RZ, RZ, c[0x0][0x17c] ;  /* 0x00005f00ff007624 */ /* 0x000fe200078e00ff */
[----:B------:R-:W-:Y:S01]  /*0020*/  IADD3 R1, R1, -0x93f8, RZ ;  /* 0xffff6c0801017810 */ /* 0x000fe20007ffe0ff */
[----:B------:R-:W0:Y:S01]  /*0030*/  S2R R29, SR_TID.X ;  /* 0x00000000001d7919 */ /* 0x000e220000002100 */
[----:B------:R-:W-:Y:S01]  /*0040*/  CS2R R12, SRZ ;  /* 0x00000000000c7805 */ /* 0x000fe2000001ff00 */
[----:B------:R-:W-:Y:S01]  /*0050*/  CS2R R14, SRZ ;  /* 0x00000000000e7805 */ /* 0x000fe2000001ff00 */
[----:B------:R-:W-:Y:S01]  /*0060*/  IADD3 R0, R0, 0x1ff, RZ ;  /* 0x000001ff00007810 */ /* 0x000fe20007ffe0ff */
[----:B------:R-:W-:Y:S01]  /*0070*/  STL [R1+0x310], RZ ;  /* 0x000310ff01007387 */ /* 0x000fe20000100800 */
[----:B------:R-:W-:Y:S01]  /*0080*/  CS2R R16, SRZ ;  /* 0x0000000000107805 */ /* 0x000fe2000001ff00 */
[----:B------:R-:W-:Y:S01]  /*0090*/  CS2R R18, SRZ ;  /* 0x0000000000127805 */ /* 0x000fe2000001ff00 */
[----:B------:R-:W-:Y:S01]  /*00a0*/  SHF.R.S32.HI R3, RZ, 0x1f, R0 ;  /* 0x0000001fff037819 */ /* 0x000fe20000011400 */
[----:B------:R-:W-:Y:S01]  /*00b0*/  STL [R1+0x314], RZ ;  /* 0x000314ff01007387 */ /* 0x000fe20000100800 */
[----:B------:R-:W-:Y:S01]  /*00c0*/  CS2R R20, SRZ ;  /* 0x0000000000147805 */ /* 0x000fe2000001ff00 */
[----:B------:R-:W-:Y:S01]  /*00d0*/  CS2R R22, SRZ ;  /* 0x0000000000167805 */ /* 0x000fe2000001ff00 */
[----:B------:R-:W-:Y:S01]  /*00e0*/  LEA.HI R3, R3, R0, RZ, 0x9 ;  /* 0x0000000003037211 */ /* 0x000fe200078f48ff */
[----:B------:R-:W-:Y:S01]  /*00f0*/  STL [R1+0x318], RZ ;  /* 0x000318ff01007387 */ /* 0x000fe20000100800 */
[----:B------:R-:W-:Y:S01]  /*0100*/  CS2R R24, SRZ ;  /* 0x0000000000187805 */ /* 0x000fe2000001ff00 */
[----:B------:R-:W-:Y:S01]  /*0110*/  CS2R R26, SRZ ;  /* 0x00000000001a7805 */ /* 0x000fe2000001ff00 */
[----:B------:R-:W-:Y:S01]  /*0120*/  SHF.R.S32.HI R0, RZ, 0x9, R3 ;  /* 0x00000009ff007819 */ /* 0x000fe20000011403 */
[----:B------:R-:W-:Y:S04]  /*0130*/  STL [R1+0x31c], RZ ;  /* 0x00031cff01007387 */ /* 0x000fe80000100800 */
[----:B------:R-:W-:Y:S01]  /*0140*/  IMAD.SHL.U32 R0, R0, 0x8, RZ ;  /* 0x0000000800007824 */ /* 0x000fe200078e00ff */
[----:B------:R-:W1:Y:S04]  /*0150*/  S2R R3, SR_CTAID.X ;  /* 0x0000000000037919 */ /* 0x000e680000002500 */
[-C--:B------:R-:W-:Y:S01]  /*0160*/  IABS R7, R0.reuse ;  /* 0x0000000000077213 */ /* 0x080fe20000000000 */
[----:B------:R-:W-:Y:S01]  /*0170*/  STL [R1+0x300], RZ ;  /* 0x000300ff01007387 */ /* 0x000fe20000100800 */
[----:B------:R-:W-:-:S02]  /*0180*/  IABS R10, R0 ;  /* 0x00000000000a7213 */ /* 0x000fc40000000000 */
[----:B------:R-:W2:Y:S01]  /*0190*/  I2F.RP R2, R7 ;  /* 0x0000000700027306 */ /* 0x000ea20000209400 */
[----:B------:R-:W-:Y:S04]  /*01a0*/  STL [R1+0x304], RZ ;  /* 0x000304ff01007387 */ /* 0x000fe80000100800 */
[----:B------:R-:W-:Y:S04]  /*01b0*/  STL [R1+0x308], RZ ;  /* 0x000308ff01007387 */ /* 0x000fe80000100800 */
[----:B------:R-:W-:Y:S04]  /*01c0*/  STL [R1+0x30c], RZ ;  /* 0x00030cff01007387 */ /* 0x000fe80000100800 */
[----:B------:R-:W-:Y:S01]  /*01d0*/  STL [R1+0x2f0], RZ ;  /* 0x0002f0ff01007387 */ /* 0x000fe20000100800 */
[----:B--2---:R-:W2:Y:S01]  /*01e0*/  MUFU.RCP R2, R2 ;  /* 0x0000000200027308 */ /* 0x004ea20000001000 */
[----:B-1----:R-:W-:-:S02]  /*01f0*/  IABS R8, R3 ;  /* 0x0000000300087213 */ /* 0x002fc40000000000 */
[----:B------:R-:W-:Y:S04]  /*0200*/  STL [R1+0x2f4], RZ ;  /* 0x0002f4ff01007387 */ /* 0x000fe80000100800 */
[----:B------:R-:W-:Y:S04]  /*0210*/  STL [R1+0x2f8], RZ ;  /* 0x0002f8ff01007387 */ /* 0x000fe80000100800 */
[----:B------:R-:W-:Y:S04]  /*0220*/  STL [R1+0x2fc], RZ ;  /* 0x0002fcff01007387 */ /* 0x000fe80000100800 */
[----:B------:R-:W-:Y:S01]  /*0230*/  STL [R1+0x2e0], RZ ;  /* 0x0002e0ff01007387 */ /* 0x000fe20000100800 */
[----:B--2---:R-:W-:Y:S01]  /*0240*/  IADD3 R4, R2, 0xffffffe, RZ ;  /* 0x0ffffffe02047810 */ /* 0x004fe20007ffe0ff */
[----:B------:R-:W-:-:S02]  /*0250*/  IMAD.MOV R2, RZ, RZ, -R10 ;  /* 0x000000ffff027224 */ /* 0x000fc400078e0a0a */
[----:B------:R-:W-:Y:S01]  /*0260*/  STL [R1+0x2e4], RZ ;  /* 0x0002e4ff01007387 */ /* 0x000fe20000100800 */
[----:B------:R1:W2:Y:S03]  /*0270*/  F2I.FTZ.U32.TRUNC.NTZ R5, R4 ;  /* 0x0000000400057305 */ /* 0x0002a6000021f000 */
[----:B------:R-:W-:Y:S04]  /*0280*/  STL [R1+0x2e8], RZ ;  /* 0x0002e8ff01007387 */ /* 0x000fe80000100800 */
[----:B------:R-:W-:Y:S01]  /*0290*/  STL [R1+0x2ec], RZ ;  /* 0x0002ecff01007387 */ /* 0x000fe20000100800 */
[----:B-1----:R-:W-:-:S03]  /*02a0*/  IMAD.MOV.U32 R4, RZ, RZ, RZ ;  /* 0x000000ffff047224 */ /* 0x002fc600078e00ff */
[----:B------:R-:W-:Y:S04]  /*02b0*/  STL [R1+0x2d0], RZ ;  /* 0x0002d0ff01007387 */ /* 0x000fe80000100800 */
[----:B------:R-:W-:Y:S01]  /*02c0*/  STL [R1+0x2d4], RZ ;  /* 0x0002d4ff01007387 */ /* 0x000fe20000100800 */
[----:B--2---:R-:W-:-:S03]  /*02d0*/  IMAD.MOV R6, RZ, RZ, -R5 ;  /* 0x000000ffff067224 */ /* 0x004fc600078e0a05 */
[----:B------:R-:W-:Y:S01]  /*02e0*/  STL [R1+0x2d8], RZ ;  /* 0x0002d8ff01007387 */ /* 0x000fe20000100800 */
[----:B------:R-:W-:Y:S02]  /*02f0*/  IMAD R9, R6, R7, RZ ;  /* 0x0000000706097224 */ /* 0x000fe400078e02ff */
[----:B------:R-:W-:Y:S01]  /*0300*/  IMAD.MOV.U32 R6, RZ, RZ, R8 ;  /* 0x000000ffff067224 */ /* 0x000fe200078e0008 */
[----:B------:R-:W-:Y:S01]  /*0310*/  STL [R1+0x2dc], RZ ;  /* 0x0002dcff01007387 */ /* 0x000fe20000100800 */
[----:B------:R-:W-:-:S03]  /*0320*/  IMAD.HI.U32 R5, R5, R9, R4 ;  /* 0x0000000905057227 */ /* 0x000fc600078e0004 */
[----:B------:R-:W-:Y:S03]  /*0330*/  STL [R1+0x2c0], RZ ;  /* 0x0002c0ff01007387 */ /* 0x000fe60000100800 */
[----:B------:R-:W-:Y:S01]  /*0340*/  IMAD.HI.U32 R5, R5, R6, RZ ;  /* 0x0000000605057227 */ /* 0x000fe200078e00ff */
[----:B------:R-:W-:Y:S03]  /*0350*/  STL [R1+0x2c4], RZ ;  /* 0x0002c4ff01007387 */ /* 0x000fe60000100800 */
[----:B------:R-:W-:Y:S01]  /*0360*/  IMAD R2, R5, R2, R6 ;  /* 0x0000000205027224 */ /* 0x000fe200078e0206 */
[----:B------:R-:W-:Y:S04]  /*0370*/  STL [R1+0x2c8], RZ ;  /* 0x0002c8ff01007387 */ /* 0x000fe80000100800 */
[----:B------:R-:W-:Y:S01]  /*0380*/  ISETP.GT.U32.AND P1, PT, R7, R2, PT ;  /* 0x000000020700720c */ /* 0x000fe20003f24070 */
[----:B------:R-:W-:Y:S04]  /*0390*/  STL [R1+0x2cc], RZ ;  /* 0x0002ccff01007387 */ /* 0x000fe80000100800 */
[----:B------:R-:W-:Y:S04]  /*03a0*/  STL [R1+0x2b0], RZ ;  /* 0x0002b0ff01007387 */ /* 0x000fe80000100800 */
[----:B------:R-:W-:Y:S04]  /*03b0*/  STL [R1+0x2b4], RZ ;  /* 0x0002b4ff01007387 */ /* 0x000fe80000100800 */
[----:B------:R-:W-:Y:S01]  /*03c0*/  @!P1 IMAD.IADD R2, R2, 0x1, -R7 ;  /* 0x0000000102029824 */ /* 0x000fe200078e0a07 */
[----:B------:R-:W-:Y:S01]  /*03d0*/  STL [R1+0x2b8], RZ ;  /* 0x0002b8ff01007387 */ /* 0x000fe20000100800 */
[----:B------:R-:W-:-:S02]  /*03e0*/  @!P1 IADD3 R5, R5, 0x1, RZ ;  /* 0x0000000105059810 */ /* 0x000fc40007ffe0ff */
[----:B------:R-:W-:Y:S01]  /*03f0*/  ISETP.NE.AND P1, PT, R0, RZ, PT ;  /* 0x000000ff0000720c */ /* 0x000fe20003f25270 */
[----:B------:R-:W-:Y:S01]  /*0400*/  STL [R1+0x2bc], RZ ;  /* 0x0002bcff01007387 */ /* 0x000fe20000100800 */
[----:B------:R-:W-:Y:S02]  /*0410*/  ISETP.GE.U32.AND P0, PT, R2, R7, PT ;  /* 0x000000070200720c */ /* 0x000fe40003f06070 */
[----:B------:R-:W-:Y:S01]  /*0420*/  LOP3.LUT R2, R3, R0, RZ, 0x3c, !PT ;  /* 0x0000000003027212 */ /* 0x000fe200078e3cff */
[----:B------:R-:W-:Y:S03]  /*0430*/  STL [R1+0x2a0], RZ ;  /* 0x0002a0ff01007387 */ /* 0x000fe60000100800 */
[----:B------:R-:W-:Y:S01]  /*0440*/  ISETP.GE.AND P2, PT, R2, RZ, PT ;  /* 0x000000ff0200720c */ /* 0x000fe20003f46270 */
[----:B------:R-:W-:Y:S01]  /*0450*/  STL [R1+0x2a4], RZ ;  /* 0x0002a4ff01007387 */ /* 0x000fe20000100800 */
[----:B------:R-:W-:-:S03]  /*0460*/  IMAD.MOV.U32 R2, RZ, RZ, c[0x0][0x178] ;  /* 0x00005e00ff027624 */ /* 0x000fc600078e00ff */
[----:B------:R-:W-:Y:S02]  /*0470*/  STL [R1+0x2a8], RZ ;  /* 0x0002a8ff01007387 */ /* 0x000fe40000100800 */
[----:B------:R-:W-:Y:S02]  /*0480*/  @P0 IADD3 R5, R5, 0x1, RZ ;  /* 0x0000000105050810 */ /* 0x000fe40007ffe0ff */
[----:B------:R-:W-:Y:S01]  /*0490*/  STL [R1+0x2ac], RZ ;  /* 0x0002acff01007387 */ /* 0x000fe20000100800 */
[----:B------:R-:W-:Y:S02]  /*04a0*/  IADD3 R2, R2, 0x3f, RZ ;  /* 0x0000003f02027810 */ /* 0x000fe40007ffe0ff */
[----:B------:R-:W-:Y:S01]  /*04b0*/  IMAD.MOV.U32 R4, RZ, RZ, R5 ;  /* 0x000000ffff047224 */ /* 0x000fe200078e0005 */
[----:B------:R-:W-:Y:S01]  /*04c0*/  STL [R1+0x290], RZ ;  /* 0x000290ff01007387 */ /* 0x000fe20000100800 */
[----:B------:R-:W-:Y:S02]  /*04d0*/  SHF.R.S32.HI R5, RZ, 0x1f, R2 ;  /* 0x0000001fff057819 */ /* 0x000fe40000011402 */
[----:B------:R-:W-:Y:S01]  /*04e0*/  @!P2 IMAD.MOV R4, RZ, RZ, -R4 ;  /* 0x000000ffff04a224 */ /* 0x000fe200078e0a04 */
[----:B------:R-:W-:Y:S01]  /*04f0*/  STL [R1+0x294], RZ ;  /* 0x000294ff01007387 */ /* 0x000fe20000100800 */
[----:B------:R-:W-:-:S02]  /*0500*/  @!P1 LOP3.LUT R4, RZ, R0, RZ, 0x33, !PT ;  /* 0x00000000ff049212 */ /* 0x000fc400078e33ff */
[----:B------:R-:W-:Y:S01]  /*0510*/  LEA.HI R5, R5, R2, RZ, 0x6 ;  /* 0x0000000205057211 */ /* 0x000fe200078f30ff */
[----:B------:R-:W-:Y:S02]  /*0520*/  STL [R1+0x298], RZ ;  /* 0x000298ff01007387 */ /* 0x000fe40000100800 */
[----:B------:R-:W-:Y:S02]  /*0530*/  IMAD.SHL.U32 R2, R4, 0x8, RZ ;  /* 0x0000000804027824 */ /* 0x000fe400078e00ff */
[----:B------:R-:W-:Y:S01]  /*0540*/  STL [R1+0x29c], RZ ;  /* 0x00029cff01007387 */ /* 0x000fe20000100800 */
[----:B------:R-:W-:Y:S02]  /*0550*/  IMAD.MOV R4, RZ, RZ, -R4 ;  /* 0x000000ffff047224 */ /* 0x000fe400078e0a04 */
[----:B------:R-:W-:Y:S01]  /*0560*/  LEA.HI.SX32 R5, R5, -R2, 0x1a ;  /* 0x8000000205057211 */ /* 0x000fe200078fd2ff */
[----:B------:R-:W-:Y:S01]  /*0570*/  STL [R1+0x280], RZ ;  /* 0x000280ff01007387 */ /* 0x000fe20000100800 */
[----:B------:R-:W-:-:S02]  /*0580*/  IMAD R9, R0, R4, R3 ;  /* 0x0000000400097224 */ /* 0x000fc400078e0203 */
[----:B------:R-:W-:Y:S01]  /*0590*/  IMNMX R10, R5, 0x8, PT ;  /* 0x00000008050a7817 */ /* 0x000fe20003800200 */
[----:B------:R-:W-:Y:S01]  /*05a0*/  STL [R1+0x284], RZ ;  /* 0x000284ff01007387 */ /* 0x000fe20000100800 */
[----:B------:R-:W-:Y:S02]  /*05b0*/  IMAD.MOV.U32 R4, RZ, RZ, RZ ;  /* 0x000000ffff047224 */ /* 0x000fe400078e00ff */
[-C--:B------:R-:W-:Y:S01]  /*05c0*/  IABS R8, R10.reuse ;  /* 0x0000000a00087213 */ /* 0x080fe20000000000 */
[----:B------:R-:W-:Y:S01]  /*05d0*/  STL [R1+0x288], RZ ;  /* 0x000288ff01007387 */ /* 0x000fe20000100800 */
[----:B------:R-:W-:Y:S02]  /*05e0*/  IABS R0, R10 ;  /* 0x0000000a00007213 */ /* 0x000fe40000000000 */
[----:B------:R-:W1:Y:S01]  /*05f0*/  I2F.RP R6, R8 ;  /* 0x0000000800067306 */ /* 0x000e620000209400 */
[----:B------:R-:W-:Y:S04]  /*0600*/  STL [R1+0x28c], RZ ;  /* 0x00028cff01007387 */ /* 0x000fe80000100800 */
[----:B------:R-:W-:Y:S04]  /*0610*/  STL [R1+0x270], RZ ;  /* 0x000270ff01007387 */ /* 0x000fe80000100800 */
[----:B------:R-:W-:Y:S04]  /*0620*/  STL [R1+0x274], RZ ;  /* 0x000274ff01007387 */ /* 0x000fe80000100800 */
[----:B------:R-:W-:Y:S01]  /*0630*/  STL [R1+0x278], RZ ;  /* 0x000278ff01007387 */ /* 0x000fe20000100800 */
[----:B-1----:R-:W1:Y:S03]  /*0640*/  MUFU.RCP R6, R6 ;  /* 0x0000000600067308 */ /* 0x002e660000001000 */
[----:B------:R-:W-:Y:S04]  /*0650*/  STL [R1+0x27c], RZ ;  /* 0x00027cff01007387 */ /* 0x000fe80000100800 */
[----:B------:R-:W-:Y:S04]  /*0660*/  STL [R1+0x260], RZ ;  /* 0x000260ff01007387 */ /* 0x000fe80000100800 */
[----:B------:R-:W-:Y:S04]  /*0670*/  STL [R1+0x264], RZ ;  /* 0x000264ff01007387 */ /* 0x000fe80000100800 */
[----:B------:R-:W-:Y:S01]  /*0680*/  STL [R1+0x268], RZ ;  /* 0x000268ff01007387 */ /* 0x000fe20000100800 */
[----:B-1----:R-:W-:-:S03]  /*0690*/  IADD3 R5, R6, 0xffffffe, RZ ;  /* 0x0ffffffe06057810 */ /* 0x002fc60007ffe0ff */
[----:B------:R-:W-:Y:S04]  /*06a0*/  STL [R1+0x26c], RZ ;  /* 0x00026cff01007387 */ /* 0x000fe80000100800 */
[----:B------:R-:W-:Y:S01]  /*06b0*/  STL [R1+0x250], RZ ;  /* 0x000250ff01007387 */ /* 0x000fe20000100800 */
[----:B------:R-:W1:Y:S03]  /*06c0*/  F2I.FTZ.U32.TRUNC.NTZ R5, R5 ;  /* 0x0000000500057305 */ /* 0x000e66000021f000 */
[----:B------:R-:W-:Y:S04]  /*06d0*/  STL [R1+0x254], RZ ;  /* 0x000254ff01007387 */ /* 0x000fe80000100800 */
[----:B------:R-:W-:Y:S04]  /*06e0*/  STL [R1+0x258], RZ ;  /* 0x000258ff01007387 */ /* 0x000fe80000100800 */
[----:B------:R-:W-:Y:S04]  /*06f0*/  STL [R1+0x25c], RZ ;  /* 0x00025cff01007387 */ /* 0x000fe80000100800 */
[----:B------:R-:W-:Y:S01]  /*0700*/  STL [R1+0x240], RZ ;  /* 0x000240ff01007387 */ /* 0x000fe20000100800 */
[----:B-1----:R-:W-:-:S03]  /*0710*/  IMAD.MOV R7, RZ, RZ, -R5 ;  /* 0x000000ffff077224 */ /* 0x002fc600078e0a05 */
[----:B------:R-:W-:Y:S01]  /*0720*/  STL [R1+0x244], RZ ;  /* 0x000244ff01007387 */ /* 0x000fe20000100800 */
[----:B------:R-:W-:Y:S01]  /*0730*/  IMAD.MOV.U32 R3, RZ, RZ, R7 ;  /* 0x000000ffff037224 */ /* 0x000fe200078e0007 */
[----:B------:R-:W-:Y:S02]  /*0740*/  IABS R7, R9 ;  /* 0x0000000900077213 */ /* 0x000fe40000000000 */
[----:B------:R-:W-:Y:S01]  /*0750*/  STL [R1+0x248], RZ ;  /* 0x000248ff01007387 */ /* 0x000fe20000100800 */
[----:B------:R-:W-:-:S03]  /*0760*/  IMAD R3, R3, R8, RZ ;  /* 0x0000000803037224 */ /* 0x000fc600078e02ff */
[----:B------:R-:W-:Y:S01]  /*0770*/  STL [R1+0x24c], RZ ;  /* 0x00024cff01007387 */ /* 0x000fe20000100800 */
[----:B------:R-:W-:-:S03]  /*0780*/  IMAD.HI.U32 R4, R5, R3, R4 ;  /* 0x0000000305047227 */ /* 0x000fc600078e0004 */
[----:B------:R-:W-:Y:S01]  /*0790*/  STL [R1+0x230], RZ ;  /* 0x000230ff01007387 */ /* 0x000fe20000100800 */
[----:B------:R-:W-:Y:S02]  /*07a0*/  IMAD.MOV R3, RZ, RZ, -R0 ;  /* 0x000000ffff037224 */ /* 0x000fe400078e0a00 */
[----:B------:R-:W-:Y:S01]  /*07b0*/  IMAD.HI.U32 R0, R4, R7, RZ ;  /* 0x0000000704007227 */ /* 0x000fe200078e00ff */
[----:B------:R-:W-:Y:S03]  /*07c0*/  STL [R1+0x234], RZ ;  /* 0x000234ff01007387 */ /* 0x000fe60000100800 */
[----:B------:R-:W-:Y:S01]  /*07d0*/  IMAD R3, R0, R3, R7 ;  /* 0x0000000300037224 */ /* 0x000fe200078e0207 */
[----:B------:R-:W-:Y:S01]  /*07e0*/  STL [R1+0x238], RZ ;  /* 0x000238ff01007387 */ /* 0x000fe20000100800 */
[----:B------:R-:W-:Y:S01]  /*07f0*/  ULDC.64 UR4, c[0x0][0x118] ;  /* 0x0000460000047ab9 */ /* 0x000fe20000000a00 */
[----:B------:R-:W-:-:S02]  /*0800*/  CS2R R6, SRZ ;  /* 0x0000000000067805 */ /* 0x000fc4000001ff00 */
[----:B------:R-:W-:Y:S01]  /*0810*/  STL [R1+0x23c], RZ ;  /* 0x00023cff01007387 */ /* 0x000fe20000100800 */
[----:B------:R-:W-:-:S03]  /*0820*/  ISETP.GT.U32.AND P1, PT, R8, R3, PT ;  /* 0x000000030800720c */ /* 0x000fc60003f24070 */
[----:B------:R-:W-:Y:S04]  /*0830*/  STL [R1+0x220], RZ ;  /* 0x000220ff01007387 */ /* 0x000fe80000100800 */
[----:B------:R-:W-:Y:S04]  /*0840*/  STL [R1+0x224], RZ ;  /* 0x000224ff01007387 */ /* 0x000fe80000100800 */
[----:B------:R-:W-:Y:S02]  /*0850*/  STL [R1+0x228], RZ ;  /* 0x000228ff01007387 */ /* 0x000fe40000100800 */
[----:B------:R-:W-:Y:S01]  /*0860*/  @!P1 IMAD.IADD R3, R3, 0x1, -R8 ;  /* 0x0000000103039824 */ /* 0x000fe200078e0a08 */
[----:B------:R-:W-:Y:S01]  /*0870*/  @!P1 IADD3 R0, R0, 0x1, RZ ;  /* 0x0000000100009810 */ /* 0x000fe20007ffe0ff */
[----:B------:R-:W-:Y:S01]  /*0880*/  STL [R1+0x22c], RZ ;  /* 0x00022cff01007387 */ /* 0x000fe20000100800 */
[----:B------:R-:W-:-:S02]  /*0890*/  ISETP.NE.AND P1, PT, R10, RZ, PT ;  /* 0x000000ff0a00720c */ /* 0x000fc40003f25270 */
[----:B------:R-:W-:Y:S01]  /*08a0*/  ISETP.GE.U32.AND P0, PT, R3, R8, PT ;  /* 0x000000080300720c */ /* 0x000fe20003f06070 */
[----:B------:R-:W-:Y:S01]  /*08b0*/  STL [R1+0x210], RZ ;  /* 0x000210ff01007387 */ /* 0x000fe20000100800 */
[----:B------:R-:W-:-:S03]  /*08c0*/  LOP3.LUT R3, R9, R10, RZ, 0x3c, !PT ;  /* 0x0000000a09037212 */ /* 0x000fc600078e3cff */
[----:B------:R-:W-:Y:S01]  /*08d0*/  STL [R1+0x214], RZ ;  /* 0x000214ff01007387 */ /* 0x000fe20000100800 */
[----:B------:R-:W-:Y:S01]  /*08e0*/  ISETP.GE.AND P2, PT, R3, RZ, PT ;  /* 0x000000ff0300720c */ /* 0x000fe20003f46270 */
[----:B------:R-:W-:Y:S02]  /*08f0*/  IMAD.MOV.U32 R3, RZ, RZ, c[0x0][0x180] ;  /* 0x00006000ff037624 */ /* 0x000fe400078e00ff */
[----:B------:R-:W-:Y:S03]  /*0900*/  STL [R1+0x218], RZ ;  /* 0x000218ff01007387 */ /* 0x000fe60000100800 */
[----:B------:R-:W-:Y:S01]  /*0910*/  IADD3 R3, R3, 0x7f, RZ ;  /* 0x0000007f03037810 */ /* 0x000fe20007ffe0ff */
[----:B------:R-:W-:Y:S01]  /*0920*/  STL [R1+0x21c], RZ ;  /* 0x00021cff01007387 */ /* 0x000fe20000100800 */
[----:B------:R-:W-:Y:S02]  /*0930*/  @P0 IADD3 R0, R0, 0x1, RZ ;  /* 0x0000000100000810 */ /* 0x000fe40007ffe0ff */
[----:B------:R-:W-:Y:S01]  /*0940*/  ISETP.GE.AND P0, PT, R3, 0x80, PT ;  /* 0x000000800300780c */ /* 0x000fe20003f06270 */
[----:B------:R-:W-:Y:S02]  /*0950*/  STL [R1+0x200], RZ ;  /* 0x000200ff01007387 */ /* 0x000fe40000100800 */
[----:B------:R-:W-:Y:S01]  /*0960*/  @!P2 IMAD.MOV R0, RZ, RZ, -R0 ;  /* 0x000000ffff00a224 */ /* 0x000fe200078e0a00 */
[----:B------:R-:W-:Y:S01]  /*0970*/  @!P1 LOP3.LUT R0, RZ, R10, RZ, 0x33, !PT ;  /* 0x0000000aff009212 */ /* 0x000fe200078e33ff */
[----:B------:R-:W-:Y:S04]  /*0980*/  STL [R1+0x204], RZ ;  /* 0x000204ff01007387 */ /* 0x000fe80000100800 */
[----:B------:R-:W-:Y:S01]  /*0990*/  STL [R1+0x208], RZ ;  /* 0x000208ff01007387 */ /* 0x000fe20000100800 */
[----:B------:R-:W-:-:S02]  /*09a0*/  IMAD.MOV R5, RZ, RZ, -R0 ;  /* 0x000000ffff057224 */ /* 0x000fc400078e0a00 */
[----:B------:R-:W-:Y:S01]  /*09b0*/  IMAD.SHL.U32 R28, R0, 0x200, RZ ;  /* 0x00000200001c7824 */ /* 0x000fe200078e00ff */
[----:B------:R-:W-:Y:S01]  /*09c0*/  STL [R1+0x20c], RZ ;  /* 0x00020cff01007387 */ /* 0x000fe20000100800 */
[----:B------:R-:W-:Y:S01]  /*09d0*/  IMAD R5, R10, R5, R9 ;  /* 0x000000050a057224 */ /* 0x000fe200078e0209 */
[----:B0-----:R-:W-:Y:S01]  /*09e0*/  LOP3.LUT R0, R29, 0x3f, RZ, 0xc0, !PT ;  /* 0x0000003f1d007812 */ /* 0x001fe200078ec0ff */
[----:B------:R-:W-:Y:S01]  /*09f0*/  CS2R R8, SRZ ;  /* 0x0000000000087805 */ /* 0x000fe2000001ff00 */
[----:B------:R-:W-:Y:S01]  /*0a00*/  STL [R1+0x1f0], RZ ;  /* 0x0001f0ff01007387 */ /* 0x000fe20000100800 */
[----:B------:R-:W-:Y:S01]  /*0a10*/  IMAD.IADD R2, R2, 0x1, R5 ;  /* 0x0000000102027824 */ /* 0x000fe200078e0205 */
[C---:B------:R-:W-:Y:S01]  /*0a20*/  IADD3 R29, R28.reuse, 0x1, RZ ;  /* 0x000000011c1d7810 */ /* 0x040fe20007ffe0ff */
[----:B------:R-:W-:Y:S01]  /*0a30*/  CS2R R4, SRZ ;  /* 0x0000000000047805 */ /* 0x000fe2000001ff00 */
[----:B------:R-:W-:Y:S01]  /*0a40*/  STL [R1+0x1f4], RZ ;  /* 0x0001f4ff01007387 */ /* 0x000fe20000100800 */
[----:B------:R-:W-:Y:S01]  /*0a50*/  IADD3 R3, R28, 0x3, RZ ;  /* 0x000000031c037810 */ /* 0x000fe20007ffe0ff */
[----:B------:R-:W-:-:S02]  /*0a60*/  CS2R R10, SRZ ;  /* 0x00000000000a7805 */ /* 0x000fc4000001ff00 */
[----:B------:R-:W-:Y:S04]  /*0a70*/  STL [R1+0x1f8], RZ ;  /* 0x0001f8ff01007387 */ /* 0x000fe80000100800 */
        /* <DEDUP_REMOVED lines=121> */
[----:B------:R-:W-:Y:S04]  /*1210*/  STL [R1], RZ ;  /* 0x000000ff01007387 */ /* 0x000fe80000100800 */
[----:B------:R-:W-:Y:S04]  /*1220*/  STL [R1+0x4], RZ ;  /* 0x000004ff01007387 */ /* 0x000fe80000100800 */
[----:B------:R-:W-:Y:S04]  /*1230*/  STL [R1+0x8], RZ ;  /* 0x000008ff01007387 */ /* 0x000fe80000100800 */
[----:B------:R-:W-:Y:S04]  /*1240*/  STL [R1+0xc], RZ ;  /* 0x00000cff01007387 */ /* 0x000fe80000100800 */
[----:B------:R0:W-:Y:S04]  /*1250*/  STL [R1+0x42cc], R4 ;  /* 0x0042cc0401007387 */ /* 0x0001e80000100800 */
[----:B------:R-:W-:Y:S04]  /*1260*/  STL [R1+0x390], RZ ;  /* 0x000390ff01007387 */ /* 0x000fe80000100800 */
[----:B------:R-:W-:Y:S01]  /*1270*/  STL [R1+0x394], RZ ;  /* 0x000394ff01007387 */ /* 0x000fe20000100800 */
[----:B0-----:R-:W-:-:S03]  /*1280*/  IADD3 R4, R28, 0x2, RZ ;  /* 0x000000021c047810 */ /* 0x001fc60007ffe0ff */
        /* <DEDUP_REMOVED lines=30> */
[----:B------:R-:W-:Y:S04]  /*1470*/  STL [R1+0x9c0], R28 ;  /* 0x0009c01c01007387 */ /* 0x000fe80000100800 */
[----:B------:R0:W-:Y:S04]  /*1480*/  STL [R1+0x3ad0], R29 ;  /* 0x003ad01d01007387 */ /* 0x0001e80000100800 */
[----:B------:R1:W-:Y:S04]  /*1490*/  STL [R1+0x3ad4], R4 ;  /* 0x003ad40401007387 */ /* 0x0003e80000100800 */
[----:B------:R2:W-:Y:S01]  /*14a0*/  STL [R1+0x3ad8], R3 ;  /* 0x003ad80301007387 */ /* 0x0005e20000100800 */
[----:B0-----:R-:W-:-:S02]  /*14b0*/  IADD3 R29, R28, 0x4, RZ ;  /* 0x000000041c1d7810 */ /* 0x001fc40007ffe0ff */
[----:B-1----:R-:W-:-:S03]  /*14c0*/  IADD3 R4, R28, 0x5, RZ ;  /* 0x000000051c047810 */ /* 0x002fc60007ffe0ff */
[----:B------:R0:W-:Y:S01]  /*14d0*/  STL [R1+0x3adc], R29 ;  /* 0x003adc1d01007387 */ /* 0x0001e20000100800 */
[----:B--2---:R-:W-:-:S03]  /*14e0*/  IADD3 R3, R28, 0x6, RZ ;  /* 0x000000061c037810 */ /* 0x004fc60007ffe0ff */
[----:B------:R1:W-:Y:S04]  /*14f0*/  STL [R1+0x3ae0], R4 ;  /* 0x003ae00401007387 */ /* 0x0003e80000100800 */
[----:B------:R2:W-:Y:S01]  /*1500*/  STL [R1+0x3ae4], R3 ;  /* 0x003ae40301007387 */ /* 0x0005e20000100800 */
[C---:B0-----:R-:W-:Y:S02]  /*1510*/  IADD3 R29, R28.reuse, 0x7, RZ ;  /* 0x000000071c1d7810 */ /* 0x041fe40007ffe0ff */
        /* <DEDUP_REMOVED lines=920> */
[----:B--2---:R-:W-:Y:S01]  /*4ea0*/  IMAD R3, R2, 0x40, R0 ;  /* 0x0000004002037824 */ /* 0x004fe200078e0200 */
[C---:B------:R-:W-:Y:S02]  /*4eb0*/  IADD3 R2, R28.reuse, 0x1d4, RZ ;  /* 0x000001d41c027810 */ /* 0x040fe40007ffe0ff */
[----:B------:R1:W-:Y:S01]  /*4ec0*/  STL [R1+0x421c], R4 ;  /* 0x00421c0401007387 */ /* 0x0003e20000100800 */
[----:B------:R-:W-:-:S03]  /*4ed0*/  IADD3 R0, R28, 0x1d5, RZ ;  /* 0x000001d51c007810 */ /* 0x000fc60007ffe0ff */
[----:B------:R2:W-:Y:S01]  /*4ee0*/  STL [R1+0x3acc], R3 ;  /* 0x003acc0301007387 */ /* 0x0005e20000100800 */
[----:B0-----:R-:W-:-:S03]  /*4ef0*/  IADD3 R29, R28, 0x1f4, RZ ;  /* 0x000001f41c1d7810 */ /* 0x001fc60007ffe0ff */
[----:B------:R0:W-:Y:S01]  /*4f00*/  STL [R1+0x4218], R2 ;  /* 0x0042180201007387 */ /* 0x0001e20000100800 */
[----:B-1----:R-:W-:-:S03]  /*4f10*/  IADD3 R4, R28, 0x1f9, RZ ;  /* 0x000001f91c047810 */ /* 0x002fc60007ffe0ff */
[----:B------:R1:W-:Y:S01]  /*4f20*/  STL [R1+0x4220], R0 ;  /* 0x0042200001007387 */ /* 0x0003e20000100800 */
[C---:B--2---:R-:W-:Y:S02]  /*4f30*/  IADD3 R3, R28.reuse, 0x1d6, RZ ;  /* 0x000001d61c037810 */ /* 0x044fe40007ffe0ff */
[----:B0-----:R-:W-:-:S03]  /*4f40*/  IADD3 R2, R28, 0x1d7, RZ ;  /* 0x000001d71c027810 */ /* 0x001fc60007ffe0ff */
[----:B------:R0:W-:Y:S01]  /*4f50*/  STL [R1+0x4224], R3 ;  /* 0x0042240301007387 */ /* 0x0001e20000100800 */
[----:B-1----:R-:W-:-:S03]  /*4f60*/  IADD3 R0, R28, 0x1d8, RZ ;  /* 0x000001d81c007810 */ /* 0x002fc60007ffe0ff */
        /* <DEDUP_REMOVED lines=55> */
[----:B------:R-:W-:Y:S01]  /*52e0*/  STL [R1+0x42a0], R0 ;  /* 0x0042a00001007387 */ /* 0x000fe20000100800 */
[C---:B0-----:R-:W-:Y:S02]  /*52f0*/  IADD3 R3, R28.reuse, 0x1f5, RZ ;  /* 0x000001f51c037810 */ /* 0x041fe40007ffe0ff */
[----:B-1----:R-:W-:-:S03]  /*5300*/  IADD3 R2, R28, 0x1f6, RZ ;  /* 0x000001f61c027810 */ /* 0x002fc60007ffe0ff */
[----:B------:R0:W-:Y:S04]  /*5310*/  STL [R1+0x42ac], R3 ;  /* 0x0042ac0301007387 */ /* 0x0001e80000100800 */
        /* <DEDUP_REMOVED lines=10> */
[----:B------:R1:W-:Y:S01]  /*53c0*/  STL [R1+0x42c0], R4 ;  /* 0x0042c00401007387 */ /* 0x0003e20000100800 */
[C---:B0-----:R-:W-:Y:S02]  /*53d0*/  IADD3 R3, R28.reuse, 0x1fc, RZ ;  /* 0x000001fc1c037810 */ /* 0x041fe40007ffe0ff */
[----:B-1----:R-:W-:-:S05]  /*53e0*/  IADD3 R4, R28, 0x1fd, RZ ;  /* 0x000001fd1c047810 */ /* 0x002fca0007ffe0ff */
[----:B------:R0:W-:Y:S02]  /*53f0*/  STL [R1+0x42a8], R4 ;  /* 0x0042a80401007387 */ /* 0x0001e40000100800 */
[----:B0-----:R-:W-:-:S05]  /*5400*/  IADD3 R4, R28, 0x1fe, RZ ;  /* 0x000001fe1c047810 */ /* 0x001fca0007ffe0ff */
[----:B------:R0:W-:Y:S02]  /*5410*/  STL [R1+0x425c], R4 ;  /* 0x00425c0401007387 */ /* 0x0001e40000100800 */
[----:B0-----:R-:W-:-:S05]  /*5420*/  IADD3 R4, R28, 0x1ff, RZ ;  /* 0x000001ff1c047810 */ /* 0x001fca0007ffe0ff */
[----:B------:R0:W-:Y:S04]  /*5430*/  STL [R1+0x4250], R4 ;  /* 0x0042500401007387 */ /* 0x0001e80000100800 */
[----:B0-----:R0:W5:Y:S04]  /*5440*/  LDL.LU R4, [R1+0x42cc] ;  /* 0x0042cc0001047983 */ /* 0x0011680000300800 */
[----:B------:R0:W-:Y:S01]  /*5450*/  STL [R1+0x42b4], R3 ;  /* 0x0042b40301007387 */ /* 0x0001e20000100800 */
[----:B------:R-:W-:Y:S05]  /*5460*/  @!P0 BRA `(.L_x_0) ;  /* 0x000e8f9000008947 */ /* 0x000fea0003800000 */
[----:B------:R-:W2:Y:S04]  /*5470*/  LDL R10, [R1+0x3acc] ;  /* 0x003acc00010a7983 */ /* 0x000ea80000100800 */
[----:B------:R-:W3:Y:S04]  /*5480*/  LDL R8, [R1+0x425c] ;  /* 0x00425c0001087983 */ /* 0x000ee80000100800 */
[----:B------:R-:W4:Y:S04]  /*5490*/  LDL R14, [R1+0x42c0] ;  /* 0x0042c000010e7983 */ /* 0x000f280000100800 */
        /* <DEDUP_REMOVED lines=8> */
[----:B------:R-:W4:Y:S01]  /*5520*/  LDL R27, [R1+0x429c] ;  /* 0x00429c00011b7983 */ /* 0x000f220000100800 */
[----:B------:R-:W-:Y:S01]  /*5530*/  IABS R17, c[0x0][0x178] ;  /* 0x00005e0000117a13 */ /* 0x000fe20000000000 */
[----:B------:R-:W-:Y:S01]  /*5540*/  IMAD.MOV.U32 R18, RZ, RZ, R2 ;  /* 0x000000ffff127224 */ /* 0x000fe200078e0002 */
[----:B------:R-:W-:Y:S01]  /*5550*/  IABS R13, c[0x0][0x17c] ;  /* 0x00005f00000d7a13 */ /* 0x000fe20000000000 */
[----:B------:R-:W-:Y:S01]  /*5560*/  IMAD.MOV.U32 R23, RZ, RZ, R0 ;  /* 0x000000ffff177224 */ /* 0x000fe200078e0000 */
[----:B------:R-:W1:Y:S01]  /*5570*/  I2F.RP R2, R17 ;  /* 0x0000001100027306 */ /* 0x000e620000209400 */
[----:B------:R-:W4:Y:S04]  /*5580*/  LDL R26, [R1+0x4294] ;  /* 0x00429400011a7983 */ /* 0x000f280000100800 */
[----:B------:R-:W4:Y:S03]  /*5590*/  LDL R25, [R1+0x4290] ;  /* 0x0042900001197983 */ /* 0x000f260000100800 */
[----:B------:R-:W0:Y:S08]  /*55a0*/  I2F.RP R0, R13 ;  /* 0x0000000d00007306 */ /* 0x000e300000209400 */
[----:B-1----:R-:W1:Y:S08]  /*55b0*/  MUFU.RCP R2, R2 ;  /* 0x0000000200027308 */ /* 0x002e700000001000 */
[----:B0-----:R-:W0:Y:S01]  /*55c0*/  MUFU.RCP R0, R0 ;  /* 0x0000000000007308 */ /* 0x001e220000001000 */
[----:B------:R-:W-:Y:S01]  /*55d0*/  IMAD.MOV.U32 R11, RZ, RZ, R3 ;  /* 0x000000ffff0b7224 */ /* 0x000fe200078e0003 */
[----:B-1----:R-:W-:-:S06]  /*55e0*/  IADD3 R2, R2, 0xffffffe, RZ ;  /* 0x0ffffffe02027810 */ /* 0x002fcc0007ffe0ff */
[----:B------:R1:W1:Y:S01]  /*55f0*/  F2I.FTZ.U32.TRUNC.NTZ R3, R2 ;  /* 0x0000000200037305 */ /* 0x000262000021f000 */
[----:B0-----:R-:W-:-:S07]  /*5600*/  IADD3 R0, R0, 0xffffffe, RZ ;  /* 0x0ffffffe00007810 */ /* 0x001fce0007ffe0ff */
[----:B------:R-:W0:Y:S01]  /*5610*/  F2I.FTZ.U32.TRUNC.NTZ R5, R0 ;  /* 0x0000000000057305 */ /* 0x000e22000021f000 */
[----:B-1----:R-:W-:Y:S02]  /*5620*/  IMAD.MOV.U32 R2, RZ, RZ, RZ ;  /* 0x000000ffff027224 */ /* 0x002fe400078e00ff */
[----:B------:R-:W-:Y:S02]  /*5630*/  IMAD.MOV R7, RZ, RZ, -R3 ;  /* 0x000000ffff077224 */ /* 0x000fe400078e0a03 */
[----:B-----5:R-:W-:Y:S02]  /*5640*/  IMAD.MOV.U32 R4, RZ, RZ, RZ ;  /* 0x000000ffff047224 */ /* 0x020fe400078e00ff */
[----:B------:R-:W-:Y:S02]  /*5650*/  IMAD R7, R7, R17, RZ ;  /* 0x0000001107077224 */ /* 0x000fe400078e02ff */
[----:B0-----:R-:W-:Y:S02]  /*5660*/  IMAD.MOV R12, RZ, RZ, -R5 ;  /* 0x000000ffff0c7224 */ /* 0x001fe400078e0a05 */
[----:B------:R-:W-:-:S04]  /*5670*/  IMAD.HI.U32 R7, R3, R7, R2 ;  /* 0x0000000703077227 */ /* 0x000fc800078e0002 */
[----:B------:R-:W-:-:S04]  /*5680*/  IMAD R12, R12, R13, RZ ;  /* 0x0000000d0c0c7224 */ /* 0x000fc800078e02ff */
[----:B------:R-:W-:Y:S01]  /*5690*/  IMAD.HI.U32 R12, R5, R12, R4 ;  /* 0x0000000c050c7227 */ /* 0x000fe200078e0004 */
[----:B------:R-:W-:Y:S01]  /*56a0*/  STL [R1+0x47b4], R28 ;  /* 0x0047b41c01007387 */ /* 0x000fe20000100800 */
[----:B--2---:R-:W-:-:S03]  /*56b0*/  IABS R6, R10 ;  /* 0x0000000a00067213 */ /* 0x004fc60000000000 */
[----:B------:R-:W0:Y:S01]  /*56c0*/  S2R R10, SR_TID.X ;  /* 0x00000000000a7919 */ /* 0x000e220000002100 */
[----:B---3--:R-:W-:Y:S01]  /*56d0*/  IABS R0, R8 ;  /* 0x0000000800007213 */ /* 0x008fe20000000000 */
[----:B------:R-:W-:-:S04]  /*56e0*/  IMAD.HI.U32 R7, R7, R6, RZ ;  /* 0x0000000607077227 */ /* 0x000fc800078e00ff */
[----:B------:R-:W-:-:S04]  /*56f0*/  IMAD.HI.U32 R4, R12, R0, RZ ;  /* 0x000000000c047227 */ /* 0x000fc800078e00ff */
[----:B------:R-:W-:Y:S02]  /*5700*/  IMAD.MOV R7, RZ, RZ, -R7 ;  /* 0x000000ffff077224 */ /* 0x000fe400078e0a07 */
[----:B------:R-:W-:Y:S01]  /*5710*/  IMAD.MOV R4, RZ, RZ, -R4 ;  /* 0x000000ffff047224 */ /* 0x000fe200078e0a04 */
[C---:B0-----:R-:W-:Y:S01]  /*5720*/  LOP3.LUT R8, R10.reuse, 0x7, RZ, 0xc0, !PT ;  /* 0x000000070a087812 */ /* 0x041fe200078ec0ff */
[----:B------:R-:W-:Y:S02]  /*5730*/  IMAD.SHL.U32 R3, R10, 0x2, RZ ;  /* 0x000000020a037824 */ /* 0x000fe400078e00ff */
[----:B------:R-:W-:Y:S02]  /*5740*/  IMAD.MOV.U32 R10, RZ, RZ, R11 ;  /* 0x000000ffff0a7224 */ /* 0x000fe400078e000b */
[----:B----4-:R-:W-:Y:S02]  /*5750*/  IMAD.MOV.U32 R11, RZ, RZ, R14 ;  /* 0x000000ffff0b7224 */ /* 0x010fe400078e000e */
[----:B------:R-:W-:-:S02]  /*5760*/  IMAD.MOV.U32 R14, RZ, RZ, R20 ;  /* 0x000000ffff0e7224 */ /* 0x000fc400078e0014 */
[----:B------:R-:W-:Y:S02]  /*5770*/  IMAD.MOV.U32 R20, RZ, RZ, R21 ;  /* 0x000000ffff147224 */ /* 0x000fe400078e0015 */
[----:B------:R-:W-:Y:S02]  /*5780*/  IMAD.MOV.U32 R21, RZ, RZ, R22 ;  /* 0x000000ffff157224 */ /* 0x000fe400078e0016 */
[----:B------:R-:W-:Y:S02]  /*5790*/  IMAD.MOV.U32 R22, RZ, RZ, R29 ;  /* 0x000000ffff167224 */ /* 0x000fe400078e001d */
[C---:B------:R-:W-:Y:S02]  /*57a0*/  IMAD R29, R8.reuse, 0x90, RZ ;  /* 0x00000090081d7824 */ /* 0x040fe400078e02ff */
[----:B------:R-:W-:Y:S01]  /*57b0*/  IMAD R8, R8, 0x110, RZ ;  /* 0x0000011008087824 */ /* 0x000fe200078e02ff */
[----:B------:R-:W-:Y:S02]  /*57c0*/  IABS R2, R9 ;  /* 0x0000000900027213 */ /* 0x000fe40000000000 */
[--C-:B------:R-:W-:Y:S01]  /*57d0*/  LOP3.LUT R29, R29, 0x10, R3.reuse, 0x78, !PT ;  /* 0x000000101d1d7812 */ /* 0x100fe200078e7803 */
[----:B------:R-:W-:Y:S01]  /*57e0*/  IMAD R6, R17, R7, R6 ;  /* 0x0000000711067224 */ /* 0x000fe200078e0206 */
[----:B------:R-:W-:Y:S01]  /*57f0*/  LOP3.LUT R8, R8, 0x30, R3, 0x78, !PT ;  /* 0x0000003008087812 */ /* 0x000fe200078e7803 */
[----:B------:R-:W-:Y:S01]  /*5800*/  IMAD R0, R13, R4, R0 ;  /* 0x000000040d007224 */ /* 0x000fe200078e0200 */
[----:B------:R-:W-:Y:S01]  /*5810*/  IABS R15, R15 ;  /* 0x0000000f000f7213 */ /* 0x000fe20000000000 */
[----:B------:R-:W-:Y:S01]  /*5820*/  STL [R1+0x4760], R29 ;  /* 0x0047601d01007387 */ /* 0x000fe20000100800 */
[----:B------:R-:W-:Y:S01]  /*5830*/  IABS R4, R10 ;  /* 0x0000000a00047213 */ /* 0x000fe20000000000 */
[C---:B------:R-:W-:Y:S01]  /*5840*/  IMAD.HI.U32 R3, R12.reuse, R2, RZ ;  /* 0x000000020c037227 */ /* 0x040fe200078e00ff */
[----:B------:R-:W-:Y:S01]  /*5850*/  IABS R7, R11 ;  /* 0x0000000b00077213 */ /* 0x000fe20000000000 */
[----:B------:R0:W-:Y:S02]  /*5860*/  STL [R1+0x78], R8 ;  /* 0x0000780801007387 */ /* 0x0001e40000100800 */
[----:B------:R-:W-:-:S02]  /*5870*/  IMAD.HI.U32 R5, R12, R15, RZ ;  /* 0x0000000f0c057227 */ /* 0x000fc400078e00ff */
[----:B------:R-:W-:Y:S02]  /*5880*/  STL [R1+0x1020], R6 ;  /* 0x0010200601007387 */ /* 0x000fe40000100800 */
[----:B------:R-:W-:Y:S02]  /*5890*/  IMAD.MOV R3, RZ, RZ, -R3 ;  /* 0x000000ffff037224 */ /* 0x000fe400078e0a03 */
[----:B------:R1:W-:Y:S01]  /*58a0*/  STL [R1+0x74], R0 ;  /* 0x0000740001007387 */ /* 0x0003e20000100800 */
[----:B------:R-:W-:-:S04]  /*58b0*/  IMAD.HI.U32 R9, R12, R4, RZ ;  /* 0x000000040c097227 */ /* 0x000fc800078e00ff */
[----:B0-----:R-:W-:Y:S01]  /*58c0*/  IMAD.HI.U32 R8, R12, R7, RZ ;  /* 0x000000070c087227 */ /* 0x001fe200078e00ff */
[----:B-1----:R-:W-:-:S03]  /*58d0*/  IABS R0, R16 ;  /* 0x0000001000007213 */ /* 0x002fc60000000000 */
[----:B------:R-:W-:Y:S02]  /*58e0*/  IMAD.MOV R5, RZ, RZ, -R5 ;  /* 0x000000ffff057224 */ /* 0x000fe400078e0a05 */
[----:B------:R-:W-:Y:S02]  /*58f0*/  IMAD R2, R13, R3, R2 ;  /* 0x000000030d027224 */ /* 0x000fe400078e0202 */
[----:B------:R-:W-:Y:S02]  /*5900*/  IMAD.MOV R9, RZ, RZ, -R9 ;  /* 0x000000ffff097224 */ /* 0x000fe400078e0a09 */
[----:B------:R-:W-:-:S04]  /*5910*/  IMAD.HI.U32 R3, R12, R0, RZ ;  /* 0x000000000c037227 */ /* 0x000fc800078e00ff */
[----:B------:R-:W-:Y:S02]  /*5920*/  IMAD.MOV R8, RZ, RZ, -R8 ;  /* 0x000000ffff087224 */ /* 0x000fe400078e0a08 */
[C---:B------:R-:W-:Y:S01]  /*5930*/  IMAD R15, R13.reuse, R5, R15 ;  /* 0x000000050d0f7224 */ /* 0x040fe200078e020f */
[----:B------:R-:W-:Y:S01]  /*5940*/  IABS R5, R14 ;  /* 0x0000000e00057213 */ /* 0x000fe20000000000 */
[C---:B------:R-:W-:Y:S02]  /*5950*/  IMAD R9, R13.reuse, R9, R4 ;  /* 0x000000090d097224 */ /* 0x040fe400078e0204 */
[----:B------:R-:W-:Y:S02]  /*5960*/  IMAD.MOV R3, RZ, RZ, -R3 ;  /* 0x000000ffff037224 */ /* 0x000fe400078e0a03 */
[C---:B------:R-:W-:Y:S01]  /*5970*/  IMAD R7, R13.reuse, R8, R7 ;  /* 0x000000080d077224 */ /* 0x040fe200078e0207 */
[----:B------:R0:W-:Y:S01]  /*5980*/  STL [R1+0x70], R2 ;  /* 0x0000700201007387 */ /* 0x0001e20000100800 */
[----:B------:R-:W-:Y:S01]  /*5990*/  IMAD R0, R13, R3, R0 ;  /* 0x000000030d007224 */ /* 0x000fe200078e0200 */
[----:B------:R-:W-:Y:S01]  /*59a0*/  IABS R3, R19 ;  /* 0x0000001300037213 */ /* 0x000fe20000000000 */
[----:B------:R-:W-:Y:S01]  /*59b0*/  IMAD.HI.U32 R6, R12, R5, RZ ;  /* 0x000000050c067227 */ /* 0x000fe200078e00ff */
[----:B------:R1:W-:Y:S04]  /*59c0*/  STL [R1+0x6c], R9 ;  /* 0x00006c0901007387 */ /* 0x0003e80000100800 */
[----:B------:R2:W-:Y:S01]  /*59d0*/  STL [R1+0x68], R7 ;  /* 0x0000680701007387 */ /* 0x0005e20000100800 */
[----:B0-----:R-:W-:Y:S01]  /*59e0*/  IABS R2, R18 ;  /* 0x0000001200027213 */ /* 0x001fe20000000000 */
[----:B------:R-:W-:-:S02]  /*59f0*/  IMAD.MOV R6, RZ, RZ, -R6 ;  /* 0x000000ffff067224 */ /* 0x000fc400078e0a06 */
[----:B-1----:R-:W-:Y:S01]  /*5a00*/  IMAD.HI.U32 R9, R12, R3, RZ ;  /* 0x000000030c097227 */ /* 0x002fe200078e00ff */
[----:B--2---:R-:W-:-:S03]  /*5a10*/  IABS R7, R20 ;  /* 0x0000001400077213 */ /* 0x004fc60000000000 */
[----:B------:R-:W-:-:S04]  /*5a20*/  IMAD.HI.U32 R4, R12, R2, RZ ;  /* 0x000000020c047227 */ /* 0x000fc800078e00ff */
[----:B------:R-:W-:-:S04]  /*5a30*/  IMAD.HI.U32 R8, R12, R7, RZ ;  /* 0x000000070c087227 */ /* 0x000fc800078e00ff */
[C---:B------:R-:W-:Y:S02]  /*5a40*/  IMAD R5, R13.reuse, R6, R5 ;  /* 0x000000060d057224 */ /* 0x040fe400078e0205 */
[----:B------:R-:W-:Y:S02]  /*5a50*/  IMAD.MOV R4, RZ, RZ, -R4 ;  /* 0x000000ffff047224 */ /* 0x000fe400078e0a04 */
[----:B------:R-:W-:Y:S02]  /*5a60*/  IMAD.MOV R9, RZ, RZ, -R9 ;  /* 0x000000ffff097224 */ /* 0x000fe400078e0a09 */
[----:B------:R-:W-:Y:S01]  /*5a70*/  IMAD.MOV R8, RZ, RZ, -R8 ;  /* 0x000000ffff087224 */ /* 0x000fe200078e0a08 */
[----:B------:R0:W-:Y:S01]  /*5a80*/  STL [R1+0x64], R5 ;  /* 0x0000640501007387 */ /* 0x0001e20000100800 */
[C---:B------:R-:W-:Y:S02]  /*5a90*/  IMAD R2, R13.reuse, R4, R2 ;  /* 0x000000040d027224 */ /* 0x040fe400078e0202 */
[C---:B------:R-:W-:Y:S01]  /*5aa0*/  IMAD R9, R13.reuse, R9, R3 ;  /* 0x000000090d097224 */ /* 0x040fe200078e0203 */
[----:B------:R1:W-:Y:S01]  /*5ab0*/  STL [R1+0x60], R0 ;  /* 0x0000600001007387 */ /* 0x0003e20000100800 */
[----:B------:R-:W-:Y:S01]  /*5ac0*/  IMAD R7, R13, R8, R7 ;  /* 0x000000080d077224 */ /* 0x000fe200078e0207 */
[----:B0-----:R-:W-:-:S02]  /*5ad0*/  IABS R5, R21 ;  /* 0x0000001500057213 */ /* 0x001fc40000000000 */
[----:B-1----:R-:W-:Y:S02]  /*5ae0*/  IABS R0, R22 ;  /* 0x0000001600007213 */ /* 0x002fe40000000000 */
[----:B------:R-:W2:Y:S01]  /*5af0*/  LDL R22, [R1+0x4288] ;  /* 0x0042880001167983 */ /* 0x000ea20000100800 */
[----:B------:R-:W-:-:S03]  /*5b00*/  IMAD.HI.U32 R6, R12, R5, RZ ;  /* 0x000000050c067227 */ /* 0x000fc600078e00ff */
[----:B------:R0:W-:Y:S01]  /*5b10*/  STL [R1+0x5c], R2 ;  /* 0x00005c0201007387 */ /* 0x0001e20000100800 */
[----:B------:R-:W-:-:S03]  /*5b20*/  IMAD.HI.U32 R4, R12, R0, RZ ;  /* 0x000000000c047227 */ /* 0x000fc600078e00ff */
[----:B------:R-:W-:Y:S04]  /*5b30*/  STL [R1+0x58], R9 ;  /* 0x0000580901007387 */ /* 0x000fe80000100800 */
[----:B------:R1:W-:Y:S01]  /*5b40*/  STL [R1+0x54], R7 ;  /* 0x0000540701007387 */ /* 0x0003e20000100800 */
[----:B0-----:R-:W-:-:S03]  /*5b50*/  IABS R2, R23 ;  /* 0x0000001700027213 */ /* 0x001fc60000000000 */
[----:B------:R-:W3:Y:S01]  /*5b60*/  LDL R23, [R1+0x428c] ;  /* 0x00428c0001177983 */ /* 0x000ee20000100800 */
[----:B------:R-:W-:Y:S02]  /*5b70*/  IMAD.MOV R6, RZ, RZ, -R6 ;  /* 0x000000ffff067224 */ /* 0x000fe400078e0a06 */
[----:B------:R-:W-:Y:S02]  /*5b80*/  IMAD.MOV R4, RZ, RZ, -R4 ;  /* 0x000000ffff047224 */ /* 0x000fe400078e0a04 */
[C---:B------:R-:W-:Y:S02]  /*5b90*/  IMAD R5, R13.reuse, R6, R5 ;  /* 0x000000060d057224 */ /* 0x040fe400078e0205 */
[----:B------:R-:W-:Y:S01]  /*5ba0*/  IMAD R0, R13, R4, R0 ;  /* 0x000000040d007224 */ /* 0x000fe200078e0200 */
[----:B------:R-:W-:Y:S02]  /*5bb0*/  IABS R4, R24 ;  /* 0x0000001800047213 */ /* 0x000fe40000000000 */
[----:B------:R0:W-:Y:S04]  /*5bc0*/  STL [R1+0x50], R5 ;  /* 0x0000500501007387 */ /* 0x0001e80000100800 */
[----:B------:R4:W-:Y:S01]  /*5bd0*/  STL [R1+0x4c], R0 ;  /* 0x00004c0001007387 */ /* 0x0009e20000100800 */
[----:B-1----:R-:W-:-:S03]  /*5be0*/  IABS R7, R27 ;  /* 0x0000001b00077213 */ /* 0x002fc60000000000 */
[----:B------:R-:W3:Y:S04]  /*5bf0*/  LDL R24, [R1+0x4280] ;  /* 0x0042800001187983 */ /* 0x000ee80000100800 */
[----:B------:R-:W3:Y:S01]  /*5c00*/  LDL R27, [R1+0x4284] ;  /* 0x00428400011b7983 */ /* 0x000ee20000100800 */
[----:B0-----:R-:W-:Y:S01]  /*5c10*/  IABS R5, R25 ;  /* 0x0000001900057213 */ /* 0x001fe20000000000 */
[----:B------:R-:W-:Y:S02]  /*5c20*/  IMAD.HI.U32 R3, R12, R2, RZ ;  /* 0x000000020c037227 */ /* 0x000fe400078e00ff */
[----:B------:R-:W3:Y:S01]  /*5c30*/  LDL R25, [R1+0x4278] ;  /* 0x0042780001197983 */ /* 0x000ee20000100800 */
[----:B----4-:R-:W-:Y:S01]  /*5c40*/  IABS R0, R26 ;  /* 0x0000001a00007213 */ /* 0x010fe20000000000 */
[----:B------:R-:W-:-:S02]  /*5c50*/  IMAD.MOV R3, RZ, RZ, -R3 ;  /* 0x000000ffff037224 */ /* 0x000fc400078e0a03 */
[----:B------:R-:W4:Y:S01]  /*5c60*/  LDL R26, [R1+0x427c] ;  /* 0x00427c00011a7983 */ /* 0x000f220000100800 */
[----:B------:R-:W-:-:S04]  /*5c70*/  IMAD.HI.U32 R9, R12, R4, RZ ;  /* 0x000000040c097227 */ /* 0x000fc800078e00ff */
[----:B------:R-:W-:-:S04]  /*5c80*/  IMAD.HI.U32 R8, R12, R7, RZ ;  /* 0x000000070c087227 */ /* 0x000fc800078e00ff */
[----:B------:R-:W-:Y:S02]  /*5c90*/  IMAD R2, R13, R3, R2 ;  /* 0x000000030d027224 */ /* 0x000fe400078e0202 */
[----:B------:R-:W-:-:S04]  /*5ca0*/  IMAD.HI.U32 R6, R12, R5, RZ ;  /* 0x000000050c067227 */ /* 0x000fc800078e00ff */
[----:B------:R-:W-:Y:S02]  /*5cb0*/  IMAD.MOV R9, RZ, RZ, -R9 ;  /* 0x000000ffff097224 */ /* 0x000fe400078e0a09 */
[----:B------:R-:W-:-:S04]  /*5cc0*/  IMAD.HI.U32 R3, R12, R0, RZ ;  /* 0x000000000c037227 */ /* 0x000fc800078e00ff */
[----:B------:R-:W-:Y:S02]  /*5cd0*/  IMAD.MOV R8, RZ, RZ, -R8 ;  /* 0x000000ffff087224 */ /* 0x000fe400078e0a08 */
[----:B------:R-:W-:Y:S02]  /*5ce0*/  IMAD.MOV R6, RZ, RZ, -R6 ;  /* 0x000000ffff067224 */ /* 0x000fe400078e0a06 */
[C---:B------:R-:W-:Y:S02]  /*5cf0*/  IMAD R9, R13.reuse, R9, R4 ;  /* 0x000000090d097224 */ /* 0x040fe400078e0204 */
[----:B------:R-:W-:Y:S02]  /*5d00*/  IMAD.MOV R3, RZ, RZ, -R3 ;  /* 0x000000ffff037224 */ /* 0x000fe400078e0a03 */
[C---:B------:R-:W-:Y:S01]  /*5d10*/  IMAD R7, R13.reuse, R8, R7 ;  /* 0x000000080d077224 */ /* 0x040fe200078e0207 */
[----:B------:R2:W-:Y:S01]  /*5d20*/  STL [R1+0x48], R2 ;  /* 0x0000480201007387 */ /* 0x0005e20000100800 */
[----:B------:R-:W-:-:S02]  /*5d30*/  IMAD R5, R13, R6, R5 ;  /* 0x000000060d057224 */ /* 0x000fc400078e0205 */
[----:B------:R-:W-:Y:S01]  /*5d40*/  IMAD R0, R13, R3, R0 ;  /* 0x000000030d007224 */ /* 0x000fe200078e0200 */
[----:B------:R-:W-:Y:S04]  /*5d50*/  STL [R1+0x44], R9 ;  /* 0x0000440901007387 */ /* 0x000fe80000100800 */
[----:B------:R0:W-:Y:S01]  /*5d60*/  STL [R1+0x40], R7 ;  /* 0x0000400701007387 */ /* 0x0001e20000100800 */
[----:B--2---:R-:W-:-:S03]  /*5d70*/  IABS R2, R22 ;  /* 0x0000001600027213 */ /* 0x004fc60000000000 */
[----:B------:R-:W2:Y:S04]  /*5d80*/  LDL R22, [R1+0x4270] ;  /* 0x0042700001167983 */ /* 0x000ea80000100800 */
[----:B------:R1:W-:Y:S04]  /*5d90*/  STL [R1+0x3c], R5 ;  /* 0x00003c0501007387 */ /* 0x0003e80000100800 */
[----:B------:R0:W-:Y:S01]  /*5da0*/  STL [R1+0x38], R0 ;  /* 0x0000380001007387 */ /* 0x0001e20000100800 */
[----:B---3--:R-:W-:-:S03]  /*5db0*/  IABS R3, R23 ;  /* 0x0000001700037213 */ /* 0x008fc60000000000 */
[----:B------:R-:W3:Y:S01]  /*5dc0*/  LDL R23, [R1+0x4274] ;  /* 0x0042740001177983 */ /* 0x000ee20000100800 */
[----:B0-----:R-:W-:-:S03]  /*5dd0*/  IABS R7, R24 ;  /* 0x0000001800077213 */ /* 0x001fc60000000000 */
[----:B------:R-:W3:Y:S01]  /*5de0*/  LDL R24, [R1+0x4268] ;  /* 0x0042680001187983 */ /* 0x000ee20000100800 */
[----:B-1----:R-:W-:-:S03]  /*5df0*/  IABS R5, R27 ;  /* 0x0000001b00057213 */ /* 0x002fc60000000000 */
[----:B------:R-:W3:Y:S01]  /*5e00*/  LDL R27, [R1+0x426c] ;  /* 0x00426c00011b7983 */ /* 0x000ee20000100800 */
[----:B------:R-:W-:-:S04]  /*5e10*/  IMAD.HI.U32 R4, R12, R2, RZ ;  /* 0x000000020c047227 */ /* 0x000fc800078e00ff */
[----:B------:R-:W-:-:S04]  /*5e20*/  IMAD.HI.U32 R9, R12, R3, RZ ;  /* 0x000000030c097227 */ /* 0x000fc800078e00ff */
[----:B------:R-:W-:-:S04]  /*5e30*/  IMAD.HI.U32 R8, R12, R7, RZ ;  /* 0x000000070c087227 */ /* 0x000fc800078e00ff */
[----:B------:R-:W-:Y:S02]  /*5e40*/  IMAD.MOV R4, RZ, RZ, -R4 ;  /* 0x000000ffff047224 */ /* 0x000fe400078e0a04 */
[----:B------:R-:W-:Y:S02]  /*5e50*/  IMAD.MOV R9, RZ, RZ, -R9 ;  /* 0x000000ffff097224 */ /* 0x000fe400078e0a09 */
[----:B------:R-:W-:Y:S02]  /*5e60*/  IMAD.MOV R8, RZ, RZ, -R8 ;  /* 0x000000ffff087224 */ /* 0x000fe400078e0a08 */
[C---:B------:R-:W-:Y:S02]  /*5e70*/  IMAD R2, R13.reuse, R4, R2 ;  /* 0x000000040d027224 */ /* 0x040fe400078e0202 */
[C---:B------:R-:W-:Y:S01]  /*5e80*/  IMAD R9, R13.reuse, R9, R3 ;  /* 0x000000090d097224 */ /* 0x040fe200078e0203 */
[----:B------:R-:W-:Y:S01]  /*5e90*/  IABS R0, R25 ;  /* 0x0000001900007213 */ /* 0x000fe20000000000 */
[----:B------:R-:W-:Y:S01]  /*5ea0*/  IMAD R7, R13, R8, R7 ;  /* 0x000000080d077224 */ /* 0x000fe200078e0207 */
[----:B------:R-:W3:Y:S01]  /*5eb0*/  LDL R25, [R1+0x4260] ;  /* 0x0042600001197983 */ /* 0x000ee20000100800 */
[----:B------:R-:W-:-:S03]  /*5ec0*/  IMAD.HI.U32 R6, R12, R5, RZ ;  /* 0x000000050c067227 */ /* 0x000fc600078e00ff */
[----:B------:R4:W-:Y:S01]  /*5ed0*/  STL [R1+0x79c], R2 ;  /* 0x00079c0201007387 */ /* 0x0009e20000100800 */
[----:B------:R-:W-:-:S03]  /*5ee0*/  IMAD.HI.U32 R4, R12, R0, RZ ;  /* 0x000000000c047227 */ /* 0x000fc600078e00ff */
[----:B------:R-:W-:Y:S04]  /*5ef0*/  STL [R1+0x788], R9 ;  /* 0x0007880901007387 */ /* 0x000fe80000100800 */
[----:B------:R3:W-:Y:S01]  /*5f00*/  STL [R1+0x78c], R7 ;  /* 0x00078c0701007387 */ /* 0x0007e20000100800 */
[----:B----4-:R-:W-:-:S03]  /*5f10*/  IABS R2, R26 ;  /* 0x0000001a00027213 */ /* 0x010fc60000000000 */
[----:B------:R-:W4:Y:S01]  /*5f20*/  LDL R26, [R1+0x4264] ;  /* 0x00426400011a7983 */ /* 0x000f220000100800 */
[----:B------:R-:W-:Y:S02]  /*5f30*/  IMAD.MOV R6, RZ, RZ, -R6 ;  /* 0x000000ffff067224 */ /* 0x000fe400078e0a06 */
[----:B------:R-:W-:Y:S02]  /*5f40*/  IMAD.MOV R4, RZ, RZ, -R4 ;  /* 0x000000ffff047224 */ /* 0x000fe400078e0a04 */
[C---:B------:R-:W-:Y:S02]  /*5f50*/  IMAD R5, R13.reuse, R6, R5 ;  /* 0x000000060d057224 */ /* 0x040fe400078e0205 */
[----:B------:R-:W-:-:S03]  /*5f60*/  IMAD R0, R13, R4, R0 ;  /* 0x000000040d007224 */ /* 0x000fc600078e0200 */
[----:B------:R0:W-:Y:S04]  /*5f70*/  STL [R1+0x790], R5 ;  /* 0x0007900501007387 */ /* 0x0001e80000100800 */
[----:B------:R1:W-:Y:S01]  /*5f80*/  STL [R1+0x798], R0 ;  /* 0x0007980001007387 */ /* 0x0003e20000100800 */
[----:B--2---:R-:W-:-:S03]  /*5f90*/  IABS R4, R22 ;  /* 0x0000001600047213 */ /* 0x004fc60000000000 */
[----:B------:R-:W2:Y:S01]  /*5fa0*/  LDL R22, [R1+0x4254] ;  /* 0x0042540001167983 */ /* 0x000ea20000100800 */
[----:B---3--:R-:W-:-:S03]  /*5fb0*/  IABS R7, R23 ;  /* 0x0000001700077213 */ /* 0x008fc60000000000 */
[----:B------:R-:W3:Y:S01]  /*5fc0*/  LDL R23, [R1+0x4258] ;  /* 0x0042580001177983 */ /* 0x000ee20000100800 */
[----:B0-----:R-:W-:-:S03]  /*5fd0*/  IABS R5, R24 ;  /* 0x0000001800057213 */ /* 0x001fc60000000000 */
[----:B------:R-:W3:Y:S01]  /*5fe0*/  LDL R24, [R1+0x4248] ;  /* 0x0042480001187983 */ /* 0x000ee20000100800 */
[----:B-1----:R-:W-:-:S03]  /*5ff0*/  IABS R0, R27 ;  /* 0x0000001b00007213 */ /* 0x002fc60000000000 */
[----:B------:R-:W3:Y:S01]  /*6000*/  LDL R27, [R1+0x424c] ;  /* 0x00424c00011b7983 */ /* 0x000ee20000100800 */
[----:B------:R-:W-:-:S04]  /*6010*/  IMAD.HI.U32 R3, R12, R2, RZ ;  /* 0x000000020c037227 */ /* 0x000fc800078e00ff */
[----:B------:R-:W-:Y:S02]  /*6020*/  IMAD.MOV R3, RZ, RZ, -R3 ;  /* 0x000000ffff037224 */ /* 0x000fe400078e0a03 */
        /* <DEDUP_REMOVED lines=14> */
[----:B------:R1:W-:Y:S04]  /*6110*/  STL [R1+0x774], R9 ;  /* 0x0007740901007387 */ /* 0x0003e80000100800 */
[----:B------:R2:W-:Y:S01]  /*6120*/  STL [R1+0x778], R7 ;  /* 0x0007780701007387 */ /* 0x0005e20000100800 */
[----:B0-----:R-:W-:-:S03]  /*6130*/  IABS R2, R25 ;  /* 0x0000001900027213 */ /* 0x001fc60000000000 */
[----:B------:R-:W3:Y:S01]  /*6140*/  LDL R25, [R1+0x4244] ;  /* 0x0042440001197983 */ /* 0x000ee20000100800 */
[----:B----4-:R-:W-:-:S03]  /*6150*/  IABS R3, R26 ;  /* 0x0000001a00037213 */ /* 0x010fc60000000000 */
[----:B------:R3:W-:Y:S04]  /*6160*/  STL [R1+0x77c], R5 ;  /* 0x00077c0501007387 */ /* 0x0007e80000100800 */
[----:B------:R0:W-:Y:S04]  /*6170*/  STL [R1+0x784], R0 ;  /* 0x0007840001007387 */ /* 0x0001e80000100800 */
[----:B------:R-:W4:Y:S01]  /*6180*/  LDL R26, [R1+0x4240] ;  /* 0x00424000011a7983 */ /* 0x000f220000100800 */
[----:B------:R-:W-:-:S04]  /*6190*/  IMAD.HI.U32 R4, R12, R2, RZ ;  /* 0x000000020c047227 */ /* 0x000fc800078e00ff */
[----:B-1----:R-:W-:-:S04]  /*61a0*/  IMAD.HI.U32 R9, R12, R3, RZ ;  /* 0x000000030c097227 */ /* 0x002fc800078e00ff */
[----:B------:R-:W-:Y:S02]  /*61b0*/  IMAD.MOV R4, RZ, RZ, -R4 ;  /* 0x000000ffff047224 */ /* 0x000fe400078e0a04 */
[----:B------:R-:W-:Y:S02]  /*61c0*/  IMAD.MOV R9, RZ, RZ, -R9 ;  /* 0x000000ffff097224 */ /* 0x000fe400078e0a09 */
[C---:B------:R-:W-:Y:S02]  /*61d0*/  IMAD R2, R13.reuse, R4, R2 ;  /* 0x000000040d027224 */ /* 0x040fe400078e0202 */
[----:B------:R-:W-:Y:S01]  /*61e0*/  IMAD R9, R13, R9, R3 ;  /* 0x000000090d097224 */ /* 0x000fe200078e0203 */
[----:B--2---:R-:W-:Y:S02]  /*61f0*/  IABS R7, R22 ;  /* 0x0000001600077213 */ /* 0x004fe40000000000 */
[----:B------:R-:W2:Y:S03]  /*6200*/  LDL R22, [R1+0x423c] ;  /* 0x00423c0001167983 */ /* 0x000ea60000100800 */
[----:B------:R-:W-:Y:S01]  /*6210*/  IMAD.HI.U32 R8, R12, R7, RZ ;  /* 0x000000070c087227 */ /* 0x000fe200078e00ff */
[----:B---3--:R-:W-:-:S02]  /*6220*/  IABS R5, R23 ;  /* 0x0000001700057213 */ /* 0x008fc40000000000 */
[----:B------:R-:W3:Y:S01]  /*6230*/  LDL R23, [R1+0x4238] ;  /* 0x0042380001177983 */ /* 0x000ee20000100800 */
[----:B------:R-:W-:-:S04]  /*6240*/  IMAD.MOV R8, RZ, RZ, -R8 ;  /* 0x000000ffff087224 */ /* 0x000fc800078e0a08 */
[----:B------:R-:W-:Y:S01]  /*6250*/  IMAD R7, R13, R8, R7 ;  /* 0x000000080d077224 */ /* 0x000fe200078e0207 */
[----:B0-----:R-:W-:Y:S02]  /*6260*/  IABS R0, R24 ;  /* 0x0000001800007213 */ /* 0x001fe40000000000 */
[----:B------:R-:W3:Y:S04]  /*6270*/  LDL R24, [R1+0x4234] ;  /* 0x0042340001187983 */ /* 0x000ee80000100800 */
[----:B------:R0:W-:Y:S04]  /*6280*/  STL [R1+0x780], R2 ;  /* 0x0007800201007387 */ /* 0x0001e80000100800 */
[----:B------:R-:W-:Y:S04]  /*6290*/  STL [R1+0x760], R9 ;  /* 0x0007600901007387 */ /* 0x000fe80000100800 */
[----:B------:R4:W-:Y:S01]  /*62a0*/  STL [R1+0x764], R7 ;  /* 0x0007640701007387 */ /* 0x0009e20000100800 */
[----:B0-----:R-:W-:-:S03]  /*62b0*/  IABS R2, R27 ;  /* 0x0000001b00027213 */ /* 0x001fc60000000000 */
[----:B------:R-:W3:Y:S01]  /*62c0*/  LDL R27, [R1+0x4230] ;  /* 0x00423000011b7983 */ /* 0x000ee20000100800 */
[----:B------:R-:W-:-:S04]  /*62d0*/  IMAD.HI.U32 R6, R12, R5, RZ ;  /* 0x000000050c067227 */ /* 0x000fc800078e00ff */
[----:B------:R-:W-:-:S04]  /*62e0*/  IMAD.HI.U32 R4, R12, R0, RZ ;  /* 0x000000000c047227 */ /* 0x000fc800078e00ff */
[----:B------:R-:W-:Y:S02]  /*62f0*/  IMAD.MOV R6, RZ, RZ, -R6 ;  /* 0x000000ffff067224 */ /* 0x000fe400078e0a06 */
[----:B------:R-:W-:Y:S02]  /*6300*/  IMAD.MOV R4, RZ, RZ, -R4 ;  /* 0x000000ffff047224 */ /* 0x000fe400078e0a04 */
[C---:B------:R-:W-:Y:S02]  /*6310*/  IMAD R5, R13.reuse, R6, R5 ;  /* 0x000000060d057224 */ /* 0x040fe400078e0205 */
[----:B------:R-:W-:-:S03]  /*6320*/  IMAD R0, R13, R4, R0 ;  /* 0x000000040d007224 */ /* 0x000fc600078e0200 */
[----:B------:R2:W-:Y:S04]  /*6330*/  STL [R1+0x768], R5 ;  /* 0x0007680501007387 */ /* 0x0005e80000100800 */
[----:B------:R3:W-:Y:S01]  /*6340*/  STL [R1+0x770], R0 ;  /* 0x0007700001007387 */ /* 0x0007e20000100800 */
[----:B------:R-:W-:-:S03]  /*6350*/  IABS R4, R25 ;  /* 0x0000001900047213 */ /* 0x000fc60000000000 */
[----:B------:R-:W3:Y:S01]  /*6360*/  LDL R25, [R1+0x422c] ;  /* 0x00422c0001197983 */ /* 0x000ee20000100800 */
[----:B----4-:R-:W-:-:S03]  /*6370*/  IABS R7, R26 ;  /* 0x0000001a00077213 */ /* 0x010fc60000000000 */
[----:B------:R-:W4:Y:S01]  /*6380*/  LDL R26, [R1+0x4228] ;  /* 0x00422800011a7983 */ /* 0x000f220000100800 */
[----:B------:R-:W-:-:S04]  /*6390*/  IMAD.HI.U32 R3, R12, R2, RZ ;  /* 0x000000020c037227 */ /* 0x000fc800078e00ff */
[----:B------:R-:W-:Y:S02]  /*63a0*/  IMAD.MOV R3, RZ, RZ, -R3 ;  /* 0x000000ffff037224 */ /* 0x000fe400078e0a03 */
[----:B------:R-:W-:-:S04]  /*63b0*/  IMAD.HI.U32 R9, R12, R4, RZ ;  /* 0x000000040c097227 */ /* 0x000fc800078e00ff */
[----:B------:R-:W-:-:S04]  /*63c0*/  IMAD.HI.U32 R8, R12, R7, RZ ;  /* 0x000000070c087227 */ /* 0x000fc800078e00ff */
[C---:B------:R-:W-:Y:S02]  /*63d0*/  IMAD R2, R13.reuse, R3, R2 ;  /* 0x000000030d027224 */ /* 0x040fe400078e0202 */
        /* <DEDUP_REMOVED lines=8> */
[----:B------:R-:W3:Y:S03]  /*6460*/  LDL R23, [R1+0x4220] ;  /* 0x0042200001177983 */ /* 0x000ee60000100800 */
[----:B------:R-:W-:-:S04]  /*6470*/  IMAD.HI.U32 R3, R12, R0, RZ ;  /* 0x000000000c037227 */ /* 0x000fc800078e00ff */
[----:B------:R-:W-:Y:S02]  /*6480*/  IMAD.MOV R6, RZ, RZ, -R6 ;  /* 0x000000ffff067224 */ /* 0x000fe400078e0a06 */
[----:B------:R-:W-:Y:S01]  /*6490*/  IMAD.MOV R3, RZ, RZ, -R3 ;  /* 0x000000ffff037224 */ /* 0x000fe200078e0a03 */
[----:B------:R0:W-:Y:S01]  /*64a0*/  STL [R1+0x76c], R2 ;  /* 0x00076c0201007387 */ /* 0x0001e20000100800 */
[C---:B------:R-:W-:Y:S02]  /*64b0*/  IMAD R5, R13.reuse, R6, R5 ;  /* 0x000000060d057224 */ /* 0x040fe400078e0205 */
[----:B------:R-:W-:Y:S01]  /*64c0*/  IMAD R0, R13, R3, R0 ;  /* 0x000000030d007224 */ /* 0x000fe200078e0200 */
[----:B------:R1:W-:Y:S04]  /*64d0*/  STL [R1+0x74c], R9 ;  /* 0x00074c0901007387 */ /* 0x0003e80000100800 */
[----:B------:R1:W-:Y:S01]  /*64e0*/  STL [R1+0x750], R7 ;  /* 0x0007500701007387 */ /* 0x0003e20000100800 */
[----:B0-----:R-:W-:-:S03]  /*64f0*/  IABS R2, R24 ;  /* 0x0000001800027213 */ /* 0x001fc60000000000 */
[----:B------:R-:W3:Y:S04]  /*6500*/  LDL R24, [R1+0x4218] ;  /* 0x0042180001187983 */ /* 0x000ee80000100800 */
[----:B------:R4:W-:Y:S04]  /*6510*/  STL [R1+0x754], R5 ;  /* 0x0007540501007387 */ /* 0x0009e80000100800 */
[----:B------:R2:W-:Y:S01]  /*6520*/  STL [R1+0x75c], R0 ;  /* 0x00075c0001007387 */ /* 0x0005e20000100800 */
[----:B------:R-:W-:-:S03]  /*6530*/  IABS R3, R27 ;  /* 0x0000001b00037213 */ /* 0x000fc60000000000 */
[----:B------:R-:W3:Y:S01]  /*6540*/  LDL R27, [R1+0x421c] ;  /* 0x00421c00011b7983 */ /* 0x000ee20000100800 */
[----:B------:R-:W-:-:S04]  /*6550*/  IMAD.HI.U32 R4, R12, R2, RZ ;  /* 0x000000020c047227 */ /* 0x000fc800078e00ff */
[----:B-1----:R-:W-:-:S04]  /*6560*/  IMAD.HI.U32 R9, R12, R3, RZ ;  /* 0x000000030c097227 */ /* 0x002fc800078e00ff */
[----:B------:R-:W-:Y:S02]  /*6570*/  IMAD.MOV R4, RZ, RZ, -R4 ;  /* 0x000000ffff047224 */ /* 0x000fe400078e0a04 */
[----:B------:R-:W-:Y:S02]  /*6580*/  IMAD.MOV R9, RZ, RZ, -R9 ;  /* 0x000000ffff097224 */ /* 0x000fe400078e0a09 */
[C---:B------:R-:W-:Y:S02]  /*6590*/  IMAD R2, R13.reuse, R4, R2 ;  /* 0x000000040d027224 */ /* 0x040fe400078e0202 */
[----:B------:R-:W-:Y:S01]  /*65a0*/  IMAD R9, R13, R9, R3 ;  /* 0x000000090d097224 */ /* 0x000fe200078e0203 */
[----:B------:R-:W-:Y:S02]  /*65b0*/  IABS R7, R25 ;  /* 0x0000001900077213 */ /* 0x000fe40000000000 */
[----:B------:R-:W3:Y:S03]  /*65c0*/  LDL R25, [R1+0x4214] ;  /* 0x0042140001197983 */ /* 0x000ee60000100800 */
[----:B------:R-:W-:Y:S01]  /*65d0*/  IMAD.HI.U32 R8, R12, R7, RZ ;  /* 0x000000070c087227 */ /* 0x000fe200078e00ff */
[----:B----4-:R-:W-:-:S02]  /*65e0*/  IABS R5, R26 ;  /* 0x0000001a00057213 */ /* 0x010fc40000000000 */
[----:B------:R-:W4:Y:S01]  /*65f0*/  LDL R26, [R1+0x4210] ;  /* 0x00421000011a7983 */ /* 0x000f220000100800 */
[----:B------:R-:W-:-:S04]  /*6600*/  IMAD.MOV R8, RZ, RZ, -R8 ;  /* 0x000000ffff087224 */ /* 0x000fc800078e0a08 */
[----:B------:R-:W-:Y:S02]  /*6610*/  IMAD R7, R13, R8, R7 ;  /* 0x000000080d077224 */ /* 0x000fe400078e0207 */
[----:B------:R-:W-:-:S04]  /*6620*/  IMAD.HI.U32 R6, R12, R5, RZ ;  /* 0x000000050c067227 */ /* 0x000fc800078e00ff */
[----:B------:R-:W-:-:S04]  /*6630*/  IMAD.MOV R6, RZ, RZ, -R6 ;  /* 0x000000ffff067224 */ /* 0x000fc800078e0a06 */
[----:B------:R-:W-:Y:S01]  /*6640*/  IMAD R5, R13, R6, R5 ;  /* 0x000000060d057224 */ /* 0x000fe200078e0205 */
[----:B--2---:R-:W-:Y:S02]  /*6650*/  IABS R0, R22 ;  /* 0x0000001600007213 */ /* 0x004fe40000000000 */
[----:B------:R-:W2:Y:S04]  /*6660*/  LDL R22, [R1+0x420c] ;  /* 0x00420c0001167983 */ /* 0x000ea80000100800 */
[----:B------:R3:W-:Y:S01]  /*6670*/  STL [R1+0x758], R2 ;  /* 0x0007580201007387 */ /* 0x0007e20000100800 */
[----:B------:R-:W-:-:S03]  /*6680*/  IMAD.HI.U32 R4, R12, R0, RZ ;  /* 0x000000000c047227 */ /* 0x000fc600078e00ff */
[----:B------:R-:W-:Y:S04]  /*6690*/  STL [R1+0x738], R9 ;  /* 0x0007380901007387 */ /* 0x000fe80000100800 */
[----:B------:R0:W-:Y:S01]  /*66a0*/  STL [R1+0x73c], R7 ;  /* 0x00073c0701007387 */ /* 0x0001e20000100800 */
[----:B---3--:R-:W-:-:S03]  /*66b0*/  IABS R2, R23 ;  /* 0x0000001700027213 */ /* 0x008fc60000000000 */
[----:B------:R-:W3:Y:S01]  /*66c0*/  LDL R23, [R1+0x4208] ;  /* 0x0042080001177983 */ /* 0x000ee20000100800 */
[----:B------:R-:W-:-:S04]  /*66d0*/  IMAD.MOV R4, RZ, RZ, -R4 ;  /* 0x000000ffff047224 */ /* 0x000fc800078e0a04 */
[----:B------:R-:W-:Y:S01]  /*66e0*/  IMAD R0, R13, R4, R0 ;  /* 0x000000040d007224 */ /* 0x000fe200078e0200 */
[----:B------:R1:W-:Y:S04]  /*66f0*/  STL [R1+0x740], R5 ;  /* 0x0007400501007387 */ /* 0x0003e80000100800 */
[----:B------:R4:W-:Y:S01]  /*6700*/  STL [R1+0x748], R0 ;  /* 0x0007480001007387 */ /* 0x0009e20000100800 */
[----:B------:R-:W-:-:S03]  /*6710*/  IABS R4, R24 ;  /* 0x0000001800047213 */ /* 0x000fc60000000000 */
[----:B------:R-:W3:Y:S01]  /*6720*/  LDL R24, [R1+0x4204] ;  /* 0x0042040001187983 */ /* 0x000ee20000100800 */
[----:B0-----:R-:W-:-:S03]  /*6730*/  IABS R7, R27 ;  /* 0x0000001b00077213 */ /* 0x001fc60000000000 */
[----:B------:R-:W3:Y:S01]  /*6740*/  LDL R27, [R1+0x4200] ;  /* 0x00420000011b7983 */ /* 0x000ee20000100800 */
[----:B------:R-:W-:-:S04]  /*6750*/  IMAD.HI.U32 R3, R12, R2, RZ ;  /* 0x000000020c037227 */ /* 0x000fc800078e00ff */
[----:B------:R-:W-:Y:S02]  /*6760*/  IMAD.MOV R3, RZ, RZ, -R3 ;  /* 0x000000ffff037224 */ /* 0x000fe400078e0a03 */
[----:B------:R-:W-:-:S04]  /*6770*/  IMAD.HI.U32 R9, R12, R4, RZ ;  /* 0x000000040c097227 */ /* 0x000fc800078e00ff */
[----:B------:R-:W-:-:S04]  /*6780*/  IMAD.HI.U32 R8, R12, R7, RZ ;  /* 0x000000070c087227 */ /* 0x000fc800078e00ff */
[C---:B------:R-:W-:Y:S02]  /*6790*/  IMAD R2, R13.reuse, R3, R2 ;  /* 0x000000030d027224 */ /* 0x040fe400078e0202 */
[----:B------:R-:W-:Y:S02]  /*67a0*/  IMAD.MOV R9, RZ, RZ, -R9 ;  /* 0x000000ffff097224 */ /* 0x000fe400078e0a09 */
[----:B------:R-:W-:Y:S02]  /*67b0*/  IMAD.MOV R8, RZ, RZ, -R8 ;  /* 0x000000ffff087224 */ /* 0x000fe400078e0a08 */
[----:B------:R-:W-:Y:S01]  /*67c0*/  IMAD R9, R13, R9, R4 ;  /* 0x000000090d097224 */ /* 0x000fe200078e0204 */
[----:B-1----:R-:W-:Y:S02]  /*67d0*/  IABS R5, R25 ;  /* 0x0000001900057213 */ /* 0x002fe40000000000 */
[----:B------:R-:W3:Y:S03]  /*67e0*/  LDL R25, [R1+0x41fc] ;  /* 0x0041fc0001197983 */ /* 0x000ee60000100800 */
[----:B------:R-:W-:Y:S01]  /*67f0*/  IMAD.HI.U32 R6, R12, R5, RZ ;  /* 0x000000050c067227 */ /* 0x000fe200078e00ff */
[----:B----4-:R-:W-:-:S02]  /*6800*/  IABS R0, R26 ;  /* 0x0000001a00007213 */ /* 0x010fc40000000000 */
[----:B------:R-:W4:Y:S03]  /*6810*/  LDL R26, [R1+0x41f8] ;  /* 0x0041f800011a7983 */ /* 0x000f260000100800 */
[----:B------:R-:W-:-:S04]  /*6820*/  IMAD.HI.U32 R3, R12, R0, RZ ;  /* 0x000000000c037227 */ /* 0x000fc800078e00ff */
[----:B------:R-:W-:Y:S02]  /*6830*/  IMAD.MOV R6, RZ, RZ, -R6 ;  /* 0x000000ffff067224 */ /* 0x000fe400078e0a06 */
[----:B------:R-:W-:Y:S02]  /*6840*/  IMAD.MOV R3, RZ, RZ, -R3 ;  /* 0x000000ffff037224 */ /* 0x000fe400078e0a03 */
[C---:B------:R-:W-:Y:S01]  /*6850*/  IMAD R7, R13.reuse, R8, R7 ;  /* 0x000000080d077224 */ /* 0x040fe200078e0207 */
[----:B------:R2:W-:Y:S01]  /*6860*/  STL [R1+0x744], R2 ;  /* 0x0007440201007387 */ /* 0x0005e20000100800 */
[C---:B------:R-:W-:Y:S02]  /*6870*/  IMAD R5, R13.reuse, R6, R5 ;  /* 0x000000060d057224 */ /* 0x040fe400078e0205 */
        /* <DEDUP_REMOVED lines=20> */
[C---:B------:R-:W-:Y:S02]  /*69c0*/  IMAD R9, R13.reuse, R9, R3 ;  /* 0x000000090d097224 */ /* 0x040fe400078e0203 */
[----:B------:R-:W-:-:S02]  /*69d0*/  IMAD R7, R13, R8, R7 ;  /* 0x000000080d077224 */ /* 0x000fc400078e0207 */
[C---:B------:R-:W-:Y:S01]  /*69e0*/  IMAD.HI.U32 R6, R12.reuse, R5, RZ ;  /* 0x000000050c067227 */ /* 0x040fe200078e00ff */
[----:B------:R-:W-:Y:S02]  /*69f0*/  IABS R0, R25 ;  /* 0x0000001900007213 */ /* 0x000fe40000000000 */
[----:B------:R-:W3:Y:S04]  /*6a00*/  LDL R25, [R1+0x41e4] ;  /* 0x0041e40001197983 */ /* 0x000ee80000100800 */
        /* <DEDUP_REMOVED lines=72> */
[----:B------:R-:W-:Y:S01]  /*6e90*/  IMAD.HI.U32 R3, R12, R2, RZ ;  /* 0x000000020c037227 */ /* 0x000fe200078e00ff */
[----:B------:R-:W-:Y:S02]  /*6ea0*/  IABS R4, R25 ;  /* 0x0000001900047213 */ /* 0x000fe40000000000 */
[----:B------:R-:W3:Y:S01]  /*6eb0*/  LDL R25, [R1+0x41b8] ;  /* 0x0041b80001197983 */ /* 0x000ee20000100800 */
[----:B----4-:R-:W-:-:S03]  /*6ec0*/  IABS R7, R26 ;  /* 0x0000001a00077213 */ /* 0x010fc60000000000 */
[----:B------:R-:W4:Y:S01]  /*6ed0*/  LDL R26, [R1+0x41b4] ;  /* 0x0041b400011a7983 */ /* 0x000f220000100800 */
        /* <DEDUP_REMOVED lines=75> */
[----:B------:R-:W-:Y:S01]  /*7390*/  IMAD.MOV R3, RZ, RZ, -R3 ;  /* 0x000000ffff037224 */ /* 0x000fe200078e0a03 */
        /* <DEDUP_REMOVED lines=24> */
[----:B------:R-:W-:-:S04]  /*7520*/  IMAD.HI.U32 R6, R12, R5, RZ ;  /* 0x000000050c067227 */ /* 0x000fc800078e00ff */
[----:B------:R-:W-:Y:S01]  /*7530*/  IMAD.MOV R6, RZ, RZ, -R6 ;  /* 0x000000ffff067224 */ /* 0x000fe200078e0a06 */
        /* <DEDUP_REMOVED lines=40> */
[----:B------:R-:W3:Y:S04]  /*77c0*/  LDL R25, [R1+0x4154] ;  /* 0x0041540001197983 */ /* 0x000ee80000100800 */
[----:B------:R3:W-:Y:S04]  /*77d0*/  STL [R1+0x68c], R5 ;  /* 0x00068c0501007387 */ /* 0x0007e80000100800 */
[----:B------:R0:W-:Y:S01]  /*77e0*/  STL [R1+0x694], R0 ;  /* 0x0006940001007387 */ /* 0x0001e20000100800 */
[----:B----4-:R-:W-:-:S03]  /*77f0*/  IABS R3, R26 ;  /* 0x0000001a00037213 */ /* 0x010fc60000000000 */
        /* <DEDUP_REMOVED lines=122> */
[----:B------:R-:W2:Y:S01]  /*7fa0*/  LDL R24, [R1+0x40fc] ;  /* 0x0040fc0001187983 */ /* 0x000ea20000100800 */
[----:B-1----:R-:W-:-:S03]  /*7fb0*/  IABS R5, R27 ;  /* 0x0000001b00057213 */ /* 0x002fc60000000000 */
[----:B------:R-:W2:Y:S01]  /*7fc0*/  LDL R27, [R1+0x40f8] ;  /* 0x0040f800011b7983 */ /* 0x000ea20000100800 */
        /* <DEDUP_REMOVED lines=12> */
[----:B------:R-:W2:Y:S04]  /*8090*/  LDL R25, [R1+0x40f4] ;  /* 0x0040f40001197983 */ /* 0x000ea80000100800 */
[----:B------:R4:W-:Y:S04]  /*80a0*/  STL [R1+0x640], R2 ;  /* 0x0006400201007387 */ /* 0x0009e80000100800 */
[----:B------:R-:W-:Y:S04]  /*80b0*/  STL [R1+0x620], R9 ;  /* 0x0006200901007387 */ /* 0x000fe80000100800 */
[----:B------:R3:W-:Y:S01]  /*80c0*/  STL [R1+0x624], R7 ;  /* 0x0006240701007387 */ /* 0x0007e20000100800 */
[----:B----4-:R-:W-:-:S03]  /*80d0*/  IABS R2, R26 ;  /* 0x0000001a00027213 */ /* 0x010fc60000000000 */
[----:B------:R-:W4:Y:S01]  /*80e0*/  LDL R26, [R1+0x40f0] ;  /* 0x0040f000011a7983 */ /* 0x000f220000100800 */
[----:B------:R-:W-:-:S04]  /*80f0*/  IMAD.HI.U32 R4, R12, R0, RZ ;  /* 0x000000000c047227 */ /* 0x000fc800078e00ff */
[----:B------:R-:W-:Y:S02]  /*8100*/  IMAD.MOV R4, RZ, RZ, -R4 ;  /* 0x000000ffff047224 */ /* 0x000fe400078e0a04 */
[C---:B------:R-:W-:Y:S02]  /*8110*/  IMAD R5, R13.reuse, R6, R5 ;  /* 0x000000060d057224 */ /* 0x040fe400078e0205 */
[----:B------:R-:W-:-:S03]  /*8120*/  IMAD R0, R13, R4, R0 ;  /* 0x000000040d007224 */ /* 0x000fc600078e0200 */
[----:B------:R2:W-:Y:S04]  /*8130*/  STL [R1+0x628], R5 ;  /* 0x0006280501007387 */ /* 0x0005e80000100800 */
[----:B------:R0:W-:Y:S04]  /*8140*/  STL [R1+0x630], R0 ;  /* 0x0006300001007387 */ /* 0x0001e80000100800 */
[----:B------:R-:W4:Y:S01]  /*8150*/  LDL R21, [R1+0x40ec] ;  /* 0x0040ec0001157983 */ /* 0x000f220000100800 */
[----:B---3--:R-:W-:-:S03]  /*8160*/  IABS R7, R23 ;  /* 0x0000001700077213 */ /* 0x008fc60000000000 */
[----:B------:R-:W3:Y:S01]  /*8170*/  LDL R23, [R1+0x40e8] ;  /* 0x0040e80001177983 */ /* 0x000ee20000100800 */
[----:B--2---:R-:W-:-:S03]  /*8180*/  IABS R5, R24 ;  /* 0x0000001800057213 */ /* 0x004fc60000000000 */
[----:B------:R-:W2:Y:S01]  /*8190*/  LDL R24, [R1+0x40e4] ;  /* 0x0040e40001187983 */ /* 0x000ea20000100800 */
[----:B0-----:R-:W-:-:S03]  /*81a0*/  IABS R0, R27 ;  /* 0x0000001b00007213 */ /* 0x001fc60000000000 */
[----:B------:R-:W2:Y:S01]  /*81b0*/  LDL R27, [R1+0x40e0] ;  /* 0x0040e000011b7983 */ /* 0x000ea20000100800 */
[----:B------:R-:W-:Y:S01]  /*81c0*/  IMAD.HI.U32 R3, R12, R2, RZ ;  /* 0x000000020c037227 */ /* 0x000fe200078e00ff */
[----:B------:R-:W-:-:S03]  /*81d0*/  IABS R4, R22 ;  /* 0x0000001600047213 */ /* 0x000fc60000000000 */
[----:B------:R-:W-:Y:S02]  /*81e0*/  IMAD.MOV R3, RZ, RZ, -R3 ;  /* 0x000000ffff037224 */ /* 0x000fe400078e0a03 */
[----:B------:R-:W-:-:S04]  /*81f0*/  IMAD.HI.U32 R9, R12, R4, RZ ;  /* 0x000000040c097227 */ /* 0x000fc800078e00ff */
[----:B------:R-:W-:-:S04]  /*8200*/  IMAD.HI.U32 R8, R12, R7, RZ ;  /* 0x000000070c087227 */ /* 0x000fc800078e00ff */
[----:B------:R-:W-:Y:S02]  /*8210*/  IMAD R2, R13, R3, R2 ;  /* 0x000000030d027224 */ /* 0x000fe400078e0202 */
[----:B------:R-:W-:-:S04]  /*8220*/  IMAD.HI.U32 R6, R12, R5, RZ ;  /* 0x000000050c067227 */ /* 0x000fc800078e00ff */
[----:B------:R-:W-:-:S04]  /*8230*/  IMAD.HI.U32 R3, R12, R0, RZ ;  /* 0x000000000c037227 */ /* 0x000fc800078e00ff */
[----:B------:R-:W-:Y:S02]  /*8240*/  IMAD.MOV R9, RZ, RZ, -R9 ;  /* 0x000000ffff097224 */ /* 0x000fe400078e0a09 */
[----:B------:R-:W-:Y:S02]  /*8250*/  IMAD.MOV R8, RZ, RZ, -R8 ;  /* 0x000000ffff087224 */ /* 0x000fe400078e0a08 */
[----:B------:R-:W-:Y:S02]  /*8260*/  IMAD.MOV R6, RZ, RZ, -R6 ;  /* 0x000000ffff067224 */ /* 0x000fe400078e0a06 */
[----:B------:R-:W-:Y:S02]  /*8270*/  IMAD.MOV R3, RZ, RZ, -R3 ;  /* 0x000000ffff037224 */ /* 0x000fe400078e0a03 */
[C---:B------:R-:W-:Y:S02]  /*8280*/  IMAD R9, R13.reuse, R9, R4 ;  /* 0x000000090d097224 */ /* 0x040fe400078e0204 */
[C---:B------:R-:W-:Y:S01]  /*8290*/  IMAD R7, R13.reuse, R8, R7 ;  /* 0x000000080d077224 */ /* 0x040fe200078e0207 */
[----:B------:R0:W-:Y:S01]  /*82a0*/  STL [R1+0x62c], R2 ;  /* 0x00062c0201007387 */ /* 0x0001e20000100800 */
[----:B------:R-:W-:-:S02]  /*82b0*/  IMAD R5, R13, R6, R5 ;  /* 0x000000060d057224 */ /* 0x000fc400078e0205 */
[----:B------:R-:W-:Y:S01]  /*82c0*/  IMAD R0, R13, R3, R0 ;  /* 0x000000030d007224 */ /* 0x000fe200078e0200 */
[----:B------:R1:W-:Y:S04]  /*82d0*/  STL [R1+0x60c], R9 ;  /* 0x00060c0901007387 */ /* 0x0003e80000100800 */
[----:B------:R0:W-:Y:S04]  /*82e0*/  STL [R1+0x610], R7 ;  /* 0x0006100701007387 */ /* 0x0001e80000100800 */
[----:B------:R-:W2:Y:S04]  /*82f0*/  LDL R22, [R1+0x40dc] ;  /* 0x0040dc0001167983 */ /* 0x000ea80000100800 */
[----:B------:R3:W-:Y:S04]  /*8300*/  STL [R1+0x614], R5 ;  /* 0x0006140501007387 */ /* 0x0007e80000100800 */
[----:B------:R2:W-:Y:S01]  /*8310*/  STL [R1+0x61c], R0 ;  /* 0x00061c0001007387 */ /* 0x0005e20000100800 */
[----:B----4-:R-:W-:-:S03]  /*8320*/  IABS R3, R26 ;  /* 0x0000001a00037213 */ /* 0x010fc60000000000 */
[----:B------:R-:W4:Y:S01]  /*8330*/  LDL R26, [R1+0x40d8] ;  /* 0x0040d800011a7983 */ /* 0x000f220000100800 */
[----:B0-----:R-:W-:-:S03]  /*8340*/  IABS R2, R25 ;  /* 0x0000001900027213 */ /* 0x001fc60000000000 */
[----:B------:R-:W4:Y:S01]  /*8350*/  LDL R25, [R1+0x40d4] ;  /* 0x0040d40001197983 */ /* 0x000f220000100800 */
[----:B-1----:R-:W-:-:S04]  /*8360*/  IMAD.HI.U32 R9, R12, R3, RZ ;  /* 0x000000030c097227 */ /* 0x002fc800078e00ff */
[----:B------:R-:W-:Y:S01]  /*8370*/  IMAD.HI.U32 R4, R12, R2, RZ ;  /* 0x000000020c047227 */ /* 0x000fe200078e00ff */
[----:B------:R-:W-:-:S03]  /*8380*/  IABS R7, R21 ;  /* 0x0000001500077213 */ /* 0x000fc60000000000 */
[----:B------:R-:W-:Y:S02]  /*8390*/  IMAD.MOV R4, RZ, RZ, -R4 ;  /* 0x000000ffff047224 */ /* 0x000fe400078e0a04 */
[----:B------:R-:W-:-:S04]  /*83a0*/  IMAD.HI.U32 R8, R12, R7, RZ ;  /* 0x000000070c087227 */ /* 0x000fc800078e00ff */
[----:B------:R-:W-:Y:S02]  /*83b0*/  IMAD.MOV R9, RZ, RZ, -R9 ;  /* 0x000000ffff097224 */ /* 0x000fe400078e0a09 */
[----:B------:R-:W-:Y:S02]  /*83c0*/  IMAD.MOV R8, RZ, RZ, -R8 ;  /* 0x000000ffff087224 */ /* 0x000fe400078e0a08 */
[C---:B------:R-:W-:Y:S02]  /*83d0*/  IMAD R2, R13.reuse, R4, R2 ;  /* 0x000000040d027224 */ /* 0x040fe400078e0202 */
[C---:B------:R-:W-:Y:S02]  /*83e0*/  IMAD R9, R13.reuse, R9, R3 ;  /* 0x000000090d097224 */ /* 0x040fe400078e0203 */
[----:B------:R-:W-:Y:S01]  /*83f0*/  IMAD R7, R13, R8, R7 ;  /* 0x000000080d077224 */ /* 0x000fe200078e0207 */
[----:B---3--:R-:W-:Y:S02]  /*8400*/  IABS R5, R23 ;  /* 0x0000001700057213 */ /* 0x008fe40000000000 */
[----:B------:R-:W3:Y:S01]  /*8410*/  LDL R23, [R1+0x40d0] ;  /* 0x0040d00001177983 */ /* 0x000ee20000100800 */
[----:B--2---:R-:W-:-:S03]  /*8420*/  IABS R0, R24 ;  /* 0x0000001800007213 */ /* 0x004fc60000000000 */
[----:B------:R-:W2:Y:S04]  /*8430*/  LDL R24, [R1+0x40cc] ;  /* 0x0040cc0001187983 */ /* 0x000ea80000100800 */
[----:B------:R0:W-:Y:S04]  /*8440*/  STL [R1+0x618], R2 ;  /* 0x0006180201007387 */ /* 0x0001e80000100800 */
[----:B------:R-:W-:Y:S04]  /*8450*/  STL [R1+0x5f8], R9 ;  /* 0x0005f80901007387 */ /* 0x000fe80000100800 */
[----:B------:R4:W-:Y:S01]  /*8460*/  STL [R1+0x5fc], R7 ;  /* 0x0005fc0701007387 */ /* 0x0009e20000100800 */
[----:B0-----:R-:W-:-:S03]  /*8470*/  IABS R2, R27 ;  /* 0x0000001b00027213 */ /* 0x001fc60000000000 */
[----:B------:R-:W2:Y:S01]  /*8480*/  LDL R27, [R1+0x40c8] ;  /* 0x0040c800011b7983 */ /* 0x000ea20000100800 */
        /* <DEDUP_REMOVED lines=8> */
[----:B------:R-:W-:-:S03]  /*8510*/  IMAD.HI.U32 R3, R12, R2, RZ ;  /* 0x000000020c037227 */ /* 0x000fc600078e00ff */
[----:B------:R-:W2:Y:S01]  /*8520*/  LDL R21, [R1+0x40c0] ;  /* 0x0040c00001157983 */ /* 0x000ea20000100800 */
[----:B------:R-:W-:-:S04]  /*8530*/  IMAD.MOV R3, RZ, RZ, -R3 ;  /* 0x000000ffff037224 */ /* 0x000fc800078e0a03 */
[----:B------:R-:W-:Y:S01]  /*8540*/  IMAD R2, R13, R3, R2 ;  /* 0x000000030d027224 */ /* 0x000fe200078e0202 */
[----:B------:R-:W-:Y:S02]  /*8550*/  IABS R4, R22 ;  /* 0x0000001600047213 */ /* 0x000fe40000000000 */
[----:B------:R-:W2:Y:S01]  /*8560*/  LDL R22, [R1+0x40b8] ;  /* 0x0040b80001167983 */ /* 0x000ea20000100800 */
[----:B----4-:R-:W-:-:S03]  /*8570*/  IABS R7, R26 ;  /* 0x0000001a00077213 */ /* 0x010fc60000000000 */
[----:B------:R-:W4:Y:S01]  /*8580*/  LDL R26, [R1+0x40c4] ;  /* 0x0040c400011a7983 */ /* 0x000f220000100800 */
[----:B0-----:R-:W-:Y:S01]  /*8590*/  IABS R5, R25 ;  /* 0x0000001900057213 */ /* 0x001fe20000000000 */
[C---:B------:R-:W-:Y:S02]  /*85a0*/  IMAD.HI.U32 R9, R12.reuse, R4, RZ ;  /* 0x000000040c097227 */ /* 0x040fe400078e00ff */
[----:B------:R-:W4:Y:S02]  /*85b0*/  LDL R25, [R1+0x40bc] ;  /* 0x0040bc0001197983 */ /* 0x000f240000100800 */
[----:B------:R-:W-:-:S04]  /*85c0*/  IMAD.HI.U32 R8, R12, R7, RZ ;  /* 0x000000070c087227 */ /* 0x000fc800078e00ff */
[----:B------:R-:W-:-:S04]  /*85d0*/  IMAD.HI.U32 R6, R12, R5, RZ ;  /* 0x000000050c067227 */ /* 0x000fc800078e00ff */
[----:B------:R-:W-:Y:S02]  /*85e0*/  IMAD.MOV R9, RZ, RZ, -R9 ;  /* 0x000000ffff097224 */ /* 0x000fe400078e0a09 */
[----:B------:R-:W-:Y:S02]  /*85f0*/  IMAD.MOV R8, RZ, RZ, -R8 ;  /* 0x000000ffff087224 */ /* 0x000fe400078e0a08 */
[----:B------:R-:W-:Y:S02]  /*8600*/  IMAD.MOV R6, RZ, RZ, -R6 ;  /* 0x000000ffff067224 */ /* 0x000fe400078e0a06 */
[C---:B------:R-:W-:Y:S02]  /*8610*/  IMAD R9, R13.reuse, R9, R4 ;  /* 0x000000090d097224 */ /* 0x040fe400078e0204 */
[C---:B------:R-:W-:Y:S01]  /*8620*/  IMAD R7, R13.reuse, R8, R7 ;  /* 0x000000080d077224 */ /* 0x040fe200078e0207 */
[----:B------:R2:W-:Y:S01]  /*8630*/  STL [R1+0x604], R2 ;  /* 0x0006040201007387 */ /* 0x0005e20000100800 */
[----:B------:R-:W-:-:S03]  /*8640*/  IMAD R5, R13, R6, R5 ;  /* 0x000000060d057224 */ /* 0x000fc600078e0205 */
[----:B------:R0:W-:Y:S01]  /*8650*/  STL [R1+0x5e4], R9 ;  /* 0x0005e40901007387 */ /* 0x0001e20000100800 */
[----:B---3--:R-:W-:-:S03]  /*8660*/  IABS R0, R23 ;  /* 0x0000001700007213 */ /* 0x008fc60000000000 */
[----:B------:R-:W3:Y:S02]  /*8670*/  LDL R23, [R1+0x40b4] ;  /* 0x0040b40001177983 */ /* 0x000ee40000100800 */
[----:B------:R-:W-:-:S04]  /*8680*/  IMAD.HI.U32 R3, R12, R0, RZ ;  /* 0x000000000c037227 */ /* 0x000fc800078e00ff */
[----:B------:R-:W-:Y:S01]  /*8690*/  IMAD.MOV R3, RZ, RZ, -R3 ;  /* 0x000000ffff037224 */ /* 0x000fe200078e0a03 */
[----:B------:R-:W-:Y:S03]  /*86a0*/  STL [R1+0x5e8], R7 ;  /* 0x0005e80701007387 */ /* 0x000fe60000100800 */
[----:B------:R-:W-:Y:S01]  /*86b0*/  IMAD R0, R13, R3, R0 ;  /* 0x000000030d007224 */ /* 0x000fe200078e0200 */
[----:B------:R1:W-:Y:S01]  /*86c0*/  STL [R1+0x5ec], R5 ;  /* 0x0005ec0501007387 */ /* 0x0003e20000100800 */
[----:B--2---:R-:W-:-:S03]  /*86d0*/  IABS R2, R24 ;  /* 0x0000001800027213 */ /* 0x004fc60000000000 */
[----:B------:R-:W2:Y:S04]  /*86e0*/  LDL R24, [R1+0x40b0] ;  /* 0x0040b00001187983 */ /* 0x000ea80000100800 */
[----:B------:R0:W-:Y:S01]  /*86f0*/  STL [R1+0x5f4], R0 ;  /* 0x0005f40001007387 */ /* 0x0001e20000100800 */
[----:B------:R-:W-:-:S03]  /*8700*/  IABS R3, R27 ;  /* 0x0000001b00037213 */ /* 0x000fc60000000000 */
[----:B------:R-:W2:Y:S01]  /*8710*/  LDL R27, [R1+0x40ac] ;  /* 0x0040ac00011b7983 */ /* 0x000ea20000100800 */
[----:B------:R-:W-:-:S04]  /*8720*/  IMAD.HI.U32 R4, R12, R2, RZ ;  /* 0x000000020c047227 */ /* 0x000fc800078e00ff */
[----:B------:R-:W-:Y:S02]  /*8730*/  IMAD.MOV R4, RZ, RZ, -R4 ;  /* 0x000000ffff047224 */ /* 0x000fe400078e0a04 */
[----:B0-----:R-:W-:-:S04]  /*8740*/  IMAD.HI.U32 R9, R12, R3, RZ ;  /* 0x000000030c097227 */ /* 0x001fc800078e00ff */
[----:B------:R-:W-:Y:S02]  /*8750*/  IMAD R2, R13, R4, R2 ;  /* 0x000000040d027224 */ /* 0x000fe400078e0202 */
[----:B------:R-:W-:Y:S01]  /*8760*/  IMAD.MOV R9, RZ, RZ, -R9 ;  /* 0x000000ffff097224 */ /* 0x000fe200078e0a09 */
[----:B-1----:R-:W-:-:S05]  /*8770*/  IABS R5, R21 ;  /* 0x0000001500057213 */ /* 0x002fca0000000000 */
[----:B------:R-:W-:-:S04]  /*8780*/  IMAD.HI.U32 R6, R12, R5, RZ ;  /* 0x000000050c067227 */ /* 0x000fc800078e00ff */
[----:B------:R-:W-:Y:S01]  /*8790*/  IMAD.MOV R6, RZ, RZ, -R6 ;  /* 0x000000ffff067224 */ /* 0x000fe200078e0a06 */
[----:B----4-:R-:W-:Y:S02]  /*87a0*/  IABS R7, R26 ;  /* 0x0000001a00077213 */ /* 0x010fe40000000000 */
[----:B------:R-:W4:Y:S01]  /*87b0*/  LDL R26, [R1+0x40a8] ;  /* 0x0040a800011a7983 */ /* 0x000f220000100800 */
[----:B------:R-:W-:Y:S02]  /*87c0*/  IABS R0, R25 ;  /* 0x0000001900007213 */ /* 0x000fe40000000000 */
[C---:B------:R-:W-:Y:S01]  /*87d0*/  IMAD.HI.U32 R8, R12.reuse, R7, RZ ;  /* 0x000000070c087227 */ /* 0x040fe200078e00ff */
[----:B------:R-:W4:Y:S03]  /*87e0*/  LDL R25, [R1+0x40a4] ;  /* 0x0040a40001197983 */ /* 0x000f260000100800 */
[----:B------:R-:W-:-:S04]  /*87f0*/  IMAD.HI.U32 R4, R12, R0, RZ ;  /* 0x000000000c047227 */ /* 0x000fc800078e00ff */
[----:B------:R-:W-:Y:S02]  /*8800*/  IMAD.MOV R8, RZ, RZ, -R8 ;  /* 0x000000ffff087224 */ /* 0x000fe400078e0a08 */
[----:B------:R-:W-:Y:S02]  /*8810*/  IMAD.MOV R4, RZ, RZ, -R4 ;  /* 0x000000ffff047224 */ /* 0x000fe400078e0a04 */
[C---:B------:R-:W-:Y:S02]  /*8820*/  IMAD R9, R13.reuse, R9, R3 ;  /* 0x000000090d097224 */ /* 0x040fe400078e0203 */
[C---:B------:R-:W-:Y:S02]  /*8830*/  IMAD R7, R13.reuse, R8, R7 ;  /* 0x000000080d077224 */ /* 0x040fe400078e0207 */
[C---:B------:R-:W-:Y:S01]  /*8840*/  IMAD R5, R13.reuse, R6, R5 ;  /* 0x000000060d057224 */ /* 0x040fe200078e0205 */
[----:B------:R0:W-:Y:S01]  /*8850*/  STL [R1+0x5f0], R2 ;  /* 0x0005f00201007387 */ /* 0x0001e20000100800 */
[----:B------:R-:W-:-:S03]  /*8860*/  IMAD R0, R13, R4, R0 ;  /* 0x000000040d007224 */ /* 0x000fc600078e0200 */
[----:B------:R-:W-:Y:S04]  /*8870*/  STL [R1+0x5d0], R9 ;  /* 0x0005d00901007387 */ /* 0x000fe80000100800 */
[----:B------:R-:W-:Y:S01]  /*8880*/  STL [R1+0x5d4], R7 ;  /* 0x0005d40701007387 */ /* 0x000fe20000100800 */
[----:B0-----:R-:W-:-:S03]  /*8890*/  IABS R2, R22 ;  /* 0x0000001600027213 */ /* 0x001fc60000000000 */
[----:B------:R2:W-:Y:S04]  /*88a0*/  STL [R1+0x5d8], R5 ;  /* 0x0005d80501007387 */ /* 0x0005e80000100800 */
[----:B------:R-:W4:Y:S04]  /*88b0*/  LDL R22, [R1+0x40a0] ;  /* 0x0040a00001167983 */ /* 0x000f280000100800 */
[----:B------:R4:W-:Y:S01]  /*88c0*/  STL [R1+0x5e0], R0 ;  /* 0x0005e00001007387 */ /* 0x0009e20000100800 */
[----:B--2---:R-:W-:-:S03]  /*88d0*/  IABS R5, R27 ;  /* 0x0000001b00057213 */ /* 0x004fc60000000000 */
[----:B------:R-:W2:Y:S01]  /*88e0*/  LDL R27, [R1+0x4098] ;  /* 0x00409800011b7983 */ /* 0x000ea20000100800 */
[----:B---3--:R-:W-:-:S03]  /*88f0*/  IABS R4, R23 ;  /* 0x0000001700047213 */ /* 0x008fc60000000000 */
[----:B------:R-:W3:Y:S01]  /*8900*/  LDL R23, [R1+0x409c] ;  /* 0x00409c0001177983 */ /* 0x000ee20000100800 */
[----:B------:R-:W-:Y:S01]  /*8910*/  IMAD.HI.U32 R3, R12, R2, RZ ;  /* 0x000000020c037227 */ /* 0x000fe200078e00ff */
[----:B------:R-:W-:-:S03]  /*8920*/  IABS R7, R24 ;  /* 0x0000001800077213 */ /* 0x000fc60000000000 */
[----:B------:R-:W-:Y:S02]  /*8930*/  IMAD.MOV R3, RZ, RZ, -R3 ;  /* 0x000000ffff037224 */ /* 0x000fe400078e0a03 */
[----:B------:R-:W-:-:S04]  /*8940*/  IMAD.HI.U32 R9, R12, R4, RZ ;  /* 0x000000040c097227 */ /* 0x000fc800078e00ff */
[----:B------:R-:W-:-:S04]  /*8950*/  IMAD.HI.U32 R8, R12, R7, RZ ;  /* 0x000000070c087227 */ /* 0x000fc800078e00ff */
[C---:B------:R-:W-:Y:S02]  /*8960*/  IMAD R2, R13.reuse, R3, R2 ;  /* 0x000000030d027224 */ /* 0x040fe400078e0202 */
[----:B------:R-:W-:Y:S02]  /*8970*/  IMAD.MOV R9, RZ, RZ, -R9 ;  /* 0x000000ffff097224 */ /* 0x000fe400078e0a09 */
[----:B------:R-:W-:Y:S02]  /*8980*/  IMAD.MOV R8, RZ, RZ, -R8 ;  /* 0x000000ffff087224 */ /* 0x000fe400078e0a08 */
[C---:B------:R-:W-:Y:S02]  /*8990*/  IMAD R18, R13.reuse, R9, R4 ;  /* 0x000000090d127224 */ /* 0x040fe400078e0204 */
[----:B------:R-:W-:Y:S02]  /*89a0*/  IMAD R7, R13, R8, R7 ;  /* 0x000000080d077224 */ /* 0x000fe400078e0207 */
[----:B------:R-:W-:-:S04]  /*89b0*/  IMAD.HI.U32 R6, R12, R5, RZ ;  /* 0x000000050c067227 */ /* 0x000fc800078e00ff */
[----:B------:R-:W-:Y:S01]  /*89c0*/  IMAD.MOV R6, RZ, RZ, -R6 ;  /* 0x000000ffff067224 */ /* 0x000fe200078e0a06 */
[----:B----4-:R-:W-:Y:S02]  /*89d0*/  IABS R0, R26 ;  /* 0x0000001a00007213 */ /* 0x010fe40000000000 */
[----:B------:R-:W4:Y:S04]  /*89e0*/  LDL R26, [R1+0x4094] ;  /* 0x00409400011a7983 */ /* 0x000f280000100800 */
[----:B------:R0:W-:Y:S04]  /*89f0*/  STL [R1+0x5dc], R2 ;  /* 0x0005dc0201007387 */ /* 0x0001e80000100800 */
[----:B------:R-:W4:Y:S01]  /*8a00*/  LDL R24, [R1+0x4090] ;  /* 0x0040900001187983 */ /* 0x000f220000100800 */
[----:B------:R-:W-:-:S03]  /*8a10*/  IMAD.HI.U32 R3, R12, R0, RZ ;  /* 0x000000000c037227 */ /* 0x000fc600078e00ff */
[----:B------:R-:W-:Y:S01]  /*8a20*/  STL [R1+0x47cc], R18 ;  /* 0x0047cc1201007387 */ /* 0x000fe20000100800 */
[----:B0-----:R-:W-:-:S03]  /*8a30*/  IABS R2, R25 ;  /* 0x0000001900027213 */ /* 0x001fc60000000000 */
[----:B------:R-:W-:Y:S04]  /*8a40*/  STL [R1+0x5c0], R7 ;  /* 0x0005c00701007387 */ /* 0x000fe80000100800 */
[----:B------:R-:W4:Y:S01]  /*8a50*/  LDL R25, [R1+0x408c] ;  /* 0x00408c0001197983 */ /* 0x000f220000100800 */
[----:B------:R-:W-:Y:S02]  /*8a60*/  IMAD.MOV R3, RZ, RZ, -R3 ;  /* 0x000000ffff037224 */ /* 0x000fe400078e0a03 */
[C---:B------:R-:W-:Y:S02]  /*8a70*/  IMAD R5, R13.reuse, R6, R5 ;  /* 0x000000060d057224 */ /* 0x040fe400078e0205 */
[----:B------:R-:W-:-:S03]  /*8a80*/  IMAD R0, R13, R3, R0 ;  /* 0x000000030d007224 */ /* 0x000fc600078e0200 */
[----:B------:R2:W-:Y:S04]  /*8a90*/  STL [R1+0x5c4], R5 ;  /* 0x0005c40501007387 */ /* 0x0005e80000100800 */
[----:B------:R4:W-:Y:S04]  /*8aa0*/  STL [R1+0x5cc], R0 ;  /* 0x0005cc0001007387 */ /* 0x0009e80000100800 */
[----:B------:R-:W4:Y:S01]  /*8ab0*/  LDL R21, [R1+0x4088] ;  /* 0x0040880001157983 */ /* 0x000f220000100800 */
        /* <DEDUP_REMOVED lines=9> */
[----:B------:R-:W-:Y:S02]  /*8b50*/  IMAD R2, R13, R4, R2 ;  /* 0x000000040d027224 */ /* 0x000fe400078e0202 */
[----:B------:R-:W-:-:S04]  /*8b60*/  IMAD.HI.U32 R6, R12, R5, RZ ;  /* 0x000000050c067227 */ /* 0x000fc800078e00ff */
[----:B------:R-:W-:Y:S02]  /*8b70*/  IMAD.MOV R9, RZ, RZ, -R9 ;  /* 0x000000ffff097224 */ /* 0x000fe400078e0a09 */
[----:B------:R-:W-:Y:S02]  /*8b80*/  IMAD.MOV R8, RZ, RZ, -R8 ;  /* 0x000000ffff087224 */ /* 0x000fe400078e0a08 */
[----:B------:R-:W-:Y:S02]  /*8b90*/  IMAD.MOV R6, RZ, RZ, -R6 ;  /* 0x000000ffff067224 */ /* 0x000fe400078e0a06 */
[C---:B------:R-:W-:Y:S02]  /*8ba0*/  IMAD R9, R13.reuse, R9, R3 ;  /* 0x000000090d097224 */ /* 0x040fe400078e0203 */
[C---:B------:R-:W-:Y:S02]  /*8bb0*/  IMAD R7, R13.reuse, R8, R7 ;  /* 0x000000080d077224 */ /* 0x040fe400078e0207 */
[----:B------:R-:W-:Y:S01]  /*8bc0*/  IMAD R5, R13, R6, R5 ;  /* 0x000000060d057224 */ /* 0x000fe200078e0205 */
[----:B----4-:R-:W-:-:S02]  /*8bd0*/  IABS R0, R26 ;  /* 0x0000001a00007213 */ /* 0x010fc40000000000 */
[----:B------:R-:W4:Y:S03]  /*8be0*/  LDL R26, [R1+0x407c] ;  /* 0x00407c00011a7983 */ /* 0x000f260000100800 */
[----:B------:R-:W-:-:S04]  /*8bf0*/  IMAD.HI.U32 R4, R12, R0, RZ ;  /* 0x000000000c047227 */ /* 0x000fc800078e00ff */
[----:B------:R-:W-:Y:S01]  /*8c00*/  IMAD.MOV R4, RZ, RZ, -R4 ;  /* 0x000000ffff047224 */ /* 0x000fe200078e0a04 */
[----:B------:R0:W-:Y:S03]  /*8c10*/  STL [R1+0x5c8], R2 ;  /* 0x0005c80201007387 */ /* 0x0001e60000100800 */
[----:B------:R-:W-:Y:S01]  /*8c20*/  IMAD R0, R13, R4, R0 ;  /* 0x000000040d007224 */ /* 0x000fe200078e0200 */
[----:B------:R-:W-:Y:S04]  /*8c30*/  STL [R1+0x5a8], R9 ;  /* 0x0005a80901007387 */ /* 0x000fe80000100800 */
[----:B------:R-:W-:Y:S01]  /*8c40*/  STL [R1+0x5ac], R7 ;  /* 0x0005ac0701007387 */ /* 0x000fe20000100800 */
[----:B0-----:R-:W-:-:S03]  /*8c50*/  IABS R2, R24 ;  /* 0x0000001800027213 */ /* 0x001fc60000000000 */
[----:B------:R-:W4:Y:S04]  /*8c60*/  LDL R22, [R1+0x4078] ;  /* 0x0040780001167983 */ /* 0x000f280000100800 */
[----:B------:R-:W-:Y:S04]  /*8c70*/  STL [R1+0x5b0], R5 ;  /* 0x0005b00501007387 */ /* 0x000fe80000100800 */
[----:B------:R2:W-:Y:S04]  /*8c80*/  STL [R1+0x5b8], R0 ;  /* 0x0005b80001007387 */ /* 0x0005e80000100800 */
[----:B------:R-:W4:Y:S01]  /*8c90*/  LDL R24, [R1+0x4074] ;  /* 0x0040740001187983 */ /* 0x000f220000100800 */
[----:B------:R-:W-:-:S03]  /*8ca0*/  IABS R4, R25 ;  /* 0x0000001900047213 */ /* 0x000fc60000000000 */
[----:B------:R-:W4:Y:S01]  /*8cb0*/  LDL R25, [R1+0x4070] ;  /* 0x0040700001197983 */ /* 0x000f220000100800 */
[----:B--2---:R-:W-:-:S03]  /*8cc0*/  IABS R0, R27 ;  /* 0x0000001b00007213 */ /* 0x004fc60000000000 */
[----:B------:R-:W2:Y:S01]  /*8cd0*/  LDL R27, [R1+0x4068] ;  /* 0x00406800011b7983 */ /* 0x000ea20000100800 */
[----:B------:R-:W-:Y:S02]  /*8ce0*/  IABS R7, R21 ;  /* 0x0000001500077213 */ /* 0x000fe40000000000 */
[----:B---3--:R-:W-:Y:S02]  /*8cf0*/  IABS R5, R23 ;  /* 0x0000001700057213 */ /* 0x008fe40000000000 */
        /* <DEDUP_REMOVED lines=9> */
[----:B------:R-:W-:Y:S01]  /*8d90*/  IMAD R7, R13, R8, R7 ;  /* 0x000000080d077224 */ /* 0x000fe200078e0207 */
[----:B------:R4:W-:Y:S04]  /*8da0*/  STL [R1+0x5b4], R2 ;  /* 0x0005b40201007387 */ /* 0x0009e80000100800 */
[----:B------:R0:W-:Y:S01]  /*8db0*/  STL [R1+0x594], R9 ;  /* 0x0005940901007387 */ /* 0x0001e20000100800 */
[----:B------:R-:W-:-:S03]  /*8dc0*/  IMAD.HI.U32 R6, R12, R5, RZ ;  /* 0x000000050c067227 */ /* 0x000fc600078e00ff */
[----:B------:R1:W-:Y:S01]  /*8dd0*/  STL [R1+0x598], R7 ;  /* 0x0005980701007387 */ /* 0x0003e20000100800 */
[----:B------:R-:W-:-:S04]  /*8de0*/  IMAD.HI.U32 R3, R12, R0, RZ ;  /* 0x000000000c037227 */ /* 0x000fc800078e00ff */
[----:B------:R-:W-:Y:S02]  /*8df0*/  IMAD.MOV R6, RZ, RZ, -R6 ;  /* 0x000000ffff067224 */ /* 0x000fe400078e0a06 */
[----:B------:R-:W-:Y:S02]  /*8e00*/  IMAD.MOV R3, RZ, RZ, -R3 ;  /* 0x000000ffff037224 */ /* 0x000fe400078e0a03 */
[C---:B------:R-:W-:Y:S02]  /*8e10*/  IMAD R5, R13.reuse, R6, R5 ;  /* 0x000000060d057224 */ /* 0x040fe400078e0205 */
[----:B------:R-:W-:Y:S01]  /*8e20*/  IMAD R0, R13, R3, R0 ;  /* 0x000000030d007224 */ /* 0x000fe200078e0200 */
[----:B----4-:R-:W-:Y:S02]  /*8e30*/  IABS R2, R26 ;  /* 0x0000001a00027213 */ /* 0x010fe40000000000 */
[----:B------:R-:W4:Y:S04]  /*8e40*/  LDL R26, [R1+0x4064] ;  /* 0x00406400011a7983 */ /* 0x000f280000100800 */
[----:B------:R0:W-:Y:S04]  /*8e50*/  STL [R1+0x59c], R5 ;  /* 0x00059c0501007387 */ /* 0x0001e80000100800 */
[----:B------:R-:W-:Y:S01]  /*8e60*/  STL [R1+0x5a4], R0 ;  /* 0x0005a40001007387 */ /* 0x000fe20000100800 */
[----:B------:R-:W-:-:S03]  /*8e70*/  IMAD.HI.U32 R4, R12, R2, RZ ;  /* 0x000000020c047227 */ /* 0x000fc600078e00ff */
[----:B------:R-:W4:Y:S01]  /*8e80*/  LDL R21, [R1+0x405c] ;  /* 0x00405c0001157983 */ /* 0x000f220000100800 */
[----:B------:R-:W-:Y:S01]  /*8e90*/  IABS R3, R22 ;  /* 0x0000001600037213 */ /* 0x000fe20000000000 */
[----:B------:R-:W-:Y:S02]  /*8ea0*/  IMAD.MOV R4, RZ, RZ, -R4 ;  /* 0x000000ffff047224 */ /* 0x000fe400078e0a04 */
[----:B------:R-:W4:Y:S02]  /*8eb0*/  LDL R22, [R1+0x4054] ;  /* 0x0040540001167983 */ /* 0x000f240000100800 */
[----:B0-----:R-:W-:Y:S01]  /*8ec0*/  IMAD.HI.U32 R9, R12, R3, RZ ;  /* 0x000000030c097227 */ /* 0x001fe200078e00ff */
[----:B-1----:R-:W-:Y:S02]  /*8ed0*/  IABS R7, R24 ;  /* 0x0000001800077213 */ /* 0x002fe40000000000 */
[----:B------:R-:W4:Y:S01]  /*8ee0*/  LDL R24, [R1+0x4060] ;  /* 0x0040600001187983 */ /* 0x000f220000100800 */
[----:B------:R-:W-:-:S03]  /*8ef0*/  IABS R5, R25 ;  /* 0x0000001900057213 */ /* 0x000fc60000000000 */
        /* <DEDUP_REMOVED lines=8> */
[----:B------:R-:W-:Y:S01]  /*8f80*/  IMAD.HI.U32 R8, R12, R7, RZ ;  /* 0x000000070c087227 */ /* 0x000fe200078e00ff */
[----:B---3--:R-:W-:-:S03]  /*8f90*/  IABS R0, R23 ;  /* 0x0000001700007213 */ /* 0x008fc60000000000 */
[----:B------:R-:W-:-:S04]  /*8fa0*/  IMAD.HI.U32 R6, R12, R5, RZ ;  /* 0x000000050c067227 */ /* 0x000fc800078e00ff */
[----:B------:R-:W-:Y:S02]  /*8fb0*/  IMAD.MOV R8, RZ, RZ, -R8 ;  /* 0x000000ffff087224 */ /* 0x000fe400078e0a08 */
[----:B------:R-:W-:-:S04]  /*8fc0*/  IMAD.HI.U32 R4, R12, R0, RZ ;  /* 0x000000000c047227 */ /* 0x000fc800078e00ff */
[----:B------:R-:W-:Y:S02]  /*8fd0*/  IMAD.MOV R6, RZ, RZ, -R6 ;  /* 0x000000ffff067224 */ /* 0x000fe400078e0a06 */
[C---:B------:R-:W-:Y:S02]  /*8fe0*/  IMAD R7, R13.reuse, R8, R7 ;  /* 0x000000080d077224 */ /* 0x040fe400078e0207 */
[----:B------:R-:W-:Y:S02]  /*8ff0*/  IMAD.MOV R4, RZ, RZ, -R4 ;  /* 0x000000ffff047224 */ /* 0x000fe400078e0a04 */
[C---:B------:R-:W-:Y:S01]  /*9000*/  IMAD R5, R13.reuse, R6, R5 ;  /* 0x000000060d057224 */ /* 0x040fe200078e0205 */
[----:B------:R-:W-:Y:S01]  /*9010*/  STL [R1+0x584], R7 ;  /* 0x0005840701007387 */ /* 0x000fe20000100800 */
[----:B------:R-:W-:-:S03]  /*9020*/  IMAD R0, R13, R4, R0 ;  /* 0x000000040d007224 */ /* 0x000fc600078e0200 */
[----:B------:R1:W-:Y:S04]  /*9030*/  STL [R1+0x588], R5 ;  /* 0x0005880501007387 */ /* 0x0003e80000100800 */
[----:B------:R-:W3:Y:S04]  /*9040*/  LDL R23, [R1+0x404c] ;  /* 0x00404c0001177983 */ /* 0x000ee80000100800 */
[----:B------:R0:W-:Y:S01]  /*9050*/  STL [R1+0x590], R0 ;  /* 0x0005900001007387 */ /* 0x0001e20000100800 */
[----:B------:R-:W-:-:S04]  /*9060*/  IMAD.HI.U32 R3, R12, R2, RZ ;  /* 0x000000020c037227 */ /* 0x000fc800078e00ff */
[----:B------:R-:W-:Y:S01]  /*9070*/  IMAD.MOV R3, RZ, RZ, -R3 ;  /* 0x000000ffff037224 */ /* 0x000fe200078e0a03 */
[----:B----4-:R-:W-:Y:S02]  /*9080*/  IABS R4, R26 ;  /* 0x0000001a00047213 */ /* 0x010fe40000000000 */
[----:B------:R-:W4:Y:S03]  /*9090*/  LDL R26, [R1+0x4048] ;  /* 0x00404800011a7983 */ /* 0x000f260000100800 */
[----:B0-----:R-:W-:Y:S01]  /*90a0*/  IMAD.HI.U32 R9, R12, R4, RZ ;  /* 0x000000040c097227 */ /* 0x001fe200078e00ff */
[----:B-1----:R-:W-:-:S03]  /*90b0*/  IABS R5, R21 ;  /* 0x0000001500057213 */ /* 0x002fc60000000000 */
[----:B------:R-:W-:Y:S02]  /*90c0*/  IMAD.MOV R9, RZ, RZ, -R9 ;  /* 0x000000ffff097224 */ /* 0x000fe400078e0a09 */
[----:B------:R-:W-:-:S04]  /*90d0*/  IMAD.HI.U32 R6, R12, R5, RZ ;  /* 0x000000050c067227 */ /* 0x000fc800078e00ff */
[----:B------:R-:W-:Y:S01]  /*90e0*/  IMAD R2, R13, R3, R2 ;  /* 0x000000030d027224 */ /* 0x000fe200078e0202 */
[----:B------:R-:W-:Y:S02]  /*90f0*/  IABS R7, R24 ;  /* 0x0000001800077213 */ /* 0x000fe40000000000 */
[----:B------:R-:W4:Y:S01]  /*9100*/  LDL R24, [R1+0x4044] ;  /* 0x0040440001187983 */ /* 0x000f220000100800 */
[----:B------:R-:W-:Y:S02]  /*9110*/  IABS R0, R25 ;  /* 0x0000001900007213 */ /* 0x000fe40000000000 */
[----:B------:R-:W-:Y:S01]  /*9120*/  IMAD.HI.U32 R8, R12, R7, RZ ;  /* 0x000000070c087227 */ /* 0x000fe200078e00ff */
[----:B------:R-:W4:Y:S03]  /*9130*/  LDL R25, [R1+0x4040] ;  /* 0x0040400001197983 */ /* 0x000f260000100800 */
[----:B------:R-:W-:-:S02]  /*9140*/  IMAD.MOV R8, RZ, RZ, -R8 ;  /* 0x000000ffff087224 */ /* 0x000fc400078e0a08 */
[----:B------:R-:W-:-:S04]  /*9150*/  IMAD.HI.U32 R3, R12, R0, RZ ;  /* 0x000000000c037227 */ /* 0x000fc800078e00ff */
[----:B------:R-:W-:Y:S02]  /*9160*/  IMAD.MOV R6, RZ, RZ, -R6 ;  /* 0x000000ffff067224 */ /* 0x000fe400078e0a06 */
[C---:B------:R-:W-:Y:S02]  /*9170*/  IMAD R9, R13.reuse, R9, R4 ;  /* 0x000000090d097224 */ /* 0x040fe400078e0204 */
[C---:B------:R-:W-:Y:S02]  /*9180*/  IMAD R7, R13.reuse, R8, R7 ;  /* 0x000000080d077224 */ /* 0x040fe400078e0207 */
[----:B------:R-:W-:Y:S02]  /*9190*/  IMAD.MOV R3, RZ, RZ, -R3 ;  /* 0x000000ffff037224 */ /* 0x000fe400078e0a03 */
[C---:B------:R-:W-:Y:S01]  /*91a0*/  IMAD R5, R13.reuse, R6, R5 ;  /* 0x000000060d057224 */ /* 0x040fe200078e0205 */
[----:B------:R0:W-:Y:S01]  /*91b0*/  STL [R1+0x58c], R2 ;  /* 0x00058c0201007387 */ /* 0x0001e20000100800 */
[----:B------:R-:W-:-:S03]  /*91c0*/  IMAD R0, R13, R3, R0 ;  /* 0x000000030d007224 */ /* 0x000fc600078e0200 */
[----:B------:R1:W-:Y:S04]  /*91d0*/  STL [R1+0x56c], R9 ;  /* 0x00056c0901007387 */ /* 0x0003e80000100800 */
[----:B------:R3:W-:Y:S04]  /*91e0*/  STL [R1+0x570], R7 ;  /* 0x0005700701007387 */ /* 0x0007e80000100800 */
[----:B------:R4:W-:Y:S01]  /*91f0*/  STL [R1+0x574], R5 ;  /* 0x0005740501007387 */ /* 0x0009e20000100800 */
[----:B--2---:R-:W-:-:S03]  /*9200*/  IABS R3, R27 ;  /* 0x0000001b00037213 */ /* 0x004fc60000000000 */
[----:B------:R-:W2:Y:S04]  /*9210*/  LDL R27, [R1+0x403c] ;  /* 0x00403c00011b7983 */ /* 0x000ea80000100800 */
[----:B------:R3:W-:Y:S01]  /*9220*/  STL [R1+0x57c], R0 ;  /* 0x00057c0001007387 */ /* 0x0007e20000100800 */
[----:B0-----:R-:W-:Y:S01]  /*9230*/  IABS R2, R22 ;  /* 0x0000001600027213 */ /* 0x001fe20000000000 */
[C---:B-1----:R-:W-:Y:S02]  /*9240*/  IMAD.HI.U32 R9, R12.reuse, R3, RZ ;  /* 0x000000030c097227 */ /* 0x042fe400078e00ff */
[----:B------:R-:W2:Y:S02]  /*9250*/  LDL R22, [R1+0x4030] ;  /* 0x0040300001167983 */ /* 0x000ea40000100800 */
[----:B------:R-:W-:Y:S01]  /*9260*/  IMAD.HI.U32 R4, R12, R2, RZ ;  /* 0x000000020c047227 */ /* 0x000fe200078e00ff */
[----:B---3--:R-:W-:-:S02]  /*9270*/  IABS R7, R23 ;  /* 0x0000001700077213 */ /* 0x008fc40000000000 */
[----:B------:R-:W3:Y:S01]  /*9280*/  LDL R23, [R1+0x4038] ;  /* 0x0040380001177983 */ /* 0x000ee20000100800 */
[----:B------:R-:W-:Y:S02]  /*9290*/  IMAD.MOV R4, RZ, RZ, -R4 ;  /* 0x000000ffff047224 */ /* 0x000fe400078e0a04 */
[----:B------:R-:W-:-:S04]  /*92a0*/  IMAD.HI.U32 R8, R12, R7, RZ ;  /* 0x000000070c087227 */ /* 0x000fc800078e00ff */
[----:B------:R-:W-:Y:S02]  /*92b0*/  IMAD R2, R13, R4, R2 ;  /* 0x000000040d027224 */ /* 0x000fe400078e0202 */
[----:B------:R-:W-:Y:S01]  /*92c0*/  IMAD.MOV R9, RZ, RZ, -R9 ;  /* 0x000000ffff097224 */ /* 0x000fe200078e0a09 */
[----:B----4-:R-:W-:Y:S02]  /*92d0*/  IABS R5, R26 ;  /* 0x0000001a00057213 */ /* 0x010fe40000000000 */
[----:B------:R-:W4:Y:S03]  /*92e0*/  LDL R26, [R1+0x4034] ;  /* 0x00403400011a7983 */ /* 0x000f260000100800 */
[----:B------:R-:W-:Y:S01]  /*92f0*/  IMAD.HI.U32 R6, R12, R5, RZ ;  /* 0x000000050c067227 */ /* 0x000fe200078e00ff */
[----:B------:R0:W-:Y:S03]  /*9300*/  STL [R1+0x578], R2 ;  /* 0x0005780201007387 */ /* 0x0001e60000100800 */
[----:B------:R-:W-:-:S02]  /*9310*/  IMAD.MOV R6, RZ, RZ, -R6 ;  /* 0x000000ffff067224 */ /* 0x000fc400078e0a06 */
[----:B------:R-:W-:Y:S02]  /*9320*/  IMAD.MOV R8, RZ, RZ, -R8 ;  /* 0x000000ffff087224 */ /* 0x000fe400078e0a08 */
[C---:B------:R-:W-:Y:S02]  /*9330*/  IMAD R9, R13.reuse, R9, R3 ;  /* 0x000000090d097224 */ /* 0x040fe400078e0203 */
[C---:B------:R-:W-:Y:S02]  /*9340*/  IMAD R19, R13.reuse, R6, R5 ;  /* 0x000000060d137224 */ /* 0x040fe400078e0205 */
[----:B------:R-:W-:Y:S01]  /*9350*/  IMAD R7, R13, R8, R7 ;  /* 0x000000080d077224 */ /* 0x000fe200078e0207 */
[----:B------:R-:W-:Y:S02]  /*9360*/  IABS R0, R24 ;  /* 0x0000001800007213 */ /* 0x000fe40000000000 */
[----:B------:R-:W4:Y:S03]  /*9370*/  LDL R24, [R1+0x402c] ;  /* 0x00402c0001187983 */ /* 0x000f260000100800 */
[----:B------:R-:W-:Y:S01]  /*9380*/  IMAD.HI.U32 R4, R12, R0, RZ ;  /* 0x000000000c047227 */ /* 0x000fe200078e00ff */
[----:B------:R1:W-:Y:S03]  /*9390*/  STL [R1+0x558], R9 ;  /* 0x0005580901007387 */ /* 0x0003e60000100800 */
[----:B------:R-:W-:Y:S01]  /*93a0*/  IMAD.MOV R4, RZ, RZ, -R4 ;  /* 0x000000ffff047224 */ /* 0x000fe200078e0a04 */
[----:B------:R-:W-:Y:S01]  /*93b0*/  STL [R1+0x47c8], R19 ;  /* 0x0047c81301007387 */ /* 0x000fe20000100800 */
[----:B0-----:R-:W-:-:S02]  /*93c0*/  IABS R2, R25 ;  /* 0x0000001900027213 */ /* 0x001fc40000000000 */
[----:B------:R-:W-:Y:S01]  /*93d0*/  IMAD R0, R13, R4, R0 ;  /* 0x000000040d007224 */ /* 0x000fe200078e0200 */
[----:B------:R-:W-:Y:S04]  /*93e0*/  STL [R1+0x55c], R7 ;  /* 0x00055c0701007387 */ /* 0x000fe80000100800 */
[----:B------:R-:W4:Y:S04]  /*93f0*/  LDL R25, [R1+0x4028] ;  /* 0x0040280001197983 */ /* 0x000f280000100800 */
[----:B------:R0:W-:Y:S01]  /*9400*/  STL [R1+0x568], R0 ;  /* 0x0005680001007387 */ /* 0x0001e20000100800 */
[----:B--2---:R-:W-:-:S03]  /*9410*/  IABS R4, R27 ;  /* 0x0000001b00047213 */ /* 0x004fc60000000000 */
[----:B------:R-:W2:Y:S01]  /*9420*/  LDL R27, [R1+0x4024] ;  /* 0x00402400011b7983 */ /* 0x000ea20000100800 */
[----:B------:R-:W-:-:S04]  /*9430*/  IMAD.HI.U32 R3, R12, R2, RZ ;  /* 0x000000020c037227 */ /* 0x000fc800078e00ff */
[C---:B-1----:R-:W-:Y:S01]  /*9440*/  IMAD.HI.U32 R9, R12.reuse, R4, RZ ;  /* 0x000000040c097227 */ /* 0x042fe200078e00ff */
[----:B0-----:R-:W-:Y:S02]  /*9450*/  IABS R0, R22 ;  /* 0x0000001600007213 */ /* 0x001fe40000000000 */
[----:B------:R-:W2:Y:S01]  /*9460*/  LDL R22, [R1+0x4018] ;  /* 0x0040180001167983 */ /* 0x000ea20000100800 */
[----:B------:R-:W-:Y:S02]  /*9470*/  IMAD.MOV R3, RZ, RZ, -R3 ;  /* 0x000000ffff037224 */ /* 0x000fe400078e0a03 */
[----:B------:R-:W-:Y:S01]  /*9480*/  IMAD.MOV R9, RZ, RZ, -R9 ;  /* 0x000000ffff097224 */ /* 0x000fe200078e0a09 */
[----:B---3--:R-:W-:Y:S02]  /*9490*/  IABS R7, R23 ;  /* 0x0000001700077213 */ /* 0x008fe40000000000 */
[----:B------:R-:W3:Y:S03]  /*94a0*/  LDL R23, [R1+0x4020] ;  /* 0x0040200001177983 */ /* 0x000ee60000100800 */
[----:B------:R-:W-:-:S04]  /*94b0*/  IMAD.HI.U32 R8, R12, R7, RZ ;  /* 0x000000070c087227 */ /* 0x000fc800078e00ff */
[----:B------:R-:W-:Y:S02]  /*94c0*/  IMAD.MOV R8, RZ, RZ, -R8 ;  /* 0x000000ffff087224 */ /* 0x000fe400078e0a08 */
[C---:B------:R-:W-:Y:S02]  /*94d0*/  IMAD R2, R13.reuse, R3, R2 ;  /* 0x000000030d027224 */ /* 0x040fe400078e0202 */
[C---:B------:R-:W-:Y:S02]  /*94e0*/  IMAD R9, R13.reuse, R9, R4 ;  /* 0x000000090d097224 */ /* 0x040fe400078e0204 */
[----:B------:R-:W-:Y:S01]  /*94f0*/  IMAD R7, R13, R8, R7 ;  /* 0x000000080d077224 */ /* 0x000fe200078e0207 */
[----:B----4-:R-:W-:Y:S02]  /*9500*/  IABS R5, R26 ;  /* 0x0000001a00057213 */ /* 0x010fe40000000000 */
[----:B------:R-:W4:Y:S01]  /*9510*/  LDL R26, [R1+0x401c] ;  /* 0x00401c00011a7983 */ /* 0x000f220000100800 */
[----:B------:R-:W-:-:S04]  /*9520*/  IMAD.HI.U32 R3, R12, R0, RZ ;  /* 0x000000000c037227 */ /* 0x000fc800078e00ff */
[----:B------:R-:W-:Y:S01]  /*9530*/  IMAD.HI.U32 R6, R12, R5, RZ ;  /* 0x000000050c067227 */ /* 0x000fe200078e00ff */
[----:B------:R0:W-:Y:S03]  /*9540*/  STL [R1+0x564], R2 ;  /* 0x0005640201007387 */ /* 0x0001e60000100800 */
[----:B------:R-:W-:Y:S01]  /*9550*/  IMAD.MOV R6, RZ, RZ, -R6 ;  /* 0x000000ffff067224 */ /* 0x000fe200078e0a06 */
[----:B------:R-:W-:Y:S01]  /*9560*/  STL [R1+0x544], R9 ;  /* 0x0005440901007387 */ /* 0x000fe20000100800 */
[----:B------:R-:W-:-:S03]  /*9570*/  IMAD.MOV R3, RZ, RZ, -R3 ;  /* 0x000000ffff037224 */ /* 0x000fc600078e0a03 */
[----:B------:R2:W-:Y:S01]  /*9580*/  STL [R1+0x548], R7 ;  /* 0x0005480701007387 */ /* 0x0005e20000100800 */
[C---:B------:R-:W-:Y:S02]  /*9590*/  IMAD R5, R13.reuse, R6, R5 ;  /* 0x000000060d057224 */ /* 0x040fe400078e0205 */
[----:B------:R-:W-:Y:S01]  /*95a0*/  IMAD R0, R13, R3, R0 ;  /* 0x000000030d007224 */ /* 0x000fe200078e0200 */
[----:B0-----:R-:W-:Y:S02]  /*95b0*/  IABS R2, R24 ;  /* 0x0000001800027213 */ /* 0x001fe40000000000 */
[----:B------:R-:W4:Y:S04]  /*95c0*/  LDL R24, [R1+0x4014] ;  /* 0x0040140001187983 */ /* 0x000f280000100800 */
[----:B------:R3:W-:Y:S04]  /*95d0*/  STL [R1+0x54c], R5 ;  /* 0x00054c0501007387 */ /* 0x0007e80000100800 */
[----:B------:R4:W-:Y:S01]  /*95e0*/  STL [R1+0x554], R0 ;  /* 0x0005540001007387 */ /* 0x0009e20000100800 */
[----:B------:R-:W-:-:S03]  /*95f0*/  IABS R3, R25 ;  /* 0x0000001900037213 */ /* 0x000fc60000000000 */
[----:B------:R-:W4:Y:S01]  /*9600*/  LDL R25, [R1+0x4010] ;  /* 0x0040100001197983 */ /* 0x000f220000100800 */
[----:B--2---:R-:W-:-:S03]  /*9610*/  IABS R7, R27 ;  /* 0x0000001b00077213 */ /* 0x004fc60000000000 */
[----:B------:R-:W2:Y:S01]  /*9620*/  LDL R27, [R1+0x400c] ;  /* 0x00400c00011b7983 */ /* 0x000ea20000100800 */
[----:B------:R-:W-:-:S04]  /*9630*/  IMAD.HI.U32 R4, R12, R2, RZ ;  /* 0x000000020c047227 */ /* 0x000fc800078e00ff */
[----:B------:R-:W-:Y:S02]  /*9640*/  IMAD.MOV R4, RZ, RZ, -R4 ;  /* 0x000000ffff047224 */ /* 0x000fe400078e0a04 */
[----:B------:R-:W-:-:S04]  /*9650*/  IMAD.HI.U32 R9, R12, R3, RZ ;  /* 0x000000030c097227 */ /* 0x000fc800078e00ff */
[----:B------:R-:W-:-:S04]  /*9660*/  IMAD.HI.U32 R8, R12, R7, RZ ;  /* 0x000000070c087227 */ /* 0x000fc800078e00ff */
[----:B------:R-:W-:Y:S01]  /*9670*/  IMAD R2, R13, R4, R2 ;  /* 0x000000040d027224 */ /* 0x000fe200078e0202 */
[----:B---3--:R-:W-:Y:S02]  /*9680*/  IABS R5, R23 ;  /* 0x0000001700057213 */ /* 0x008fe40000000000 */
[----:B------:R-:W3:Y:S01]  /*9690*/  LDL R23, [R1+0x4008] ;  /* 0x0040080001177983 */ /* 0x000ee20000100800 */
[----:B------:R-:W-:Y:S02]  /*96a0*/  IMAD.MOV R9, RZ, RZ, -R9 ;  /* 0x000000ffff097224 */ /* 0x000fe400078e0a09 */
[----:B------:R-:W-:-:S04]  /*96b0*/  IMAD.HI.U32 R6, R12, R5, RZ ;  /* 0x000000050c067227 */ /* 0x000fc800078e00ff */
[----:B------:R-:W-:Y:S02]  /*96c0*/  IMAD.MOV R8, RZ, RZ, -R8 ;  /* 0x000000ffff087224 */ /* 0x000fe400078e0a08 */
[----:B------:R-:W-:Y:S02]  /*96d0*/  IMAD.MOV R6, RZ, RZ, -R6 ;  /* 0x000000ffff067224 */ /* 0x000fe400078e0a06 */
[C---:B------:R-:W-:Y:S02]  /*96e0*/  IMAD R9, R13.reuse, R9, R3 ;  /* 0x000000090d097224 */ /* 0x040fe400078e0203 */
[C---:B------:R-:W-:Y:S02]  /*96f0*/  IMAD R7, R13.reuse, R8, R7 ;  /* 0x000000080d077224 */ /* 0x040fe400078e0207 */
[----:B------:R-:W-:Y:S01]  /*9700*/  IMAD R5, R13, R6, R5 ;  /* 0x000000060d057224 */ /* 0x000fe200078e0205 */
[----:B----4-:R-:W-:Y:S02]  /*9710*/  IABS R0, R26 ;  /* 0x0000001a00007213 */ /* 0x010fe40000000000 */
[----:B------:R-:W4:Y:S03]  /*9720*/  LDL R26, [R1+0x4004] ;  /* 0x00400400011a7983 */ /* 0x000f260000100800 */
[----:B------:R-:W-:-:S04]  /*9730*/  IMAD.HI.U32 R4, R12, R0, RZ ;  /* 0x000000000c047227 */ /* 0x000fc800078e00ff */
[----:B------:R-:W-:Y:S01]  /*9740*/  IMAD.MOV R4, RZ, RZ, -R4 ;  /* 0x000000ffff047224 */ /* 0x000fe200078e0a04 */
[----:B------:R0:W-:Y:S03]  /*9750*/  STL [R1+0x550], R2 ;  /* 0x0005500201007387 */ /* 0x0001e60000100800 */
[----:B------:R-:W-:Y:S01]  /*9760*/  IMAD R0, R13, R4, R0 ;  /* 0x000000040d007224 */ /* 0x000fe200078e0200 */
[----:B------:R-:W-:Y:S04]  /*9770*/  STL [R1+0x530], R9 ;  /* 0x0005300901007387 */ /* 0x000fe80000100800 */
[----:B------:R1:W-:Y:S01]  /*9780*/  STL [R1+0x534], R7 ;  /* 0x0005340701007387 */ /* 0x0003e20000100800 */
[----:B0-----:R-:W-:-:S03]  /*9790*/  IABS R2, R22 ;  /* 0x0000001600027213 */ /* 0x001fc60000000000 */
[----:B------:R-:W4:Y:S04]  /*97a0*/  LDL R22, [R1+0x4000] ;  /* 0x0040000001167983 */ /* 0x000f280000100800 */
[----:B------:R2:W-:Y:S04]  /*97b0*/  STL [R1+0x538], R5 ;  /* 0x0005380501007387 */ /* 0x0005e80000100800 */
[----:B------:R3:W-:Y:S01]  /*97c0*/  STL [R1+0x540], R0 ;  /* 0x0005400001007387 */ /* 0x0007e20000100800 */
[----:B------:R-:W-:-:S03]  /*97d0*/  IABS R4, R24 ;  /* 0x0000001800047213 */ /* 0x000fc60000000000 */
[----:B------:R-:W4:Y:S01]  /*97e0*/  LDL R24, [R1+0x3ffc] ;  /* 0x003ffc0001187983 */ /* 0x000f220000100800 */
[----:B-1----:R-:W-:-:S03]  /*97f0*/  IABS R7, R25 ;  /* 0x0000001900077213 */ /* 0x002fc60000000000 */
[----:B------:R-:W4:Y:S01]  /*9800*/  LDL R25, [R1+0x3ff8] ;  /* 0x003ff80001197983 */ /* 0x000f220000100800 */
[----:B--2---:R-:W-:-:S03]  /*9810*/  IABS R5, R27 ;  /* 0x0000001b00057213 */ /* 0x004fc60000000000 */
        /* <DEDUP_REMOVED lines=10> */
[----:B---3--:R-:W-:-:S02]  /*98c0*/  IABS R0, R23 ;  /* 0x0000001700007213 */ /* 0x008fc40000000000 */
[----:B------:R-:W3:Y:S04]  /*98d0*/  LDL R23, [R1+0x3ff0] ;  /* 0x003ff00001177983 */ /* 0x000ee80000100800 */
[----:B------:R4:W-:Y:S04]  /*98e0*/  STL [R1+0x53c], R2 ;  /* 0x00053c0201007387 */ /* 0x0009e80000100800 */
[----:B------:R-:W-:Y:S04]  /*98f0*/  STL [R1+0x51c], R9 ;  /* 0x00051c0901007387 */ /* 0x000fe80000100800 */
[----:B------:R0:W-:Y:S01]  /*9900*/  STL [R1+0x520], R7 ;  /* 0x0005200701007387 */ /* 0x0001e20000100800 */
[----:B------:R-:W-:-:S04]  /*9910*/  IMAD.HI.U32 R6, R12, R5, RZ ;  /* 0x000000050c067227 */ /* 0x000fc800078e00ff */
[----:B------:R-:W-:-:S04]  /*9920*/  IMAD.HI.U32 R3, R12, R0, RZ ;  /* 0x000000000c037227 */ /* 0x000fc800078e00ff */
[----:B------:R-:W-:Y:S02]  /*9930*/  IMAD.MOV R6, RZ, RZ, -R6 ;  /* 0x000000ffff067224 */ /* 0x000fe400078e0a06 */
[----:B------:R-:W-:Y:S01]  /*9940*/  IMAD.MOV R3, RZ, RZ, -R3 ;  /* 0x000000ffff037224 */ /* 0x000fe200078e0a03 */
[----:B----4-:R-:W-:Y:S02]  /*9950*/  IABS R2, R26 ;  /* 0x0000001a00027213 */ /* 0x010fe40000000000 */
[----:B------:R-:W4:Y:S01]  /*9960*/  LDL R26, [R1+0x3fec] ;  /* 0x003fec00011a7983 */ /* 0x000f220000100800 */
[C---:B------:R-:W-:Y:S02]  /*9970*/  IMAD R5, R13.reuse, R6, R5 ;  /* 0x000000060d057224 */ /* 0x040fe400078e0205 */
[----:B------:R-:W-:-:S03]  /*9980*/  IMAD R0, R13, R3, R0 ;  /* 0x000000030d007224 */ /* 0x000fc600078e0200 */
[----:B------:R1:W-:Y:S04]  /*9990*/  STL [R1+0x524], R5 ;  /* 0x0005240501007387 */ /* 0x0003e80000100800 */
[----:B------:R2:W-:Y:S04]  /*99a0*/  STL [R1+0x52c], R0 ;  /* 0x00052c0001007387 */ /* 0x0005e80000100800 */
[----:B------:R-:W3:Y:S01]  /*99b0*/  LDL R21, [R1+0x3fe8] ;  /* 0x003fe80001157983 */ /* 0x000ee20000100800 */
[----:B0-----:R-:W-:-:S03]  /*99c0*/  IABS R7, R24 ;  /* 0x0000001800077213 */ /* 0x001fc60000000000 */
[----:B------:R-:W3:Y:S01]  /*99d0*/  LDL R24, [R1+0x3fe4] ;  /* 0x003fe40001187983 */ /* 0x000ee20000100800 */
[----:B-1----:R-:W-:-:S03]  /*99e0*/  IABS R5, R25 ;  /* 0x0000001900057213 */ /* 0x002fc60000000000 */
[----:B------:R-:W3:Y:S01]  /*99f0*/  LDL R25, [R1+0x3fe0] ;  /* 0x003fe00001197983 */ /* 0x000ee20000100800 */
[----:B--2---:R-:W-:-:S03]  /*9a00*/  IABS R0, R27 ;  /* 0x0000001b00007213 */ /* 0x004fc60000000000 */
        /* <DEDUP_REMOVED lines=25> */
[----:B---3--:R-:W-:-:S03]  /*9ba0*/  IABS R2, R23 ;  /* 0x0000001700027213 */ /* 0x008fc60000000000 */
[----:B------:R-:W3:Y:S01]  /*9bb0*/  LDL R23, [R1+0x3fd0] ;  /* 0x003fd00001177983 */ /* 0x000ee20000100800 */
[----:B0-----:R-:W-:-:S04]  /*9bc0*/  IMAD.HI.U32 R9, R12, R4, RZ ;  /* 0x000000040c097227 */ /* 0x001fc800078e00ff */
[----:B------:R-:W-:Y:S01]  /*9bd0*/  IMAD.HI.U32 R3, R12, R2, RZ ;  /* 0x000000020c037227 */ /* 0x000fe200078e00ff */
[----:B-1----:R-:W-:-:S03]  /*9be0*/  IABS R7, R21 ;  /* 0x0000001500077213 */ /* 0x002fc60000000000 */
[----:B------:R-:W-:Y:S02]  /*9bf0*/  IMAD.MOV R3, RZ, RZ, -R3 ;  /* 0x000000ffff037224 */ /* 0x000fe400078e0a03 */
[----:B------:R-:W-:-:S04]  /*9c00*/  IMAD.HI.U32 R8, R12, R7, RZ ;  /* 0x000000070c087227 */ /* 0x000fc800078e00ff */
[----:B------:R-:W-:Y:S02]  /*9c10*/  IMAD.MOV R9, RZ, RZ, -R9 ;  /* 0x000000ffff097224 */ /* 0x000fe400078e0a09 */
[----:B------:R-:W-:Y:S01]  /*9c20*/  IMAD.MOV R8, RZ, RZ, -R8 ;  /* 0x000000ffff087224 */ /* 0x000fe200078e0a08 */
[----:B------:R-:W-:Y:S02]  /*9c30*/  IABS R5, R24 ;  /* 0x0000001800057213 */ /* 0x000fe40000000000 */
[----:B------:R-:W3:Y:S01]  /*9c40*/  LDL R24, [R1+0x3fcc] ;  /* 0x003fcc0001187983 */ /* 0x000ee20000100800 */
[C---:B------:R-:W-:Y:S02]  /*9c50*/  IMAD R2, R13.reuse, R3, R2 ;  /* 0x000000030d027224 */ /* 0x040fe400078e0202 */
[C---:B------:R-:W-:Y:S02]  /*9c60*/  IMAD R9, R13.reuse, R9, R4 ;  /* 0x000000090d097224 */ /* 0x040fe400078e0204 */
[----:B------:R-:W-:Y:S01]  /*9c70*/  IMAD R7, R13, R8, R7 ;  /* 0x000000080d077224 */ /* 0x000fe200078e0207 */
[----:B------:R-:W-:-:S02]  /*9c80*/  IABS R0, R25 ;  /* 0x0000001900007213 */ /* 0x000fc40000000000 */
[----:B------:R-:W3:Y:S04]  /*9c90*/  LDL R25, [R1+0x3fc8] ;  /* 0x003fc80001197983 */ /* 0x000ee80000100800 */
[----:B------:R2:W-:Y:S04]  /*9ca0*/  STL [R1+0x514], R2 ;  /* 0x0005140201007387 */ /* 0x0005e80000100800 */
[----:B------:R-:W-:Y:S04]  /*9cb0*/  STL [R1+0x4f4], R9 ;  /* 0x0004f40901007387 */ /* 0x000fe80000100800 */
[----:B------:R4:W-:Y:S01]  /*9cc0*/  STL [R1+0x4f8], R7 ;  /* 0x0004f80701007387 */ /* 0x0009e20000100800 */
[----:B--2---:R-:W-:-:S03]  /*9cd0*/  IABS R2, R27 ;  /* 0x0000001b00027213 */ /* 0x004fc60000000000 */
        /* <DEDUP_REMOVED lines=17> */
[C---:B------:R-:W-:Y:S01]  /*9df0*/  IMAD.HI.U32 R9, R12.reuse, R3, RZ ;  /* 0x000000030c097227 */ /* 0x040fe200078e00ff */
[----:B---3--:R-:W-:Y:S02]  /*9e00*/  IABS R5, R23 ;  /* 0x0000001700057213 */ /* 0x008fe40000000000 */
[----:B------:R-:W3:Y:S01]  /*9e10*/  LDL R23, [R1+0x3fb4] ;  /* 0x003fb40001177983 */ /* 0x000ee20000100800 */
[----:B------:R-:W-:-:S04]  /*9e20*/  IMAD.HI.U32 R8, R12, R7, RZ ;  /* 0x000000070c087227 */ /* 0x000fc800078e00ff */
[----:B------:R-:W-:Y:S02]  /*9e30*/  IMAD.MOV R9, RZ, RZ, -R9 ;  /* 0x000000ffff097224 */ /* 0x000fe400078e0a09 */
[----:B------:R-:W-:-:S04]  /*9e40*/  IMAD.HI.U32 R6, R12, R5, RZ ;  /* 0x000000050c067227 */ /* 0x000fc800078e00ff */
[----:B------:R-:W-:Y:S02]  /*9e50*/  IMAD.MOV R8, RZ, RZ, -R8 ;  /* 0x000000ffff087224 */ /* 0x000fe400078e0a08 */
[C---:B------:R-:W-:Y:S02]  /*9e60*/  IMAD R9, R13.reuse, R9, R3 ;  /* 0x000000090d097224 */ /* 0x040fe400078e0203 */
[----:B------:R-:W-:Y:S01]  /*9e70*/  IMAD.MOV R6, RZ, RZ, -R6 ;  /* 0x000000ffff067224 */ /* 0x000fe200078e0a06 */
[----:B------:R1:W-:Y:S01]  /*9e80*/  STL [R1+0x500], R2 ;  /* 0x0005000201007387 */ /* 0x0003e20000100800 */
[----:B------:R-:W-:Y:S01]  /*9e90*/  IMAD R7, R13, R8, R7 ;  /* 0x000000080d077224 */ /* 0x000fe200078e0207 */
[----:B0-----:R-:W-:Y:S02]  /*9ea0*/  IABS R0, R24 ;  /* 0x0000001800007213 */ /* 0x001fe40000000000 */
[----:B------:R0:W-:Y:S03]  /*9eb0*/  STL [R1+0x4e0], R9 ;  /* 0x0004e00901007387 */ /* 0x0001e60000100800 */
[----:B------:R-:W-:Y:S01]  /*9ec0*/  IMAD.HI.U32 R4, R12, R0, RZ ;  /* 0x000000000c047227 */ /* 0x000fe200078e00ff */
[----:B------:R-:W3:Y:S03]  /*9ed0*/  LDL R24, [R1+0x3fb0] ;  /* 0x003fb00001187983 */ /* 0x000ee60000100800 */
[----:B------:R-:W-:-:S02]  /*9ee0*/  IMAD.MOV R4, RZ, RZ, -R4 ;  /* 0x000000ffff047224 */ /* 0x000fc400078e0a04 */
[C---:B------:R-:W-:Y:S01]  /*9ef0*/  IMAD R5, R13.reuse, R6, R5 ;  /* 0x000000060d057224 */ /* 0x040fe200078e0205 */
[----:B------:R-:W-:Y:S01]  /*9f00*/  STL [R1+0x4e4], R7 ;  /* 0x0004e40701007387 */ /* 0x000fe20000100800 */
[----:B------:R-:W-:-:S03]  /*9f10*/  IMAD R0, R13, R4, R0 ;  /* 0x000000040d007224 */ /* 0x000fc600078e0200 */
[----:B------:R0:W-:Y:S01]  /*9f20*/  STL [R1+0x4e8], R5 ;  /* 0x0004e80501007387 */ /* 0x0001e20000100800 */
[----:B--2---:R-:W-:-:S03]  /*9f30*/  IABS R4, R27 ;  /* 0x0000001b00047213 */ /* 0x004fc60000000000 */
[----:B------:R-:W2:Y:S01]  /*9f40*/  LDL R27, [R1+0x3fac] ;  /* 0x003fac00011b7983 */ /* 0x000ea20000100800 */
[----:B-1----:R-:W-:-:S03]  /*9f50*/  IABS R2, R25 ;  /* 0x0000001900027213 */ /* 0x002fc60000000000 */
[----:B------:R1:W-:Y:S04]  /*9f60*/  STL [R1+0x4f0], R0 ;  /* 0x0004f00001007387 */ /* 0x0003e80000100800 */
[----:B------:R-:W2:Y:S01]  /*9f70*/  LDL R25, [R1+0x3fa8] ;  /* 0x003fa80001197983 */ /* 0x000ea20000100800 */
[----:B------:R-:W-:-:S04]  /*9f80*/  IMAD.HI.U32 R3, R12, R2, RZ ;  /* 0x000000020c037227 */ /* 0x000fc800078e00ff */
[----:B------:R-:W-:-:S04]  /*9f90*/  IMAD.MOV R3, RZ, RZ, -R3 ;  /* 0x000000ffff037224 */ /* 0x000fc800078e0a03 */
[----:B------:R-:W-:Y:S02]  /*9fa0*/  IMAD R2, R13, R3, R2 ;  /* 0x000000030d027224 */ /* 0x000fe400078e0202 */
[----:B0-----:R-:W-:Y:S01]  /*9fb0*/  IMAD.HI.U32 R9, R12, R4, RZ ;  /* 0x000000040c097227 */ /* 0x001fe200078e00ff */
[----:B------:R-:W-:-:S03]  /*9fc0*/  IABS R5, R21 ;  /* 0x0000001500057213 */ /* 0x000fc60000000000 */
[----:B------:R-:W-:Y:S02]  /*9fd0*/  IMAD.MOV R9, RZ, RZ, -R9 ;  /* 0x000000ffff097224 */ /* 0x000fe400078e0a09 */
[----:B------:R-:W-:-:S04]  /*9fe0*/  IMAD.HI.U32 R6, R12, R5, RZ ;  /* 0x000000050c067227 */ /* 0x000fc800078e00ff */
[----:B------:R-:W-:Y:S02]  /*9ff0*/  IMAD.MOV R6, RZ, RZ, -R6 ;  /* 0x000000ffff067224 */ /* 0x000fe400078e0a06 */
[----:B------:R-:W-:Y:S01]  /*a000*/  IMAD R9, R13, R9, R4 ;  /* 0x000000090d097224 */ /* 0x000fe200078e0204 */
[----:B----4-:R-:W-:Y:S02]  /*a010*/  IABS R7, R26 ;  /* 0x0000001a00077213 */ /* 0x010fe40000000000 */
[----:B------:R-:W4:Y:S01]  /*a020*/  LDL R26, [R1+0x3fa4] ;  /* 0x003fa400011a7983 */ /* 0x000f220000100800 */
[----:B-1----:R-:W-:Y:S02]  /*a030*/  IABS R0, R22 ;  /* 0x0000001600007213 */ /* 0x002fe40000000000 */
[----:B------:R-:W-:Y:S01]  /*a040*/  IMAD.HI.U32 R8, R12, R7, RZ ;  /* 0x000000070c087227 */ /* 0x000fe200078e00ff */
[----:B------:R3:W-:Y:S03]  /*a050*/  STL [R1+0x4ec], R2 ;  /* 0x0004ec0201007387 */ /* 0x0007e60000100800 */
[----:B------:R-:W-:-:S02]  /*a060*/  IMAD.MOV R8, RZ, RZ, -R8 ;  /* 0x000000ffff087224 */ /* 0x000fc400078e0a08 */
[----:B------:R-:W-:Y:S01]  /*a070*/  IMAD.HI.U32 R3, R12, R0, RZ ;  /* 0x000000000c037227 */ /* 0x000fe200078e00ff */
[----:B---3--:R-:W-:Y:S02]  /*a080*/  IABS R2, R23 ;  /* 0x0000001700027213 */ /* 0x008fe40000000000 */
[----:B------:R-:W3:Y:S01]  /*a090*/  LDL R23, [R1+0x3fa0] ;  /* 0x003fa00001177983 */ /* 0x000ee20000100800 */
[C---:B------:R-:W-:Y:S02]  /*a0a0*/  IMAD R7, R13.reuse, R8, R7 ;  /* 0x000000080d077224 */ /* 0x040fe400078e0207 */
[----:B------:R-:W-:Y:S02]  /*a0b0*/  IMAD.MOV R3, RZ, RZ, -R3 ;  /* 0x000000ffff037224 */ /* 0x000fe400078e0a03 */
[C---:B------:R-:W-:Y:S01]  /*a0c0*/  IMAD R5, R13.reuse, R6, R5 ;  /* 0x000000060d057224 */ /* 0x040fe200078e0205 */
[----:B------:R-:W-:Y:S01]  /*a0d0*/  STL [R1+0x4cc], R9 ;  /* 0x0004cc0901007387 */ /* 0x000fe20000100800 */
[----:B------:R-:W-:-:S03]  /*a0e0*/  IMAD R0, R13, R3, R0 ;  /* 0x000000030d007224 */ /* 0x000fc600078e0200 */
[----:B------:R2:W-:Y:S04]  /*a0f0*/  STL [R1+0x4d0], R7 ;  /* 0x0004d00701007387 */ /* 0x0005e80000100800 */
[----:B------:R0:W-:Y:S01]  /*a100*/  STL [R1+0x4d4], R5 ;  /* 0x0004d40501007387 */ /* 0x0001e20000100800 */
[----:B------:R-:W-:-:S03]  /*a110*/  IABS R3, R24 ;  /* 0x0000001800037213 */ /* 0x000fc60000000000 */
[----:B------:R-:W3:Y:S04]  /*a120*/  LDL R24, [R1+0x3f9c] ;  /* 0x003f9c0001187983 */ /* 0x000ee80000100800 */
[----:B------:R4:W-:Y:S01]  /*a130*/  STL [R1+0x4dc], R0 ;  /* 0x0004dc0001007387 */ /* 0x0009e20000100800 */
[----:B--2---:R-:W-:Y:S02]  /*a140*/  IABS R7, R27 ;  /* 0x0000001b00077213 */ /* 0x004fe40000000000 */
[----:B0-----:R-:W-:Y:S01]  /*a150*/  IABS R5, R25 ;  /* 0x0000001900057213 */ /* 0x001fe20000000000 */
[----:B------:R-:W2:Y:S04]  /*a160*/  LDL R27, [R1+0x3f98] ;  /* 0x003f9800011b7983 */ /* 0x000ea80000100800 */
[----:B------:R-:W2:Y:S01]  /*a170*/  LDL R25, [R1+0x3f94] ;  /* 0x003f940001197983 */ /* 0x000ea20000100800 */
[----:B------:R-:W-:-:S03]  /*a180*/  IMAD.HI.U32 R4, R12, R2, RZ ;  /* 0x000000020c047227 */ /* 0x000fc600078e00ff */
[----:B------:R-:W2:Y:S01]  /*a190*/  LDL R22, [R1+0x3f8c] ;  /* 0x003f8c0001167983 */ /* 0x000ea20000100800 */
        /* <DEDUP_REMOVED lines=10> */
[----:B----4-:R-:W-:Y:S02]  /*a240*/  IABS R0, R26 ;  /* 0x0000001a00007213 */ /* 0x010fe40000000000 */
[----:B------:R-:W4:Y:S04]  /*a250*/  LDL R26, [R1+0x3f90] ;  /* 0x003f9000011a7983 */ /* 0x000f280000100800 */
[----:B------:R-:W-:Y:S01]  /*a260*/  STL [R1+0x47c4], R20 ;  /* 0x0047c41401007387 */ /* 0x000fe20000100800 */
[----:B------:R-:W-:-:S03]  /*a270*/  IMAD.HI.U32 R4, R12, R0, RZ ;  /* 0x000000000c047227 */ /* 0x000fc600078e00ff */
[----:B------:R-:W-:Y:S04]  /*a280*/  STL [R1+0x4b8], R9 ;  /* 0x0004b80901007387 */ /* 0x000fe80000100800 */
[----:B------:R2:W-:Y:S01]  /*a290*/  STL [R1+0x4bc], R7 ;  /* 0x0004bc0701007387 */ /* 0x0005e20000100800 */
[----:B---3--:R-:W-:-:S03]  /*a2a0*/  IABS R2, R23 ;  /* 0x0000001700027213 */ /* 0x008fc60000000000 */
[----:B------:R-:W3:Y:S01]  /*a2b0*/  LDL R23, [R1+0x3f88] ;  /* 0x003f880001177983 */ /* 0x000ee20000100800 */
[----:B------:R-:W-:Y:S02]  /*a2c0*/  IMAD.MOV R4, RZ, RZ, -R4 ;  /* 0x000000ffff047224 */ /* 0x000fe400078e0a04 */
[C---:B------:R-:W-:Y:S02]  /*a2d0*/  IMAD R5, R13.reuse, R6, R5 ;  /* 0x000000060d057224 */ /* 0x040fe400078e0205 */
[----:B------:R-:W-:-:S03]  /*a2e0*/  IMAD R0, R13, R4, R0 ;  /* 0x000000040d007224 */ /* 0x000fc600078e0200 */
[----:B------:R0:W-:Y:S04]  /*a2f0*/  STL [R1+0x4c0], R5 ;  /* 0x0004c00501007387 */ /* 0x0001e80000100800 */
[----:B------:R4:W-:Y:S01]  /*a300*/  STL [R1+0x4c8], R0 ;  /* 0x0004c80001007387 */ /* 0x0009e20000100800 */
[----:B------:R-:W-:-:S03]  /*a310*/  IABS R4, R24 ;  /* 0x0000001800047213 */ /* 0x000fc60000000000 */
[----:B------:R-:W3:Y:S01]  /*a320*/  LDL R24, [R1+0x3f84] ;  /* 0x003f840001187983 */ /* 0x000ee20000100800 */
[----:B--2---:R-:W-:-:S03]  /*a330*/  IABS R7, R27 ;  /* 0x0000001b00077213 */ /* 0x004fc60000000000 */
[----:B------:R-:W2:Y:S01]  /*a340*/  LDL R27, [R1+0x3f80] ;  /* 0x003f8000011b7983 */ /* 0x000ea20000100800 */
[C---:B------:R-:W-:Y:S01]  /*a350*/  IMAD.HI.U32 R3, R12.reuse, R2, RZ ;  /* 0x000000020c037227 */ /* 0x040fe200078e00ff */
[----:B0-----:R-:W-:Y:S02]  /*a360*/  IABS R5, R25 ;  /* 0x0000001900057213 */ /* 0x001fe40000000000 */
[----:B------:R-:W2:Y:S01]  /*a370*/  LDL R25, [R1+0x3f7c] ;  /* 0x003f7c0001197983 */ /* 0x000ea20000100800 */
[----:B------:R-:W-:-:S04]  /*a380*/  IMAD.HI.U32 R9, R12, R4, RZ ;  /* 0x000000040c097227 */ /* 0x000fc800078e00ff */
[----:B------:R-:W-:Y:S02]  /*a390*/  IMAD.MOV R3, RZ, RZ, -R3 ;  /* 0x000000ffff037224 */ /* 0x000fe400078e0a03 */
[----:B------:R-:W-:-:S04]  /*a3a0*/  IMAD.HI.U32 R8, R12, R7, RZ ;  /* 0x000000070c087227 */ /* 0x000fc800078e00ff */
[----:B------:R-:W-:Y:S02]  /*a3b0*/  IMAD.MOV R9, RZ, RZ, -R9 ;  /* 0x000000ffff097224 */ /* 0x000fe400078e0a09 */
[----:B------:R-:W-:Y:S02]  /*a3c0*/  IMAD R2, R13, R3, R2 ;  /* 0x000000030d027224 */ /* 0x000fe400078e0202 */
[----:B------:R-:W-:-:S04]  /*a3d0*/  IMAD.HI.U32 R6, R12, R5, RZ ;  /* 0x000000050c067227 */ /* 0x000fc800078e00ff */
[----:B------:R-:W-:Y:S02]  /*a3e0*/  IMAD.MOV R8, RZ, RZ, -R8 ;  /* 0x000000ffff087224 */ /* 0x000fe400078e0a08 */
[C---:B------:R-:W-:Y:S02]  /*a3f0*/  IMAD R9, R13.reuse, R9, R4 ;  /* 0x000000090d097224 */ /* 0x040fe400078e0204 */
[----:B------:R-:W-:Y:S02]  /*a400*/  IMAD.MOV R6, RZ, RZ, -R6 ;  /* 0x000000ffff067224 */ /* 0x000fe400078e0a06 */
[C---:B------:R-:W-:Y:S02]  /*a410*/  IMAD R7, R13.reuse, R8, R7 ;  /* 0x000000080d077224 */ /* 0x040fe400078e0207 */
[C---:B------:R-:W-:Y:S01]  /*a420*/  IMAD R5, R13.reuse, R6, R5 ;  /* 0x000000060d057224 */ /* 0x040fe200078e0205 */
[----:B----4-:R-:W-:Y:S02]  /*a430*/  IABS R0, R26 ;  /* 0x0000001a00007213 */ /* 0x010fe40000000000 */
[----:B------:R-:W4:Y:S03]  /*a440*/  LDL R26, [R1+0x3f78] ;  /* 0x003f7800011a7983 */ /* 0x000f260000100800 */
[----:B------:R-:W-:Y:S01]  /*a450*/  IMAD.HI.U32 R3, R12, R0, RZ ;  /* 0x000000000c037227 */ /* 0x000fe200078e00ff */
[----:B------:R0:W-:Y:S03]  /*a460*/  STL [R1+0x4c4], R2 ;  /* 0x0004c40201007387 */ /* 0x0001e60000100800 */
[----:B------:R-:W-:Y:S01]  /*a470*/  IMAD.MOV R3, RZ, RZ, -R3 ;  /* 0x000000ffff037224 */ /* 0x000fe200078e0a03 */
[----:B------:R-:W-:Y:S03]  /*a480*/  STL [R1+0x4a4], R9 ;  /* 0x0004a40901007387 */ /* 0x000fe60000100800 */
[----:B------:R-:W-:Y:S01]  /*a490*/  IMAD R0, R13, R3, R0 ;  /* 0x000000030d007224 */ /* 0x000fe200078e0200 */
[----:B------:R1:W-:Y:S01]  /*a4a0*/  STL [R1+0x4a8], R7 ;  /* 0x0004a80701007387 */ /* 0x0003e20000100800 */
[----:B0-----:R-:W-:-:S03]  /*a4b0*/  IABS R2, R22 ;  /* 0x0000001600027213 */ /* 0x001fc60000000000 */
[----:B------:R-:W4:Y:S01]  /*a4c0*/  LDL R22, [R1+0x3f74] ;  /* 0x003f740001167983 */ /* 0x000f220000100800 */
[----:B---3--:R-:W-:-:S03]  /*a4d0*/  IABS R3, R23 ;  /* 0x0000001700037213 */ /* 0x008fc60000000000 */
[----:B------:R2:W-:Y:S04]  /*a4e0*/  STL [R1+0x4ac], R5 ;  /* 0x0004ac0501007387 */ /* 0x0005e80000100800 */
[----:B------:R0:W-:Y:S04]  /*a4f0*/  STL [R1+0x4b4], R0 ;  /* 0x0004b40001007387 */ /* 0x0001e80000100800 */
[----:B------:R-:W3:Y:S01]  /*a500*/  LDL R23, [R1+0x3f70] ;  /* 0x003f700001177983 */ /* 0x000ee20000100800 */
[----:B-1----:R-:W-:-:S03]  /*a510*/  IABS R7, R24 ;  /* 0x0000001800077213 */ /* 0x002fc60000000000 */
[----:B------:R-:W3:Y:S01]  /*a520*/  LDL R24, [R1+0x3f6c] ;  /* 0x003f6c0001187983 */ /* 0x000ee20000100800 */
        /* <DEDUP_REMOVED lines=8> */
[C---:B------:R-:W-:Y:S01]  /*a5b0*/  IMAD R2, R13.reuse, R4, R2 ;  /* 0x000000040d027224 */ /* 0x040fe200078e0202 */
[----:B0-----:R-:W-:Y:S01]  /*a5c0*/  IABS R0, R25 ;  /* 0x0000001900007213 */ /* 0x001fe20000000000 */
[C---:B------:R-:W-:Y:S01]  /*a5d0*/  IMAD R9, R13.reuse, R9, R3 ;  /* 0x000000090d097224 */ /* 0x040fe200078e0203 */
[----:B------:R-:W2:Y:S01]  /*a5e0*/  LDL R25, [R1+0x3f64] ;  /* 0x003f640001197983 */ /* 0x000ea20000100800 */
[----:B------:R-:W-:-:S02]  /*a5f0*/  IMAD R7, R13, R8, R7 ;  /* 0x000000080d077224 */ /* 0x000fc400078e0207 */
[C---:B------:R-:W-:Y:S01]  /*a600*/  IMAD.HI.U32 R6, R12.reuse, R5, RZ ;  /* 0x000000050c067227 */ /* 0x040fe200078e00ff */
[----:B------:R4:W-:Y:S03]  /*a610*/  STL [R1+0x4b0], R2 ;  /* 0x0004b00201007387 */ /* 0x0009e60000100800 */
[----:B------:R-:W-:Y:S01]  /*a620*/  IMAD.HI.U32 R4, R12, R0, RZ ;  /* 0x000000000c047227 */ /* 0x000fe200078e00ff */
[----:B------:R-:W-:Y:S04]  /*a630*/  STL [R1+0x490], R9 ;  /* 0x0004900901007387 */ /* 0x000fe80000100800 */
[----:B------:R3:W-:Y:S01]  /*a640*/  STL [R1+0x494], R7 ;  /* 0x0004940701007387 */ /* 0x0007e20000100800 */
[----:B------:R-:W-:-:S02]  /*a650*/  IMAD.MOV R6, RZ, RZ, -R6 ;  /* 0x000000ffff067224 */ /* 0x000fc400078e0a06 */
[----:B------:R-:W-:Y:S02]  /*a660*/  IMAD.MOV R4, RZ, RZ, -R4 ;  /* 0x000000ffff047224 */ /* 0x000fe400078e0a04 */
[C---:B------:R-:W-:Y:S02]  /*a670*/  IMAD R5, R13.reuse, R6, R5 ;  /* 0x000000060d057224 */ /* 0x040fe400078e0205 */
[----:B------:R-:W-:Y:S01]  /*a680*/  IMAD R0, R13, R4, R0 ;  /* 0x000000040d007224 */ /* 0x000fe200078e0200 */
[----:B----4-:R-:W-:Y:S02]  /*a690*/  IABS R2, R26 ;  /* 0x0000001a00027213 */ /* 0x010fe40000000000 */
[----:B------:R-:W4:Y:S04]  /*a6a0*/  LDL R26, [R1+0x3f60] ;  /* 0x003f6000011a7983 */ /* 0x000f280000100800 */
[----:B------:R0:W-:Y:S04]  /*a6b0*/  STL [R1+0x498], R5 ;  /* 0x0004980501007387 */ /* 0x0001e80000100800 */
[----:B------:R2:W-:Y:S01]  /*a6c0*/  STL [R1+0x4a0], R0 ;  /* 0x0004a00001007387 */ /* 0x0005e20000100800 */
[----:B------:R-:W-:-:S03]  /*a6d0*/  IABS R4, R22 ;  /* 0x0000001600047213 */ /* 0x000fc60000000000 */
[----:B------:R-:W4:Y:S01]  /*a6e0*/  LDL R22, [R1+0x3f5c] ;  /* 0x003f5c0001167983 */ /* 0x000f220000100800 */
[----:B---3--:R-:W-:-:S03]  /*a6f0*/  IABS R7, R23 ;  /* 0x0000001700077213 */ /* 0x008fc60000000000 */
[----:B------:R-:W3:Y:S01]  /*a700*/  LDL R23, [R1+0x3f58] ;  /* 0x003f580001177983 */ /* 0x000ee20000100800 */
[----:B0-----:R-:W-:-:S03]  /*a710*/  IABS R5, R24 ;  /* 0x0000001800057213 */ /* 0x001fc60000000000 */
[----:B------:R-:W3:Y:S01]  /*a720*/  LDL R24, [R1+0x3f54] ;  /* 0x003f540001187983 */ /* 0x000ee20000100800 */
[----:B--2---:R-:W-:-:S03]  /*a730*/  IABS R0, R27 ;  /* 0x0000001b00007213 */ /* 0x004fc60000000000 */
[----:B------:R-:W2:Y:S01]  /*a740*/  LDL R27, [R1+0x3f50] ;  /* 0x003f5000011b7983 */ /* 0x000ea20000100800 */
[----:B------:R-:W-:-:S04]  /*a750*/  IMAD.HI.U32 R3, R12, R2, RZ ;  /* 0x000000020c037227 */ /* 0x000fc800078e00ff */
        /* <DEDUP_REMOVED lines=15> */
[----:B------:R-:W-:Y:S04]  /*a850*/  STL [R1+0x47c], R9 ;  /* 0x00047c0901007387 */ /* 0x000fe80000100800 */
[----:B------:R1:W-:Y:S01]  /*a860*/  STL [R1+0x480], R7 ;  /* 0x0004800701007387 */ /* 0x0003e20000100800 */
[----:B0-----:R-:W-:-:S03]  /*a870*/  IABS R2, R25 ;  /* 0x0000001900027213 */ /* 0x001fc60000000000 */
[----:B------:R-:W2:Y:S04]  /*a880*/  LDL R25, [R1+0x3f4c] ;  /* 0x003f4c0001197983 */ /* 0x000ea80000100800 */
[----:B------:R3:W-:Y:S01]  /*a890*/  STL [R1+0x484], R5 ;  /* 0x0004840501007387 */ /* 0x0007e20000100800 */
[----:B----4-:R-:W-:-:S03]  /*a8a0*/  IABS R3, R26 ;  /* 0x0000001a00037213 */ /* 0x010fc60000000000 */
[----:B------:R0:W-:Y:S04]  /*a8b0*/  STL [R1+0x48c], R0 ;  /* 0x00048c0001007387 */ /* 0x0001e80000100800 */
[----:B------:R-:W4:Y:S01]  /*a8c0*/  LDL R26, [R1+0x3f48] ;  /* 0x003f4800011a7983 */ /* 0x000f220000100800 */
[C---:B------:R-:W-:Y:S01]  /*a8d0*/  IMAD.HI.U32 R4, R12.reuse, R2, RZ ;  /* 0x000000020c047227 */ /* 0x040fe200078e00ff */
[----:B-1----:R-:W-:Y:S02]  /*a8e0*/  IABS R7, R22 ;  /* 0x0000001600077213 */ /* 0x002fe40000000000 */
[----:B------:R-:W4:Y:S01]  /*a8f0*/  LDL R22, [R1+0x3f44] ;  /* 0x003f440001167983 */ /* 0x000f220000100800 */
[----:B------:R-:W-:-:S04]  /*a900*/  IMAD.HI.U32 R9, R12, R3, RZ ;  /* 0x000000030c097227 */ /* 0x000fc800078e00ff */
[----:B------:R-:W-:Y:S01]  /*a910*/  IMAD.HI.U32 R8, R12, R7, RZ ;  /* 0x000000070c087227 */ /* 0x000fe200078e00ff */
[----:B---3--:R-:W-:Y:S02]  /*a920*/  IABS R5, R23 ;  /* 0x0000001700057213 */ /* 0x008fe40000000000 */
[----:B------:R-:W3:Y:S01]  /*a930*/  LDL R23, [R1+0x3f40] ;  /* 0x003f400001177983 */ /* 0x000ee20000100800 */
[----:B------:R-:W-:Y:S02]  /*a940*/  IMAD.MOV R4, RZ, RZ, -R4 ;  /* 0x000000ffff047224 */ /* 0x000fe400078e0a04 */
[----:B------:R-:W-:Y:S02]  /*a950*/  IMAD.MOV R9, RZ, RZ, -R9 ;  /* 0x000000ffff097224 */ /* 0x000fe400078e0a09 */
[----:B------:R-:W-:Y:S02]  /*a960*/  IMAD.MOV R8, RZ, RZ, -R8 ;  /* 0x000000ffff087224 */ /* 0x000fe400078e0a08 */
[C---:B------:R-:W-:Y:S01]  /*a970*/  IMAD R2, R13.reuse, R4, R2 ;  /* 0x000000040d027224 */ /* 0x040fe200078e0202 */
[----:B0-----:R-:W-:Y:S01]  /*a980*/  IABS R0, R24 ;  /* 0x0000001800007213 */ /* 0x001fe20000000000 */
[C---:B------:R-:W-:Y:S01]  /*a990*/  IMAD R9, R13.reuse, R9, R3 ;  /* 0x000000090d097224 */ /* 0x040fe200078e0203 */
[----:B------:R-:W3:Y:S01]  /*a9a0*/  LDL R24, [R1+0x3f3c] ;  /* 0x003f3c0001187983 */ /* 0x000ee20000100800 */
[----:B------:R-:W-:-:S03]  /*a9b0*/  IMAD R7, R13, R8, R7 ;  /* 0x000000080d077224 */ /* 0x000fc600078e0207 */
        /* <DEDUP_REMOVED lines=13> */
[----:B------:R-:W-:-:S04]  /*aa90*/  IMAD.HI.U32 R3, R12, R2, RZ ;  /* 0x000000020c037227 */ /* 0x000fc800078e00ff */
[----:B------:R-:W-:Y:S01]  /*aaa0*/  IMAD.MOV R3, RZ, RZ, -R3 ;  /* 0x000000ffff037224 */ /* 0x000fe200078e0a03 */
[----:B------:R-:W-:Y:S02]  /*aab0*/  IABS R4, R25 ;  /* 0x0000001900047213 */ /* 0x000fe40000000000 */
[----:B------:R-:W2:Y:S01]  /*aac0*/  LDL R25, [R1+0x3f34] ;  /* 0x003f340001197983 */ /* 0x000ea20000100800 */
[----:B----4-:R-:W-:-:S03]  /*aad0*/  IABS R7, R26 ;  /* 0x0000001a00077213 */ /* 0x010fc60000000000 */
[----:B------:R-:W4:Y:S01]  /*aae0*/  LDL R26, [R1+0x3f30] ;  /* 0x003f3000011a7983 */ /* 0x000f220000100800 */
[----:B------:R-:W-:-:S04]  /*aaf0*/  IMAD.HI.U32 R9, R12, R4, RZ ;  /* 0x000000040c097227 */ /* 0x000fc800078e00ff */
[C---:B------:R-:W-:Y:S01]  /*ab00*/  IMAD.HI.U32 R8, R12.reuse, R7, RZ ;  /* 0x000000070c087227 */ /* 0x040fe200078e00ff */
[----:B0-----:R-:W-:Y:S02]  /*ab10*/  IABS R5, R22 ;  /* 0x0000001600057213 */ /* 0x001fe40000000000 */
[----:B------:R-:W4:Y:S01]  /*ab20*/  LDL R22, [R1+0x3f2c] ;  /* 0x003f2c0001167983 */ /* 0x000f220000100800 */
[----:B------:R-:W-:Y:S02]  /*ab30*/  IMAD.MOV R9, RZ, RZ, -R9 ;  /* 0x000000ffff097224 */ /* 0x000fe400078e0a09 */
[----:B------:R-:W-:Y:S02]  /*ab40*/  IMAD R2, R13, R3, R2 ;  /* 0x000000030d027224 */ /* 0x000fe400078e0202 */
[----:B------:R-:W-:Y:S01]  /*ab50*/  IMAD.HI.U32 R6, R12, R5, RZ ;  /* 0x000000050c067227 */ /* 0x000fe200078e00ff */
[----:B---3--:R-:W-:Y:S02]  /*ab60*/  IABS R0, R23 ;  /* 0x0000001700007213 */ /* 0x008fe40000000000 */
[----:B------:R-:W3:Y:S01]  /*ab70*/  LDL R23, [R1+0x3f28] ;  /* 0x003f280001177983 */ /* 0x000ee20000100800 */
[----:B------:R-:W-:-:S02]  /*ab80*/  IMAD.MOV R8, RZ, RZ, -R8 ;  /* 0x000000ffff087224 */ /* 0x000fc400078e0a08 */
[----:B------:R-:W-:-:S04]  /*ab90*/  IMAD.HI.U32 R3, R12, R0, RZ ;  /* 0x000000000c037227 */ /* 0x000fc800078e00ff */
[C---:B------:R-:W-:Y:S02]  /*aba0*/  IMAD R9, R13.reuse, R9, R4 ;  /* 0x000000090d097224 */ /* 0x040fe400078e0204 */
[----:B------:R-:W-:Y:S02]  /*abb0*/  IMAD.MOV R6, RZ, RZ, -R6 ;  /* 0x000000ffff067224 */ /* 0x000fe400078e0a06 */
[C---:B------:R-:W-:Y:S02]  /*abc0*/  IMAD R7, R13.reuse, R8, R7 ;  /* 0x000000080d077224 */ /* 0x040fe400078e0207 */
        /* <DEDUP_REMOVED lines=10> */
[----:B--2---:R-:W-:-:S03]  /*ac70*/  IABS R3, R27 ;  /* 0x0000001b00037213 */ /* 0x004fc60000000000 */
[----:B------:R-:W2:Y:S01]  /*ac80*/  LDL R27, [R1+0x3f20] ;  /* 0x003f2000011b7983 */ /* 0x000ea20000100800 */
[----:B------:R-:W-:-:S04]  /*ac90*/  IMAD.HI.U32 R4, R12, R2, RZ ;  /* 0x000000020c047227 */ /* 0x000fc800078e00ff */
[----:B-1----:R-:W-:-:S04]  /*aca0*/  IMAD.HI.U32 R9, R12, R3, RZ ;  /* 0x000000030c097227 */ /* 0x002fc800078e00ff */
[----:B------:R-:W-:Y:S02]  /*acb0*/  IMAD.MOV R4, RZ, RZ, -R4 ;  /* 0x000000ffff047224 */ /* 0x000fe400078e0a04 */
[----:B------:R-:W-:Y:S02]  /*acc0*/  IMAD.MOV R9, RZ, RZ, -R9 ;  /* 0x000000ffff097224 */ /* 0x000fe400078e0a09 */
[C---:B------:R-:W-:Y:S02]  /*acd0*/  IMAD R2, R13.reuse, R4, R2 ;  /* 0x000000040d027224 */ /* 0x040fe400078e0202 */
[----:B------:R-:W-:Y:S01]  /*ace0*/  IMAD R9, R13, R9, R3 ;  /* 0x000000090d097224 */ /* 0x000fe200078e0203 */
[----:B------:R-:W-:Y:S02]  /*acf0*/  IABS R7, R25 ;  /* 0x0000001900077213 */ /* 0x000fe40000000000 */
[----:B------:R-:W2:Y:S03]  /*ad00*/  LDL R25, [R1+0x3f1c] ;  /* 0x003f1c0001197983 */ /* 0x000ea60000100800 */
[----:B------:R-:W-:Y:S01]  /*ad10*/  IMAD.HI.U32 R8, R12, R7, RZ ;  /* 0x000000070c087227 */ /* 0x000fe200078e00ff */
[----:B----4-:R-:W-:-:S02]  /*ad20*/  IABS R5, R26 ;  /* 0x0000001a00057213 */ /* 0x010fc40000000000 */
[----:B------:R-:W4:Y:S01]  /*ad30*/  LDL R26, [R1+0x3f18] ;  /* 0x003f1800011a7983 */ /* 0x000f220000100800 */
[----:B------:R-:W-:-:S04]  /*ad40*/  IMAD.MOV R8, RZ, RZ, -R8 ;  /* 0x000000ffff087224 */ /* 0x000fc800078e0a08 */
[----:B------:R-:W-:Y:S02]  /*ad50*/  IMAD R7, R13, R8, R7 ;  /* 0x000000080d077224 */ /* 0x000fe400078e0207 */
[C---:B------:R-:W-:Y:S01]  /*ad60*/  IMAD.HI.U32 R6, R12.reuse, R5, RZ ;  /* 0x000000050c067227 */ /* 0x040fe200078e00ff */
[----:B0-----:R-:W-:Y:S02]  /*ad70*/  IABS R0, R22 ;  /* 0x0000001600007213 */ /* 0x001fe40000000000 */
[----:B------:R-:W4:Y:S04]  /*ad80*/  LDL R22, [R1+0x3f14] ;  /* 0x003f140001167983 */ /* 0x000f280000100800 */
[----:B------:R3:W-:Y:S01]  /*ad90*/  STL [R1+0x460], R2 ;  /* 0x0004600201007387 */ /* 0x0007e20000100800 */
[----:B------:R-:W-:-:S03]  /*ada0*/  IMAD.HI.U32 R4, R12, R0, RZ ;  /* 0x000000000c047227 */ /* 0x000fc600078e00ff */
[----:B------:R-:W-:Y:S01]  /*adb0*/  STL [R1+0x440], R9 ;  /* 0x0004400901007387 */ /* 0x000fe20000100800 */
[----:B------:R-:W-:-:S03]  /*adc0*/  IMAD.MOV R6, RZ, RZ, -R6 ;  /* 0x000000ffff067224 */ /* 0x000fc600078e0a06 */
        /* <DEDUP_REMOVED lines=21> */
[----:B0-----:R-:W-:Y:S02]  /*af20*/  IABS R5, R25 ;  /* 0x0000001900057213 */ /* 0x001fe40000000000 */
[----:B------:R-:W2:Y:S03]  /*af30*/  LDL R25, [R1+0x3f04] ;  /* 0x003f040001197983 */ /* 0x000ea60000100800 */
[----:B------:R-:W-:Y:S01]  /*af40*/  IMAD.HI.U32 R6, R12, R5, RZ ;  /* 0x000000050c067227 */ /* 0x000fe200078e00ff */
[----:B----4-:R-:W-:-:S03]  /*af50*/  IABS R0, R26 ;  /* 0x0000001a00007213 */ /* 0x010fc60000000000 */
[----:B------:R-:W-:Y:S01]  /*af60*/  IMAD.MOV R6, RZ, RZ, -R6 ;  /* 0x000000ffff067224 */ /* 0x000fe200078e0a06 */
[----:B------:R-:W4:Y:S01]  /*af70*/  LDL R26, [R1+0x3f00] ;  /* 0x003f0000011a7983 */ /* 0x000f220000100800 */
[----:B------:R-:W-:-:S04]  /*af80*/  IMAD.HI.U32 R3, R12, R0, RZ ;  /* 0x000000000c037227 */ /* 0x000fc800078e00ff */
[----:B------:R-:W-:Y:S01]  /*af90*/  IMAD.MOV R3, RZ, RZ, -R3 ;  /* 0x000000ffff037224 */ /* 0x000fe200078e0a03 */
[----:B------:R0:W-:Y:S01]  /*afa0*/  STL [R1+0x44c], R2 ;  /* 0x00044c0201007387 */ /* 0x0001e20000100800 */
[C---:B------:R-:W-:Y:S02]  /*afb0*/  IMAD R5, R13.reuse, R6, R5 ;  /* 0x000000060d057224 */ /* 0x040fe400078e0205 */
[----:B------:R-:W-:Y:S01]  /*afc0*/  IMAD R0, R13, R3, R0 ;  /* 0x000000030d007224 */ /* 0x000fe200078e0200 */
[----:B------:R-:W-:Y:S04]  /*afd0*/  STL [R1+0x42c], R9 ;  /* 0x00042c0901007387 */ /* 0x000fe80000100800 */
[----:B------:R1:W-:Y:S01]  /*afe0*/  STL [R1+0x430], R7 ;  /* 0x0004300701007387 */ /* 0x0003e20000100800 */
[----:B0-----:R-:W-:-:S03]  /*aff0*/  IABS R2, R22 ;  /* 0x0000001600027213 */ /* 0x001fc60000000000 */
[----:B------:R-:W4:Y:S04]  /*b000*/  LDL R22, [R1+0x3efc] ;  /* 0x003efc0001167983 */ /* 0x000f280000100800 */
[----:B------:R2:W-:Y:S01]  /*b010*/  STL [R1+0x434], R5 ;  /* 0x0004340501007387 */ /* 0x0005e20000100800 */
[----:B---3--:R-:W-:-:S03]  /*b020*/  IABS R3, R23 ;  /* 0x0000001700037213 */ /* 0x008fc60000000000 */
[----:B------:R0:W-:Y:S04]  /*b030*/  STL [R1+0x43c], R0 ;  /* 0x00043c0001007387 */ /* 0x0001e80000100800 */
[----:B------:R-:W3:Y:S01]  /*b040*/  LDL R23, [R1+0x3ef8] ;  /* 0x003ef80001177983 */ /* 0x000ee20000100800 */
[----:B-1----:R-:W-:-:S03]  /*b050*/  IABS R7, R24 ;  /* 0x0000001800077213 */ /* 0x002fc60000000000 */
        /* <DEDUP_REMOVED lines=15> */
[----:B0-----:R-:W-:-:S02]  /*b150*/  IABS R0, R25 ;  /* 0x0000001900007213 */ /* 0x001fc40000000000 */
[----:B------:R-:W2:Y:S03]  /*b160*/  LDL R25, [R1+0x3eec] ;  /* 0x003eec0001197983 */ /* 0x000ea60000100800 */
[----:B------:R-:W-:-:S04]  /*b170*/  IMAD.HI.U32 R4, R12, R0, RZ ;  /* 0x000000000c047227 */ /* 0x000fc800078e00ff */
[----:B------:R-:W-:Y:S01]  /*b180*/  IMAD.MOV R4, RZ, RZ, -R4 ;  /* 0x000000ffff047224 */ /* 0x000fe200078e0a04 */
[----:B------:R4:W-:Y:S03]  /*b190*/  STL [R1+0x438], R2 ;  /* 0x0004380201007387 */ /* 0x0009e60000100800 */
[----:B------:R-:W-:Y:S01]  /*b1a0*/  IMAD R0, R13, R4, R0 ;  /* 0x000000040d007224 */ /* 0x000fe200078e0200 */
[----:B------:R-:W-:Y:S04]  /*b1b0*/  STL [R1+0x418], R9 ;  /* 0x0004180901007387 */ /* 0x000fe80000100800 */
[----:B------:R3:W-:Y:S01]  /*b1c0*/  STL [R1+0x41c], R7 ;  /* 0x00041c0701007387 */ /* 0x0007e20000100800 */
[----:B----4-:R-:W-:-:S03]  /*b1d0*/  IABS R2, R26 ;  /* 0x0000001a00027213 */ /* 0x010fc60000000000 */
[----:B------:R-:W4:Y:S04]  /*b1e0*/  LDL R26, [R1+0x3ee8] ;  /* 0x003ee800011a7983 */ /* 0x000f280000100800 */
[----:B------:R0:W-:Y:S04]  /*b1f0*/  STL [R1+0x420], R5 ;  /* 0x0004200501007387 */ /* 0x0001e80000100800 */
[----:B------:R2:W-:Y:S04]  /*b200*/  STL [R1+0x428], R0 ;  /* 0x0004280001007387 */ /* 0x0005e80000100800 */
[----:B------:R-:W4:Y:S01]  /*b210*/  LDL R21, [R1+0x3ee4] ;  /* 0x003ee40001157983 */ /* 0x000f220000100800 */
[----:B---3--:R-:W-:-:S03]  /*b220*/  IABS R7, R23 ;  /* 0x0000001700077213 */ /* 0x008fc60000000000 */
[----:B------:R-:W3:Y:S01]  /*b230*/  LDL R23, [R1+0x3ee0] ;  /* 0x003ee00001177983 */ /* 0x000ee20000100800 */
[----:B0-----:R-:W-:-:S03]  /*b240*/  IABS R5, R24 ;  /* 0x0000001800057213 */ /* 0x001fc60000000000 */
        /* <DEDUP_REMOVED lines=21> */
[----:B------:R1:W-:Y:S01]  /*b3a0*/  STL [R1+0x408], R7 ;  /* 0x0004080701007387 */ /* 0x0003e20000100800 */
[----:B0-----:R-:W-:-:S03]  /*b3b0*/  IABS R2, R25 ;  /* 0x0000001900027213 */ /* 0x001fc60000000000 */
[----:B------:R-:W2:Y:S04]  /*b3c0*/  LDL R22, [R1+0x3ed4] ;  /* 0x003ed40001167983 */ /* 0x000ea80000100800 */
[----:B------:R3:W-:Y:S04]  /*b3d0*/  STL [R1+0x40c], R5 ;  /* 0x00040c0501007387 */ /* 0x0007e80000100800 */
[----:B------:R0:W-:Y:S04]  /*b3e0*/  STL [R1+0x414], R0 ;  /* 0x0004140001007387 */ /* 0x0001e80000100800 */
[----:B------:R-:W2:Y:S01]  /*b3f0*/  LDL R25, [R1+0x3ed0] ;  /* 0x003ed00001197983 */ /* 0x000ea20000100800 */
[----:B------:R-:W-:Y:S01]  /*b400*/  IMAD.HI.U32 R4, R12, R2, RZ ;  /* 0x000000020c047227 */ /* 0x000fe200078e00ff */
[----:B----4-:R-:W-:-:S02]  /*b410*/  IABS R3, R26 ;  /* 0x0000001a00037213 */ /* 0x010fc40000000000 */
[----:B------:R-:W4:Y:S03]  /*b420*/  LDL R26, [R1+0x3ecc] ;  /* 0x003ecc00011a7983 */ /* 0x000f260000100800 */
[----:B-1----:R-:W-:Y:S01]  /*b430*/  IMAD.HI.U32 R9, R12, R3, RZ ;  /* 0x000000030c097227 */ /* 0x002fe200078e00ff */
[----:B------:R-:W-:-:S03]  /*b440*/  IABS R7, R21 ;  /* 0x0000001500077213 */ /* 0x000fc60000000000 */
[----:B------:R-:W-:Y:S02]  /*b450*/  IMAD.MOV R4, RZ, RZ, -R4 ;  /* 0x000000ffff047224 */ /* 0x000fe400078e0a04 */
[----:B------:R-:W-:Y:S01]  /*b460*/  IMAD.HI.U32 R8, R12, R7, RZ ;  /* 0x000000070c087227 */ /* 0x000fe200078e00ff */
[----:B---3--:R-:W-:Y:S02]  /*b470*/  IABS R5, R23 ;  /* 0x0000001700057213 */ /* 0x008fe40000000000 */
[----:B------:R-:W3:Y:S01]  /*b480*/  LDL R23, [R1+0x3ec8] ;  /* 0x003ec80001177983 */ /* 0x000ee20000100800 */
[----:B------:R-:W-:Y:S02]  /*b490*/  IMAD.MOV R9, RZ, RZ, -R9 ;  /* 0x000000ffff097224 */ /* 0x000fe400078e0a09 */
[----:B------:R-:W-:Y:S02]  /*b4a0*/  IMAD.MOV R8, RZ, RZ, -R8 ;  /* 0x000000ffff087224 */ /* 0x000fe400078e0a08 */
[----:B------:R-:W-:-:S02]  /*b4b0*/  IMAD R2, R13, R4, R2 ;  /* 0x000000040d027224 */ /* 0x000fc400078e0202 */
[C---:B------:R-:W-:Y:S02]  /*b4c0*/  IMAD R9, R13.reuse, R9, R3 ;  /* 0x000000090d097224 */ /* 0x040fe400078e0203 */
[----:B------:R-:W-:Y:S01]  /*b4d0*/  IMAD R7, R13, R8, R7 ;  /* 0x000000080d077224 */ /* 0x000fe200078e0207 */
[----:B0-----:R-:W-:Y:S02]  /*b4e0*/  IABS R0, R24 ;  /* 0x0000001800007213 */ /* 0x001fe40000000000 */
        /* <DEDUP_REMOVED lines=20> */
[----:B0-----:R-:W-:-:S03]  /*b630*/  IABS R7, R25 ;  /* 0x0000001900077213 */ /* 0x001fc60000000000 */
[----:B------:R-:W2:Y:S01]  /*b640*/  LDL R25, [R1+0x3ebc] ;  /* 0x003ebc0001197983 */ /* 0x000ea20000100800 */
[----:B------:R-:W-:Y:S01]  /*b650*/  IMAD.HI.U32 R9, R12, R4, RZ ;  /* 0x000000040c097227 */ /* 0x000fe200078e00ff */
[----:B----4-:R-:W-:-:S03]  /*b660*/  IABS R5, R26 ;  /* 0x0000001a00057213 */ /* 0x010fc60000000000 */
[C---:B------:R-:W-:Y:S01]  /*b670*/  IMAD.HI.U32 R8, R12.reuse, R7, RZ ;  /* 0x000000070c087227 */ /* 0x040fe200078e00ff */
[----:B------:R-:W4:Y:S03]  /*b680*/  LDL R26, [R1+0x3eb4] ;  /* 0x003eb400011a7983 */ /* 0x000f260000100800 */
[----:B------:R-:W-:-:S04]  /*b690*/  IMAD.HI.U32 R6, R12, R5, RZ ;  /* 0x000000050c067227 */ /* 0x000fc800078e00ff */
[----:B------:R-:W-:Y:S02]  /*b6a0*/  IMAD.MOV R9, RZ, RZ, -R9 ;  /* 0x000000ffff097224 */ /* 0x000fe400078e0a09 */
[----:B------:R-:W-:Y:S02]  /*b6b0*/  IMAD.MOV R8, RZ, RZ, -R8 ;  /* 0x000000ffff087224 */ /* 0x000fe400078e0a08 */
[----:B------:R-:W-:Y:S02]  /*b6c0*/  IMAD.MOV R6, RZ, RZ, -R6 ;  /* 0x000000ffff067224 */ /* 0x000fe400078e0a06 */
[----:B------:R-:W-:Y:S01]  /*b6d0*/  IMAD R9, R13, R9, R4 ;  /* 0x000000090d097224 */ /* 0x000fe200078e0204 */
[----:B---3--:R-:W-:-:S05]  /*b6e0*/  IABS R0, R23 ;  /* 0x0000001700007213 */ /* 0x008fca0000000000 */
[----:B------:R-:W-:Y:S01]  /*b6f0*/  IMAD.HI.U32 R3, R12, R0, RZ ;  /* 0x000000000c037227 */ /* 0x000fe200078e00ff */
[----:B------:R0:W-:Y:S03]  /*b700*/  STL [R1+0x3fc], R2 ;  /* 0x0003fc0201007387 */ /* 0x0001e60000100800 */
[----:B------:R-:W-:Y:S02]  /*b710*/  IMAD.MOV R3, RZ, RZ, -R3 ;  /* 0x000000ffff037224 */ /* 0x000fe400078e0a03 */
[C---:B------:R-:W-:Y:S02]  /*b720*/  IMAD R7, R13.reuse, R8, R7 ;  /* 0x000000080d077224 */ /* 0x040fe400078e0207 */
[C---:B------:R-:W-:Y:S01]  /*b730*/  IMAD R5, R13.reuse, R6, R5 ;  /* 0x000000060d057224 */ /* 0x040fe200078e0205 */
[----:B------:R1:W-:Y:S01]  /*b740*/  STL [R1+0x3dc], R9 ;  /* 0x0003dc0901007387 */ /* 0x0003e20000100800 */
[----:B------:R-:W-:Y:S01]  /*b750*/  IMAD R0, R13, R3, R0 ;  /* 0x000000030d007224 */ /* 0x000fe200078e0200 */
[----:B0-----:R-:W-:-:S02]  /*b760*/  IABS R2, R24 ;  /* 0x0000001800027213 */ /* 0x001fc40000000000 */
[----:B------:R-:W3:Y:S04]  /*b770*/  LDL R24, [R1+0x3eac] ;  /* 0x003eac0001187983 */ /* 0x000ee80000100800 */
[----:B------:R-:W-:Y:S04]  /*b780*/  STL [R1+0x3e0], R7 ;  /* 0x0003e00701007387 */ /* 0x000fe80000100800 */
[----:B------:R0:W-:Y:S04]  /*b790*/  STL [R1+0x3e4], R5 ;  /* 0x0003e40501007387 */ /* 0x0001e80000100800 */
[----:B------:R-:W3:Y:S04]  /*b7a0*/  LDL R23, [R1+0x3ea8] ;  /* 0x003ea80001177983 */ /* 0x000ee80000100800 */
[----:B------:R4:W-:Y:S01]  /*b7b0*/  STL [R1+0x3ec], R0 ;  /* 0x0003ec0001007387 */ /* 0x0009e20000100800 */
[----:B--2---:R-:W-:-:S03]  /*b7c0*/  IABS R3, R27 ;  /* 0x0000001b00037213 */ /* 0x004fc60000000000 */
[----:B------:R-:W2:Y:S01]  /*b7d0*/  LDL R27, [R1+0x3ea4] ;  /* 0x003ea400011b7983 */ /* 0x000ea20000100800 */
[----:B------:R-:W-:-:S04]  /*b7e0*/  IMAD.HI.U32 R4, R12, R2, RZ ;  /* 0x000000020c047227 */ /* 0x000fc800078e00ff */
[----:B------:R-:W-:Y:S02]  /*b7f0*/  IMAD.MOV R4, RZ, RZ, -R4 ;  /* 0x000000ffff047224 */ /* 0x000fe400078e0a04 */
[----:B-1----:R-:W-:-:S04]  /*b800*/  IMAD.HI.U32 R9, R12, R3, RZ ;  /* 0x000000030c097227 */ /* 0x002fc800078e00ff */
[----:B------:R-:W-:Y:S02]  /*b810*/  IMAD R2, R13, R4, R2 ;  /* 0x000000040d027224 */ /* 0x000fe400078e0202 */
[----:B------:R-:W-:Y:S01]  /*b820*/  IMAD.MOV R9, RZ, RZ, -R9 ;  /* 0x000000ffff097224 */ /* 0x000fe200078e0a09 */
[----:B0-----:R-:W-:-:S05]  /*b830*/  IABS R5, R21 ;  /* 0x0000001500057213 */ /* 0x001fca0000000000 */
[----:B------:R-:W-:-:S04]  /*b840*/  IMAD.HI.U32 R6, R12, R5, RZ ;  /* 0x000000050c067227 */ /* 0x000fc800078e00ff */
[----:B------:R-:W-:Y:S02]  /*b850*/  IMAD.MOV R6, RZ, RZ, -R6 ;  /* 0x000000ffff067224 */ /* 0x000fe400078e0a06 */
[----:B------:R-:W-:Y:S01]  /*b860*/  IMAD R9, R13, R9, R3 ;  /* 0x000000090d097224 */ /* 0x000fe200078e0203 */
[----:B------:R-:W-:Y:S02]  /*b870*/  IABS R7, R25 ;  /* 0x0000001900077213 */ /* 0x000fe40000000000 */
[----:B------:R-:W3:Y:S03]  /*b880*/  LDL R25, [R1+0x3ea0] ;  /* 0x003ea00001197983 */ /* 0x000ee60000100800 */
[----:B------:R-:W-:Y:S01]  /*b890*/  IMAD.HI.U32 R8, R12, R7, RZ ;  /* 0x000000070c087227 */ /* 0x000fe200078e00ff */
[----:B----4-:R-:W-:-:S03]  /*b8a0*/  IABS R0, R26 ;  /* 0x0000001a00007213 */ /* 0x010fc60000000000 */
[----:B------:R-:W-:Y:S01]  /*b8b0*/  IMAD.MOV R8, RZ, RZ, -R8 ;  /* 0x000000ffff087224 */ /* 0x000fe200078e0a08 */
[----:B------:R-:W4:Y:S01]  /*b8c0*/  LDL R26, [R1+0x3e9c] ;  /* 0x003e9c00011a7983 */ /* 0x000f220000100800 */
[----:B------:R-:W-:-:S04]  /*b8d0*/  IMAD.HI.U32 R4, R12, R0, RZ ;  /* 0x000000000c047227 */ /* 0x000fc800078e00ff */
[----:B------:R-:W-:Y:S02]  /*b8e0*/  IMAD.MOV R4, RZ, RZ, -R4 ;  /* 0x000000ffff047224 */ /* 0x000fe400078e0a04 */
[C---:B------:R-:W-:Y:S02]  /*b8f0*/  IMAD R7, R13.reuse, R8, R7 ;  /* 0x000000080d077224 */ /* 0x040fe400078e0207 */
[C---:B------:R-:W-:Y:S01]  /*b900*/  IMAD R5, R13.reuse, R6, R5 ;  /* 0x000000060d057224 */ /* 0x040fe200078e0205 */
[----:B------:R-:W-:Y:S01]  /*b910*/  STL [R1+0x3e8], R2 ;  /* 0x0003e80201007387 */ /* 0x000fe20000100800 */
[----:B------:R-:W-:-:S03]  /*b920*/  IMAD R0, R13, R4, R0 ;  /* 0x000000040d007224 */ /* 0x000fc600078e0200 */
[----:B------:R-:W-:Y:S04]  /*b930*/  STL [R1+0x3c8], R9 ;  /* 0x0003c80901007387 */ /* 0x000fe80000100800 */
[----:B------:R-:W-:Y:S04]  /*b940*/  STL [R1+0x3cc], R7 ;  /* 0x0003cc0701007387 */ /* 0x000fe80000100800 */
[----:B------:R2:W-:Y:S04]  /*b950*/  STL [R1+0x3d0], R5 ;  /* 0x0003d00501007387 */ /* 0x0005e80000100800 */
[----:B------:R-:W4:Y:S04]  /*b960*/  LDL R21, [R1+0x3e98] ;  /* 0x003e980001157983 */ /* 0x000f280000100800 */
[----:B------:R0:W-:Y:S01]  /*b970*/  STL [R1+0x3d8], R0 ;  /* 0x0003d80001007387 */ /* 0x0001e20000100800 */
[----:B--2---:R-:W-:-:S03]  /*b980*/  IABS R5, R27 ;  /* 0x0000001b00057213 */ /* 0x004fc60000000000 */
[----:B------:R-:W2:Y:S01]  /*b990*/  LDL R27, [R1+0x3e90] ;  /* 0x003e9000011b7983 */ /* 0x000ea20000100800 */
[----:B---3--:R-:W-:-:S03]  /*b9a0*/  IABS R4, R24 ;  /* 0x0000001800047213 */ /* 0x008fc60000000000 */
[----:B------:R-:W3:Y:S01]  /*b9b0*/  LDL R24, [R1+0x3e94] ;  /* 0x003e940001187983 */ /* 0x000ee20000100800 */
[----:B------:R-:W-:Y:S02]  /*b9c0*/  IABS R2, R22 ;  /* 0x0000001600027213 */ /* 0x000fe40000000000 */
[----:B------:R-:W-:Y:S01]  /*b9d0*/  IABS R7, R23 ;  /* 0x0000001700077213 */ /* 0x000fe20000000000 */
        /* <DEDUP_REMOVED lines=11> */
[----:B0-----:R-:W-:Y:S02]  /*ba90*/  IABS R0, R25 ;  /* 0x0000001900007213 */ /* 0x001fe40000000000 */
[----:B------:R-:W3:Y:S04]  /*baa0*/  LDL R25, [R1+0x3e8c] ;  /* 0x003e8c0001197983 */ /* 0x000ee80000100800 */
[----:B------:R4:W-:Y:S01]  /*bab0*/  STL [R1+0x3d4], R2 ;  /* 0x0003d40201007387 */ /* 0x0009e20000100800 */
[----:B------:R-:W-:-:S03]  /*bac0*/  IMAD.HI.U32 R3, R12, R0, RZ ;  /* 0x000000000c037227 */ /* 0x000fc600078e00ff */
[----:B------:R-:W3:Y:S04]  /*bad0*/  LDL R23, [R1+0x3e88] ;  /* 0x003e880001177983 */ /* 0x000ee80000100800 */
[----:B------:R-:W-:Y:S01]  /*bae0*/  STL [R1+0x47bc], R22 ;  /* 0x0047bc1601007387 */ /* 0x000fe20000100800 */
[----:B----4-:R-:W-:-:S03]  /*baf0*/  IABS R2, R26 ;  /* 0x0000001a00027213 */ /* 0x010fc60000000000 */
[----:B------:R-:W-:Y:S04]  /*bb00*/  STL [R1+0x3b8], R7 ;  /* 0x0003b80701007387 */ /* 0x000fe80000100800 */
[----:B------:R-:W4:Y:S01]  /*bb10*/  LDL R26, [R1+0x3e84] ;  /* 0x003e8400011a7983 */ /* 0x000f220000100800 */
[----:B------:R-:W-:Y:S02]  /*bb20*/  IMAD.MOV R3, RZ, RZ, -R3 ;  /* 0x000000ffff037224 */ /* 0x000fe400078e0a03 */
[C---:B------:R-:W-:Y:S02]  /*bb30*/  IMAD R5, R13.reuse, R6, R5 ;  /* 0x000000060d057224 */ /* 0x040fe400078e0205 */
[----:B------:R-:W-:-:S03]  /*bb40*/  IMAD R0, R13, R3, R0 ;  /* 0x000000030d007224 */ /* 0x000fc600078e0200 */
[----:B------:R2:W-:Y:S04]  /*bb50*/  STL [R1+0x3bc], R5 ;  /* 0x0003bc0501007387 */ /* 0x0005e80000100800 */
[----:B------:R0:W-:Y:S01]  /*bb60*/  STL [R1+0x3c4], R0 ;  /* 0x0003c40001007387 */ /* 0x0001e20000100800 */
[----:B------:R-:W-:Y:S01]  /*bb70*/  IMAD.HI.U32 R4, R12, R2, RZ ;  /* 0x000000020c047227 */ /* 0x000fe200078e00ff */
[----:B------:R-:W-:Y:S02]  /*bb80*/  IABS R3, R21 ;  /* 0x0000001500037213 */ /* 0x000fe40000000000 */
[----:B------:R-:W4:Y:S01]  /*bb90*/  LDL R16, [R1+0x3e80] ;  /* 0x003e800001107983 */ /* 0x000f220000100800 */
[----:B--2---:R-:W-:-:S03]  /*bba0*/  IABS R5, R27 ;  /* 0x0000001b00057213 */ /* 0x004fc60000000000 */
[----:B------:R-:W2:Y:S01]  /*bbb0*/  LDL R27, [R1+0x3e78] ;  /* 0x003e7800011b7983 */ /* 0x000ea20000100800 */
[----:B---3--:R-:W-:-:S03]  /*bbc0*/  IABS R7, R24 ;  /* 0x0000001800077213 */ /* 0x008fc60000000000 */
[----:B------:R-:W3:Y:S01]  /*bbd0*/  LDL R24, [R1+0x3e7c] ;  /* 0x003e7c0001187983 */ /* 0x000ee20000100800 */
        /* <DEDUP_REMOVED lines=12> */
[----:B------:R-:W3:Y:S03]  /*bca0*/  LDL R25, [R1+0x3e74] ;  /* 0x003e740001197983 */ /* 0x000ee60000100800 */
[----:B------:R-:W-:Y:S01]  /*bcb0*/  IMAD.HI.U32 R4, R12, R0, RZ ;  /* 0x000000000c047227 */ /* 0x000fe200078e00ff */
[----:B------:R-:W-:Y:S03]  /*bcc0*/  STL [R1+0x3c0], R2 ;  /* 0x0003c00201007387 */ /* 0x000fe60000100800 */
[----:B------:R-:W-:Y:S01]  /*bcd0*/  IMAD.MOV R4, RZ, RZ, -R4 ;  /* 0x000000ffff047224 */ /* 0x000fe200078e0a04 */
[----:B------:R-:W-:Y:S03]  /*bce0*/  STL [R1+0x3a0], R9 ;  /* 0x0003a00901007387 */ /* 0x000fe60000100800 */
[----:B------:R-:W-:Y:S01]  /*bcf0*/  IMAD R0, R13, R4, R0 ;  /* 0x000000040d007224 */ /* 0x000fe200078e0200 */
[----:B------:R-:W-:Y:S04]  /*bd00*/  STL [R1+0x3a4], R7 ;  /* 0x0003a40701007387 */ /* 0x000fe80000100800 */
[----:B------:R-:W3:Y:S01]  /*bd10*/  LDL R21, [R1+0x3e70] ;  /* 0x003e700001157983 */ /* 0x000ee20000100800 */
[----:B----4-:R-:W-:-:S03]  /*bd20*/  IABS R4, R26 ;  /* 0x0000001a00047213 */ /* 0x010fc60000000000 */
[----:B------:R-:W-:Y:S04]  /*bd30*/  STL [R1+0x3a8], R5 ;  /* 0x0003a80501007387 */ /* 0x000fe80000100800 */
[----:B------:R2:W-:Y:S04]  /*bd40*/  STL [R1+0x3b0], R0 ;  /* 0x0003b00001007387 */ /* 0x0005e80000100800 */
[----:B------:R-:W4:Y:S01]  /*bd50*/  LDL R26, [R1+0x3e68] ;  /* 0x003e6800011a7983 */ /* 0x000f220000100800 */
[----:B--2---:R-:W-:-:S03]  /*bd60*/  IABS R0, R27 ;  /* 0x0000001b00007213 */ /* 0x004fc60000000000 */
[----:B------:R-:W2:Y:S01]  /*bd70*/  LDL R27, [R1+0x3e60] ;  /* 0x003e6000011b7983 */ /* 0x000ea20000100800 */
[----:B------:R-:W-:-:S03]  /*bd80*/  IABS R2, R23 ;  /* 0x0000001700027213 */ /* 0x000fc60000000000 */
        /* <DEDUP_REMOVED lines=21> */
[----:B------:R-:W-:Y:S01]  /*bee0*/  STL [R1+0x390], R7 ;  /* 0x0003900701007387 */ /* 0x000fe20000100800 */
[----:B0-----:R-:W-:-:S03]  /*bef0*/  IABS R2, R25 ;  /* 0x0000001900027213 */ /* 0x001fc60000000000 */
[----:B------:R-:W3:Y:S04]  /*bf00*/  LDL R25, [R1+0x3e5c] ;  /* 0x003e5c0001197983 */ /* 0x000ee80000100800 */
[----:B------:R4:W-:Y:S04]  /*bf10*/  STL [R1+0x394], R5 ;  /* 0x0003940501007387 */ /* 0x0009e80000100800 */
[----:B------:R-:W-:Y:S04]  /*bf20*/  STL [R1+0x39c], R0 ;  /* 0x00039c0001007387 */ /* 0x000fe80000100800 */
[----:B------:R-:W3:Y:S01]  /*bf30*/  LDL R14, [R1+0x3e58] ;  /* 0x003e5800010e7983 */ /* 0x000ee20000100800 */
[----:B------:R-:W-:-:S03]  /*bf40*/  IABS R3, R21 ;  /* 0x0000001500037213 */ /* 0x000fc60000000000 */
[----:B------:R-:W3:Y:S01]  /*bf50*/  LDL R16, [R1+0x3e54] ;  /* 0x003e540001107983 */ /* 0x000ee20000100800 */
[----:B------:R-:W-:-:S03]  /*bf60*/  IMAD.HI.U32 R4, R12, R2, RZ ;  /* 0x000000020c047227 */ /* 0x000fc600078e00ff */
[----:B------:R-:W3:Y:S01]  /*bf70*/  LDL R21, [R1+0x3e4c] ;  /* 0x003e4c0001157983 */ /* 0x000ee20000100800 */
[----:B-1----:R-:W-:Y:S01]  /*bf80*/  IMAD.HI.U32 R9, R12, R3, RZ ;  /* 0x000000030c097227 */ /* 0x002fe200078e00ff */
[----:B----4-:R-:W-:Y:S02]  /*bf90*/  IABS R5, R26 ;  /* 0x0000001a00057213 */ /* 0x010fe40000000000 */
        /* <DEDUP_REMOVED lines=9> */
[----:B------:R-:W-:Y:S01]  /*c030*/  IABS R7, R23 ;  /* 0x0000001700077213 */ /* 0x000fe20000000000 */
[----:B------:R-:W-:Y:S01]  /*c040*/  IMAD.HI.U32 R6, R12, R5, RZ ;  /* 0x000000050c067227 */ /* 0x000fe200078e00ff */
[----:B---3--:R-:W-:-:S03]  /*c050*/  IABS R0, R24 ;  /* 0x0000001800007213 */ /* 0x008fc60000000000 */
        /* <DEDUP_REMOVED lines=9> */
[----:B------:R3:W-:Y:S04]  /*c0f0*/  STL [R1+0x380], R5 ;  /* 0x0003800501007387 */ /* 0x0007e80000100800 */
[----:B------:R-:W2:Y:S04]  /*c100*/  LDL R23, [R1+0x3e44] ;  /* 0x003e440001177983 */ /* 0x000ea80000100800 */
[----:B------:R4:W-:Y:S04]  /*c110*/  STL [R1+0x388], R0 ;  /* 0x0003880001007387 */ /* 0x0009e80000100800 */
[----:B------:R-:W2:Y:S01]  /*c120*/  LDL R24, [R1+0x3e40] ;  /* 0x003e400001187983 */ /* 0x000ea20000100800 */
[----:B------:R-:W-:-:S04]  /*c130*/  IMAD.HI.U32 R3, R12, R2, RZ ;  /* 0x000000020c037227 */ /* 0x000fc800078e00ff */
[----:B------:R-:W-:Y:S01]  /*c140*/  IMAD.MOV R3, RZ, RZ, -R3 ;  /* 0x000000ffff037224 */ /* 0x000fe200078e0a03 */
[----:B------:R-:W-:Y:S02]  /*c150*/  IABS R4, R25 ;  /* 0x0000001900047213 */ /* 0x000fe40000000000 */
[----:B------:R-:W2:Y:S03]  /*c160*/  LDL R25, [R1+0x3e3c] ;  /* 0x003e3c0001197983 */ /* 0x000ea60000100800 */
[----:B0-----:R-:W-:Y:S01]  /*c170*/  IMAD.HI.U32 R9, R12, R4, RZ ;  /* 0x000000040c097227 */ /* 0x001fe200078e00ff */
[----:B-1----:R-:W-:Y:S02]  /*c180*/  IABS R7, R14 ;  /* 0x0000000e00077213 */ /* 0x002fe40000000000 */
[----:B---3--:R-:W-:-:S03]  /*c190*/  IABS R5, R16 ;  /* 0x0000001000057213 */ /* 0x008fc60000000000 */
[----:B------:R-:W-:-:S04]  /*c1a0*/  IMAD.HI.U32 R8, R12, R7, RZ ;  /* 0x000000070c087227 */ /* 0x000fc800078e00ff */
[----:B------:R-:W-:-:S04]  /*c1b0*/  IMAD.HI.U32 R6, R12, R5, RZ ;  /* 0x000000050c067227 */ /* 0x000fc800078e00ff */
[----:B------:R-:W-:Y:S01]  /*c1c0*/  IMAD.MOV R9, RZ, RZ, -R9 ;  /* 0x000000ffff097224 */ /* 0x000fe200078e0a09 */
[----:B----4-:R-:W-:Y:S01]  /*c1d0*/  IABS R0, R26 ;  /* 0x0000001a00007213 */ /* 0x010fe20000000000 */
[----:B------:R-:W-:Y:S01]  /*c1e0*/  IMAD R2, R13, R3, R2 ;  /* 0x000000030d027224 */ /* 0x000fe200078e0202 */
[----:B------:R-:W3:Y:S01]  /*c1f0*/  LDL R26, [R1+0x3e38] ;  /* 0x003e3800011a7983 */ /* 0x000ee20000100800 */
[----:B------:R-:W-:Y:S02]  /*c200*/  IMAD.MOV R8, RZ, RZ, -R8 ;  /* 0x000000ffff087224 */ /* 0x000fe400078e0a08 */
        /* <DEDUP_REMOVED lines=13> */
[----:B------:R0:W-:Y:S04]  /*c2e0*/  STL [R1+0x374], R0 ;  /* 0x0003740001007387 */ /* 0x0001e80000100800 */
[----:B------:R-:W2:Y:S04]  /*c2f0*/  LDL R11, [R1+0x3e30] ;  /* 0x003e3000010b7983 */ /* 0x000ea80000100800 */
[----:B------:R-:W2:Y:S04]  /*c300*/  LDL R14, [R1+0x3e2c] ;  /* 0x003e2c00010e7983 */ /* 0x000ea80000100800 */
[----:B------:R-:W2:Y:S01]  /*c310*/  LDL R16, [R1+0x3e28] ;  /* 0x003e280001107983 */ /* 0x000ea20000100800 */
[----:B0-----:R-:W-:Y:S01]  /*c320*/  IABS R2, R21 ;  /* 0x0000001500027213 */ /* 0x001fe20000000000 */
[----:B-1----:R-:W-:-:S02]  /*c330*/  IMAD.HI.U32 R9, R12, R3, RZ ;  /* 0x000000030c097227 */ /* 0x002fc400078e00ff */
[----:B------:R-:W2:Y:S02]  /*c340*/  LDL R21, [R1+0x3e24] ;  /* 0x003e240001157983 */ /* 0x000ea40000100800 */
[----:B------:R-:W-:-:S04]  /*c350*/  IMAD.HI.U32 R4, R12, R2, RZ ;  /* 0x000000020c047227 */ /* 0x000fc800078e00ff */
[----:B------:R-:W-:Y:S01]  /*c360*/  IMAD.MOV R4, RZ, RZ, -R4 ;  /* 0x000000ffff047224 */ /* 0x000fe200078e0a04 */
[----:B----4-:R-:W-:Y:S01]  /*c370*/  IABS R7, R23 ;  /* 0x0000001700077213 */ /* 0x010fe20000000000 */
[----:B------:R-:W-:Y:S01]  /*c380*/  IMAD.MOV R9, RZ, RZ, -R9 ;  /* 0x000000ffff097224 */ /* 0x000fe200078e0a09 */
[----:B------:R-:W-:-:S03]  /*c390*/  IABS R5, R24 ;  /* 0x0000001800057213 */ /* 0x000fc60000000000 */
[----:B------:R-:W-:-:S04]  /*c3a0*/  IMAD.HI.U32 R8, R12, R7, RZ ;  /* 0x000000070c087227 */ /* 0x000fc800078e00ff */
[----:B------:R-:W-:-:S04]  /*c3b0*/  IMAD.HI.U32 R6, R12, R5, RZ ;  /* 0x000000050c067227 */ /* 0x000fc800078e00ff */
[C---:B------:R-:W-:Y:S02]  /*c3c0*/  IMAD R2, R13.reuse, R4, R2 ;  /* 0x000000040d027224 */ /* 0x040fe400078e0202 */
[----:B------:R-:W-:Y:S02]  /*c3d0*/  IMAD.MOV R8, RZ, RZ, -R8 ;  /* 0x000000ffff087224 */ /* 0x000fe400078e0a08 */
[----:B------:R-:W-:Y:S02]  /*c3e0*/  IMAD.MOV R6, RZ, RZ, -R6 ;  /* 0x000000ffff067224 */ /* 0x000fe400078e0a06 */
[C---:B------:R-:W-:Y:S01]  /*c3f0*/  IMAD R9, R13.reuse, R9, R3 ;  /* 0x000000090d097224 */ /* 0x040fe200078e0203 */
[----:B------:R3:W-:Y:S01]  /*c400*/  STL [R1+0x370], R2 ;  /* 0x0003700201007387 */ /* 0x0007e20000100800 */
[C---:B------:R-:W-:Y:S02]  /*c410*/  IMAD R7, R13.reuse, R8, R7 ;  /* 0x000000080d077224 */ /* 0x040fe400078e0207 */
[----:B------:R-:W-:Y:S01]  /*c420*/  IMAD R23, R13, R6, R5 ;  /* 0x000000060d177224 */ /* 0x000fe200078e0205 */
[----:B------:R-:W-:Y:S01]  /*c430*/  STL [R1+0x350], R9 ;  /* 0x0003500901007387 */ /* 0x000fe20000100800 */
[----:B------:R-:W-:-:S03]  /*c440*/  IABS R0, R25 ;  /* 0x0000001900007213 */ /* 0x000fc60000000000 */
[----:B------:R-:W4:Y:S04]  /*c450*/  LDL R24, [R1+0x3e20] ;  /* 0x003e200001187983 */ /* 0x000f280000100800 */
[----:B------:R0:W-:Y:S04]  /*c460*/  STL [R1+0x354], R7 ;  /* 0x0003540701007387 */ /* 0x0001e80000100800 */
[----:B------:R-:W-:Y:S04]  /*c470*/  STL [R1+0x47b8], R23 ;  /* 0x0047b81701007387 */ /* 0x000fe80000100800 */
[----:B------:R-:W4:Y:S01]  /*c480*/  LDL R25, [R1+0x3e1c] ;  /* 0x003e1c0001197983 */ /* 0x000f220000100800 */
[----:B------:R-:W-:-:S04]  /*c490*/  IMAD.HI.U32 R4, R12, R0, RZ ;  /* 0x000000000c047227 */ /* 0x000fc800078e00ff */
[----:B------:R-:W-:-:S04]  /*c4a0*/  IMAD.MOV R4, RZ, RZ, -R4 ;  /* 0x000000ffff047224 */ /* 0x000fc800078e0a04 */
[----:B------:R-:W-:Y:S01]  /*c4b0*/  IMAD R0, R13, R4, R0 ;  /* 0x000000040d007224 */ /* 0x000fe200078e0200 */
[----:B---3--:R-:W-:-:S04]  /*c4c0*/  IABS R2, R26 ;  /* 0x0000001a00027213 */ /* 0x008fc80000000000 */
[----:B------:R1:W-:Y:S04]  /*c4d0*/  STL [R1+0x360], R0 ;  /* 0x0003600001007387 */ /* 0x0003e80000100800 */
[----:B------:R-:W3:Y:S01]  /*c4e0*/  LDL R26, [R1+0x3e18] ;  /* 0x003e1800011a7983 */ /* 0x000ee20000100800 */
[----:B------:R-:W-:-:S04]  /*c4f0*/  IMAD.HI.U32 R3, R12, R2, RZ ;  /* 0x000000020c037227 */ /* 0x000fc800078e00ff */
[----:B------:R-:W-:-:S04]  /*c500*/  IMAD.MOV R3, RZ, RZ, -R3 ;  /* 0x000000ffff037224 */ /* 0x000fc800078e0a03 */
[----:B------:R-:W-:Y:S01]  /*c510*/  IMAD R2, R13, R3, R2 ;  /* 0x000000030d027224 */ /* 0x000fe200078e0202 */
[----:B--2---:R-:W-:Y:S02]  /*c520*/  IABS R4, R27 ;  /* 0x0000001b00047213 */ /* 0x004fe40000000000 */
[----:B------:R-:W2:Y:S01]  /*c530*/  LDL R27, [R1+0x3e14] ;  /* 0x003e1400011b7983 */ /* 0x000ea20000100800 */
[----:B0-----:R-:W-:Y:S02]  /*c540*/  IABS R7, R11 ;  /* 0x0000000b00077213 */ /* 0x001fe40000000000 */
[----:B------:R-:W-:Y:S01]  /*c550*/  IMAD.HI.U32 R9, R12, R4, RZ ;  /* 0x000000040c097227 */ /* 0x000fe200078e00ff */
[----:B------:R-:W-:-:S03]  /*c560*/  IABS R5, R14 ;  /* 0x0000000e00057213 */ /* 0x000fc60000000000 */
[----:B------:R-:W-:-:S04]  /*c570*/  IMAD.HI.U32 R8, R12, R7, RZ ;  /* 0x000000070c087227 */ /* 0x000fc800078e00ff */
[----:B------:R-:W-:-:S04]  /*c580*/  IMAD.HI.U32 R6, R12, R5, RZ ;  /* 0x000000050c067227 */ /* 0x000fc800078e00ff */
[----:B------:R-:W-:Y:S02]  /*c590*/  IMAD.MOV R9, RZ, RZ, -R9 ;  /* 0x000000ffff097224 */ /* 0x000fe400078e0a09 */
[----:B------:R-:W-:Y:S02]  /*c5a0*/  IMAD.MOV R8, RZ, RZ, -R8 ;  /* 0x000000ffff087224 */ /* 0x000fe400078e0a08 */
[----:B------:R-:W-:Y:S02]  /*c5b0*/  IMAD.MOV R6, RZ, RZ, -R6 ;  /* 0x000000ffff067224 */ /* 0x000fe400078e0a06 */
[C---:B------:R-:W-:Y:S02]  /*c5c0*/  IMAD R9, R13.reuse, R9, R4 ;  /* 0x000000090d097224 */ /* 0x040fe400078e0204 */
[C---:B------:R-:W-:Y:S01]  /*c5d0*/  IMAD R7, R13.reuse, R8, R7 ;  /* 0x000000080d077224 */ /* 0x040fe200078e0207 */
[----:B------:R-:W-:Y:S01]  /*c5e0*/  STL [R1+0x35c], R2 ;  /* 0x00035c0201007387 */ /* 0x000fe20000100800 */
[----:B------:R-:W-:-:S03]  /*c5f0*/  IMAD R5, R13, R6, R5 ;  /* 0x000000060d057224 */ /* 0x000fc600078e0205 */
[----:B------:R-:W2:Y:S01]  /*c600*/  LDL R14, [R1+0x3e10] ;  /* 0x003e1000010e7983 */ /* 0x000ea20000100800 */
[----:B-1----:R-:W-:-:S03]  /*c610*/  IABS R0, R16 ;  /* 0x0000001000007213 */ /* 0x002fc60000000000 */
[----:B------:R-:W-:Y:S04]  /*c620*/  STL [R1+0x33c], R9 ;  /* 0x00033c0901007387 */ /* 0x000fe80000100800 */
[----:B------:R0:W-:Y:S04]  /*c630*/  STL [R1+0x340], R7 ;  /* 0x0003400701007387 */ /* 0x0001e80000100800 */
[----:B------:R3:W-:Y:S04]  /*c640*/  STL [R1+0x344], R5 ;  /* 0x0003440501007387 */ /* 0x0007e80000100800 */
[----:B------:R-:W2:Y:S01]  /*c650*/  LDL R16, [R1+0x3e0c] ;  /* 0x003e0c0001107983 */ /* 0x000ea20000100800 */
[----:B------:R-:W-:-:S04]  /*c660*/  IMAD.HI.U32 R3, R12, R0, RZ ;  /* 0x000000000c037227 */ /* 0x000fc800078e00ff */
[----:B------:R-:W-:-:S04]  /*c670*/  IMAD.MOV R3, RZ, RZ, -R3 ;  /* 0x000000ffff037224 */ /* 0x000fc800078e0a03 */
[----:B------:R-:W-:Y:S01]  /*c680*/  IMAD R0, R13, R3, R0 ;  /* 0x000000030d007224 */ /* 0x000fe200078e0200 */
[----:B----4-:R-:W-:-:S04]  /*c690*/  IABS R3, R24 ;  /* 0x0000001800037213 */ /* 0x010fc80000000000 */
[----:B------:R2:W-:Y:S04]  /*c6a0*/  STL [R1+0x34c], R0 ;  /* 0x00034c0001007387 */ /* 0x0005e80000100800 */
[----:B------:R-:W4:Y:S01]  /*c6b0*/  LDL R24, [R1+0x3e08] ;  /* 0x003e080001187983 */ /* 0x000f220000100800 */
[----:B0-----:R-:W-:-:S03]  /*c6c0*/  IABS R7, R25 ;  /* 0x0000001900077213 */ /* 0x001fc60000000000 */
[----:B------:R-:W4:Y:S01]  /*c6d0*/  LDL R25, [R1+0x3e04] ;  /* 0x003e040001197983 */ /* 0x000f220000100800 */
[----:B---3--:R-:W-:-:S03]  /*c6e0*/  IABS R5, R26 ;  /* 0x0000001a00057213 */ /* 0x008fc60000000000 */
[----:B------:R-:W3:Y:S01]  /*c6f0*/  LDL R26, [R1+0x3e00] ;  /* 0x003e0000011a7983 */ /* 0x000ee20000100800 */
[----:B------:R-:W-:-:S05]  /*c700*/  IABS R2, R21 ;  /* 0x0000001500027213 */ /* 0x000fca0000000000 */
        /* <DEDUP_REMOVED lines=12> */
[----:B--2---:R-:W-:-:S02]  /*c7d0*/  IABS R0, R27 ;  /* 0x0000001b00007213 */ /* 0x004fc40000000000 */
[----:B------:R-:W2:Y:S03]  /*c7e0*/  LDL R27, [R1+0x3dfc] ;  /* 0x003dfc00011b7983 */ /* 0x000ea60000100800 */
[----:B------:R-:W-:Y:S01]  /*c7f0*/  IMAD.HI.U32 R4, R12, R0, RZ ;  /* 0x000000000c047227 */ /* 0x000fe200078e00ff */
[----:B------:R-:W-:Y:S03]  /*c800*/  STL [R1+0x348], R21 ;  /* 0x0003481501007387 */ /* 0x000fe60000100800 */
[----:B------:R-:W-:Y:S01]  /*c810*/  IMAD.MOV R4, RZ, RZ, -R4 ;  /* 0x000000ffff047224 */ /* 0x000fe200078e0a04 */
[----:B------:R-:W-:Y:S03]  /*c820*/  STL [R1+0x47d0], R21 ;  /* 0x0047d01501007387 */ /* 0x000fe60000100800 */
[----:B------:R-:W-:Y:S01]  /*c830*/  IMAD R0, R13, R4, R0 ;  /* 0x000000040d007224 */ /* 0x000fe200078e0200 */
[----:B------:R0:W-:Y:S04]  /*c840*/  STL [R1+0x324], R9 ;  /* 0x0003240901007387 */ /* 0x0001e80000100800 */
[----:B------:R4:W-:Y:S01]  /*c850*/  STL [R1+0x328], R7 ;  /* 0x0003280701007387 */ /* 0x0009e20000100800 */
[----:B------:R-:W-:-:S03]  /*c860*/  IABS R2, R14 ;  /* 0x0000000e00027213 */ /* 0x000fc60000000000 */
[----:B------:R-:W2:Y:S04]  /*c870*/  LDL R14, [R1+0x3df8] ;  /* 0x003df800010e7983 */ /* 0x000ea80000100800 */
[----:B------:R1:W-:Y:S04]  /*c880*/  STL [R1+0x32c], R5 ;  /* 0x00032c0501007387 */ /* 0x0003e80000100800 */
[----:B------:R3:W-:Y:S01]  /*c890*/  STL [R1+0x338], R0 ;  /* 0x0003380001007387 */ /* 0x0007e20000100800 */
[----:B------:R-:W-:-:S03]  /*c8a0*/  IABS R4, R16 ;  /* 0x0000001000047213 */ /* 0x000fc60000000000 */
[----:B------:R-:W2:Y:S01]  /*c8b0*/  LDL R16, [R1+0x3df4] ;  /* 0x003df40001107983 */ /* 0x000ea20000100800 */
[----:B------:R-:W-:-:S04]  /*c8c0*/  IMAD.HI.U32 R3, R12, R2, RZ ;  /* 0x000000020c037227 */ /* 0x000fc800078e00ff */
[----:B0-----:R-:W-:Y:S01]  /*c8d0*/  IMAD.HI.U32 R9, R12, R4, RZ ;  /* 0x000000040c097227 */ /* 0x001fe200078e00ff */
[----:B----4-:R-:W-:Y:S02]  /*c8e0*/  IABS R7, R24 ;  /* 0x0000001800077213 */ /* 0x010fe40000000000 */
[----:B------:R-:W4:Y:S01]  /*c8f0*/  LDL R24, [R1+0x3df0] ;  /* 0x003df00001187983 */ /* 0x000f220000100800 */
[----:B-1----:R-:W-:-:S03]  /*c900*/  IABS R5, R25 ;  /* 0x0000001900057213 */ /* 0x002fc60000000000 */
[----:B------:R-:W4:Y:S01]  /*c910*/  LDL R25, [R1+0x3dec] ;  /* 0x003dec0001197983 */ /* 0x000f220000100800 */
        /* <DEDUP_REMOVED lines=15> */
[----:B------:R-:W-:Y:S02]  /*ca10*/  IMAD.MOV R3, RZ, RZ, -R3 ;  /* 0x000000ffff037224 */ /* 0x000fe400078e0a03 */
[C---:B------:R-:W-:Y:S02]  /*ca20*/  IMAD R5, R13.reuse, R6, R5 ;  /* 0x000000060d057224 */ /* 0x040fe400078e0205 */
[----:B------:R-:W-:Y:S01]  /*ca30*/  IMAD R0, R13, R3, R0 ;  /* 0x000000030d007224 */ /* 0x000fe200078e0200 */
[----:B--2---:R-:W-:Y:S02]  /*ca40*/  IABS R2, R27 ;  /* 0x0000001b00027213 */ /* 0x004fe40000000000 */
[----:B------:R-:W2:Y:S04]  /*ca50*/  LDL R27, [R1+0x3de4] ;  /* 0x003de400011b7983 */ /* 0x000ea80000100800 */
[----:B------:R4:W-:Y:S04]  /*ca60*/  STL [R1+0x318], R5 ;  /* 0x0003180501007387 */ /* 0x0009e80000100800 */
[----:B------:R1:W-:Y:S04]  /*ca70*/  STL [R1+0x320], R0 ;  /* 0x0003200001007387 */ /* 0x0003e80000100800 */
[----:B------:R-:W2:Y:S01]  /*ca80*/  LDL R11, [R1+0x3de0] ;  /* 0x003de000010b7983 */ /* 0x000ea20000100800 */
[----:B0-----:R-:W-:-:S03]  /*ca90*/  IABS R7, R16 ;  /* 0x0000001000077213 */ /* 0x001fc60000000000 */
[----:B------:R-:W2:Y:S01]  /*caa0*/  LDL R16, [R1+0x3ddc] ;  /* 0x003ddc0001107983 */ /* 0x000ea20000100800 */
[----:B------:R-:W-:Y:S01]  /*cab0*/  IMAD.HI.U32 R4, R12, R2, RZ ;  /* 0x000000020c047227 */ /* 0x000fe200078e00ff */
[----:B------:R-:W-:-:S03]  /*cac0*/  IABS R3, R14 ;  /* 0x0000000e00037213 */ /* 0x000fc60000000000 */
[----:B------:R-:W-:Y:S02]  /*cad0*/  IMAD.MOV R4, RZ, RZ, -R4 ;  /* 0x000000ffff047224 */ /* 0x000fe400078e0a04 */
[----:B------:R-:W-:-:S04]  /*cae0*/  IMAD.HI.U32 R9, R12, R3, RZ ;  /* 0x000000030c097227 */ /* 0x000fc800078e00ff */
[C---:B------:R-:W-:Y:S01]  /*caf0*/  IMAD.HI.U32 R8, R12.reuse, R7, RZ ;  /* 0x000000070c087227 */ /* 0x040fe200078e00ff */
[----:B----4-:R-:W-:Y:S02]  /*cb00*/  IABS R5, R24 ;  /* 0x0000001800057213 */ /* 0x010fe40000000000 */
[----:B------:R-:W4:Y:S01]  /*cb10*/  LDL R24, [R1+0x3dd8] ;  /* 0x003dd80001187983 */ /* 0x000f220000100800 */
[----:B------:R-:W-:Y:S02]  /*cb20*/  IMAD R2, R13, R4, R2 ;  /* 0x000000040d027224 */ /* 0x000fe400078e0202 */
[----:B------:R-:W-:Y:S01]  /*cb30*/  IMAD.HI.U32 R6, R12, R5, RZ ;  /* 0x000000050c067227 */ /* 0x000fe200078e00ff */
[----:B-1----:R-:W-:Y:S02]  /*cb40*/  IABS R0, R25 ;  /* 0x0000001900007213 */ /* 0x002fe40000000000 */
[----:B------:R-:W4:Y:S01]  /*cb50*/  LDL R25, [R1+0x3dd4] ;  /* 0x003dd40001197983 */ /* 0x000f220000100800 */
[----:B------:R-:W-:-:S02]  /*cb60*/  IMAD.MOV R9, RZ, RZ, -R9 ;  /* 0x000000ffff097224 */ /* 0x000fc400078e0a09 */
[----:B------:R-:W-:-:S04]  /*cb70*/  IMAD.HI.U32 R4, R12, R0, RZ ;  /* 0x000000000c047227 */ /* 0x000fc800078e00ff */
        /* <DEDUP_REMOVED lines=9> */
[----:B------:R-:W-:Y:S01]  /*cc10*/  STL [R1+0x300], R7 ;  /* 0x0003000701007387 */ /* 0x000fe20000100800 */
[----:B---3--:R-:W-:-:S03]  /*cc20*/  IABS R2, R26 ;  /* 0x0000001a00027213 */ /* 0x008fc60000000000 */
[----:B------:R-:W3:Y:S04]  /*cc30*/  LDL R14, [R1+0x3dd0] ;  /* 0x003dd000010e7983 */ /* 0x000ee80000100800 */
[----:B------:R0:W-:Y:S04]  /*cc40*/  STL [R1+0x304], R5 ;  /* 0x0003040501007387 */ /* 0x0001e80000100800 */
[----:B------:R4:W-:Y:S04]  /*cc50*/  STL [R1+0x30c], R0 ;  /* 0x00030c0001007387 */ /* 0x0009e80000100800 */
[----:B------:R-:W3:Y:S01]  /*cc60*/  LDL R26, [R1+0x3dcc] ;  /* 0x003dcc00011a7983 */ /* 0x000ee20000100800 */
[----:B--2---:R-:W-:-:S03]  /*cc70*/  IABS R4, R27 ;  /* 0x0000001b00047213 */ /* 0x004fc60000000000 */
[----:B------:R-:W2:Y:S01]  /*cc80*/  LDL R27, [R1+0x3dc8] ;  /* 0x003dc800011b7983 */ /* 0x000ea20000100800 */
[----:B0-----:R-:W-:-:S03]  /*cc90*/  IABS R5, R16 ;  /* 0x0000001000057213 */ /* 0x001fc60000000000 */
[----:B------:R-:W2:Y:S01]  /*cca0*/  LDL R16, [R1+0x3dc4] ;  /* 0x003dc40001107983 */ /* 0x000ea20000100800 */
        /* <DEDUP_REMOVED lines=9> */
[----:B----4-:R-:W-:Y:S01]  /*cd40*/  IABS R0, R24 ;  /* 0x0000001800007213 */ /* 0x010fe20000000000 */
[----:B------:R-:W-:Y:S01]  /*cd50*/  IMAD R7, R13, R8, R7 ;  /* 0x000000080d077224 */ /* 0x000fe200078e0207 */
[----:B------:R-:W4:Y:S04]  /*cd60*/  LDL R24, [R1+0x3dc0] ;  /* 0x003dc00001187983 */ /* 0x000f280000100800 */
[----:B------:R0:W-:Y:S04]  /*cd70*/  STL [R1+0x308], R2 ;  /* 0x0003080201007387 */ /* 0x0001e80000100800 */
[----:B------:R-:W-:Y:S04]  /*cd80*/  STL [R1+0x2e8], R9 ;  /* 0x0002e80901007387 */ /* 0x000fe80000100800 */
[----:B------:R3:W-:Y:S01]  /*cd90*/  STL [R1+0x2ec], R7 ;  /* 0x0002ec0701007387 */ /* 0x0007e20000100800 */
[----:B0-----:R-:W-:-:S03]  /*cda0*/  IABS R2, R25 ;  /* 0x0000001900027213 */ /* 0x001fc60000000000 */
[----:B------:R-:W4:Y:S01]  /*cdb0*/  LDL R25, [R1+0x3dbc] ;  /* 0x003dbc0001197983 */ /* 0x000f220000100800 */
        /* <DEDUP_REMOVED lines=8> */
[----:B---3--:R-:W-:-:S03]  /*ce40*/  IABS R7, R26 ;  /* 0x0000001a00077213 */ /* 0x008fc60000000000 */
[----:B------:R-:W3:Y:S04]  /*ce50*/  LDL R11, [R1+0x3db4] ;  /* 0x003db400010b7983 */ /* 0x000ee80000100800 */
[----:B------:R-:W3:Y:S01]  /*ce60*/  LDL R26, [R1+0x3db8] ;  /* 0x003db800011a7983 */ /* 0x000ee20000100800 */
[----:B------:R-:W-:Y:S01]  /*ce70*/  IABS R3, R14 ;  /* 0x0000000e00037213 */ /* 0x000fe20000000000 */
[C---:B------:R-:W-:Y:S02]  /*ce80*/  IMAD.HI.U32 R4, R12.reuse, R2, RZ ;  /* 0x000000020c047227 */ /* 0x040fe400078e00ff */
[----:B------:R-:W3:Y:S02]  /*ce90*/  LDL R14, [R1+0x3dac] ;  /* 0x003dac00010e7983 */ /* 0x000ee40000100800 */
        /* <DEDUP_REMOVED lines=8> */
[----:B------:R-:W-:Y:S01]  /*cf20*/  STL [R1+0x2d4], R9 ;  /* 0x0002d40901007387 */ /* 0x000fe20000100800 */
[----:B0-----:R-:W-:-:S03]  /*cf30*/  IABS R0, R16 ;  /* 0x0000001000007213 */ /* 0x001fc60000000000 */
        /* <DEDUP_REMOVED lines=10> */
[----:B------:R3:W-:Y:S01]  /*cfe0*/  STL [R1+0x2d8], R7 ;  /* 0x0002d80701007387 */ /* 0x0007e20000100800 */
[----:B----4-:R-:W-:-:S03]  /*cff0*/  IABS R2, R24 ;  /* 0x0000001800027213 */ /* 0x010fc60000000000 */
[----:B------:R0:W-:Y:S04]  /*d000*/  STL [R1+0x2dc], R5 ;  /* 0x0002dc0501007387 */ /* 0x0001e80000100800 */
[----:B------:R-:W4:Y:S04]  /*d010*/  LDL R24, [R1+0x3da4] ;  /* 0x003da40001187983 */ /* 0x000f280000100800 */
[----:B------:R2:W-:Y:S01]  /*d020*/  STL [R1+0x2e4], R0 ;  /* 0x0002e40001007387 */ /* 0x0005e20000100800 */
[----:B------:R-:W-:-:S03]  /*d030*/  IABS R4, R25 ;  /* 0x0000001900047213 */ /* 0x000fc60000000000 */
[----:B------:R-:W4:Y:S01]  /*d040*/  LDL R25, [R1+0x3da0] ;  /* 0x003da00001197983 */ /* 0x000f220000100800 */
[----:B---3--:R-:W-:-:S03]  /*d050*/  IABS R7, R26 ;  /* 0x0000001a00077213 */ /* 0x008fc60000000000 */
[----:B------:R-:W3:Y:S01]  /*d060*/  LDL R26, [R1+0x3d9c] ;  /* 0x003d9c00011a7983 */ /* 0x000ee20000100800 */
[----:B------:R-:W-:Y:S01]  /*d070*/  IMAD.HI.U32 R3, R12, R2, RZ ;  /* 0x000000020c037227 */ /* 0x000fe200078e00ff */
[----:B0-----:R-:W-:-:S03]  /*d080*/  IABS R5, R11 ;  /* 0x0000000b00057213 */ /* 0x001fc60000000000 */
[----:B------:R-:W-:Y:S02]  /*d090*/  IMAD.MOV R3, RZ, RZ, -R3 ;  /* 0x000000ffff037224 */ /* 0x000fe400078e0a03 */
[----:B------:R-:W-:-:S04]  /*d0a0*/  IMAD.HI.U32 R9, R12, R4, RZ ;  /* 0x000000040c097227 */ /* 0x000fc800078e00ff */
[----:B------:R-:W-:-:S04]  /*d0b0*/  IMAD.HI.U32 R8, R12, R7, RZ ;  /* 0x000000070c087227 */ /* 0x000fc800078e00ff */
[----:B------:R-:W-:-:S04]  /*d0c0*/  IMAD.HI.U32 R6, R12, R5, RZ ;  /* 0x000000050c067227 */ /* 0x000fc800078e00ff */
[C---:B------:R-:W-:Y:S02]  /*d0d0*/  IMAD R2, R13.reuse, R3, R2 ;  /* 0x000000030d027224 */ /* 0x040fe400078e0202 */
[----:B------:R-:W-:Y:S02]  /*d0e0*/  IMAD.MOV R9, RZ, RZ, -R9 ;  /* 0x000000ffff097224 */ /* 0x000fe400078e0a09 */
[----:B------:R-:W-:Y:S02]  /*d0f0*/  IMAD.MOV R8, RZ, RZ, -R8 ;  /* 0x000000ffff087224 */ /* 0x000fe400078e0a08 */
[----:B------:R-:W-:Y:S02]  /*d100*/  IMAD.MOV R6, RZ, RZ, -R6 ;  /* 0x000000ffff067224 */ /* 0x000fe400078e0a06 */
[C---:B------:R-:W-:Y:S02]  /*d110*/  IMAD R9, R13.reuse, R9, R4 ;  /* 0x000000090d097224 */ /* 0x040fe400078e0204 */
[----:B------:R-:W-:-:S02]  /*d120*/  IMAD R7, R13, R8, R7 ;  /* 0x000000080d077224 */ /* 0x000fc400078e0207 */
[----:B------:R-:W-:Y:S01]  /*d130*/  IMAD R5, R13, R6, R5 ;  /* 0x000000060d057224 */ /* 0x000fe200078e0205 */
[----:B--2---:R-:W-:Y:S02]  /*d140*/  IABS R0, R27 ;  /* 0x0000001b00007213 */ /* 0x004fe40000000000 */
[----:B------:R-:W2:Y:S03]  /*d150*/  LDL R27, [R1+0x3d98] ;  /* 0x003d9800011b7983 */ /* 0x000ea60000100800 */
[----:B------:R-:W-:-:S04]  /*d160*/  IMAD.HI.U32 R3, R12, R0, RZ ;  /* 0x000000000c037227 */ /* 0x000fc800078e00ff */
[----:B------:R-:W-:Y:S01]  /*d170*/  IMAD.MOV R3, RZ, RZ, -R3 ;  /* 0x000000ffff037224 */ /* 0x000fe200078e0a03 */
[----:B------:R0:W-:Y:S03]  /*d180*/  STL [R1+0x2e0], R2 ;  /* 0x0002e00201007387 */ /* 0x0001e60000100800 */
[----:B------:R-:W-:Y:S01]  /*d190*/  IMAD R0, R13, R3, R0 ;  /* 0x000000030d007224 */ /* 0x000fe200078e0200 */
[----:B------:R1:W-:Y:S04]  /*d1a0*/  STL [R1+0x2c0], R9 ;  /* 0x0002c00901007387 */ /* 0x0003e80000100800 */
[----:B------:R4:W-:Y:S01]  /*d1b0*/  STL [R1+0x2c4], R7 ;  /* 0x0002c40701007387 */ /* 0x0009e20000100800 */
[----:B0-----:R-:W-:-:S03]  /*d1c0*/  IABS R2, R14 ;  /* 0x0000000e00027213 */ /* 0x001fc60000000000 */
[----:B------:R0:W-:Y:S04]  /*d1d0*/  STL [R1+0x2c8], R5 ;  /* 0x0002c80501007387 */ /* 0x0001e80000100800 */
[----:B------:R-:W2:Y:S04]  /*d1e0*/  LDL R11, [R1+0x3d94] ;  /* 0x003d9400010b7983 */ /* 0x000ea80000100800 */
[----:B------:R3:W-:Y:S04]  /*d1f0*/  STL [R1+0x2d0], R0 ;  /* 0x0002d00001007387 */ /* 0x0007e80000100800 */
[----:B------:R-:W2:Y:S01]  /*d200*/  LDL R14, [R1+0x3d90] ;  /* 0x003d9000010e7983 */ /* 0x000ea20000100800 */
[----:B------:R-:W-:-:S03]  /*d210*/  IABS R3, R16 ;  /* 0x0000001000037213 */ /* 0x000fc60000000000 */
[----:B------:R-:W2:Y:S01]  /*d220*/  LDL R16, [R1+0x3d8c] ;  /* 0x003d8c0001107983 */ /* 0x000ea20000100800 */
[----:B------:R-:W-:-:S04]  /*d230*/  IMAD.HI.U32 R4, R12, R2, RZ ;  /* 0x000000020c047227 */ /* 0x000fc800078e00ff */
[----:B-1----:R-:W-:-:S04]  /*d240*/  IMAD.HI.U32 R9, R12, R3, RZ ;  /* 0x000000030c097227 */ /* 0x002fc800078e00ff */
[----:B------:R-:W-:Y:S02]  /*d250*/  IMAD.MOV R4, RZ, RZ, -R4 ;  /* 0x000000ffff047224 */ /* 0x000fe400078e0a04 */
[----:B------:R-:W-:Y:S02]  /*d260*/  IMAD.MOV R9, RZ, RZ, -R9 ;  /* 0x000000ffff097224 */ /* 0x000fe400078e0a09 */
[----:B------:R-:W-:Y:S01]  /*d270*/  IMAD R2, R13, R4, R2 ;  /* 0x000000040d027224 */ /* 0x000fe200078e0202 */
[----:B----4-:R-:W-:Y:S02]  /*d280*/  IABS R7, R24 ;  /* 0x0000001800077213 */ /* 0x010fe40000000000 */
[----:B0-----:R-:W-:Y:S02]  /*d290*/  IABS R5, R25 ;  /* 0x0000001900057213 */ /* 0x001fe40000000000 */
[----:B------:R-:W4:Y:S01]  /*d2a0*/  LDL R25, [R1+0x3d88] ;  /* 0x003d880001197983 */ /* 0x000f220000100800 */
[----:B------:R-:W-:-:S04]  /*d2b0*/  IMAD.HI.U32 R8, R12, R7, RZ ;  /* 0x000000070c087227 */ /* 0x000fc800078e00ff */
[----:B------:R-:W-:Y:S02]  /*d2c0*/  IMAD.MOV R8, RZ, RZ, -R8 ;  /* 0x000000ffff087224 */ /* 0x000fe400078e0a08 */
[C---:B------:R-:W-:Y:S01]  /*d2d0*/  IMAD R24, R13.reuse, R9, R3 ;  /* 0x000000090d187224 */ /* 0x040fe200078e0203 */
[----:B------:R2:W-:Y:S01]  /*d2e0*/  STL [R1+0x2cc], R2 ;  /* 0x0002cc0201007387 */ /* 0x0005e20000100800 */
[----:B------:R-:W-:Y:S01]  /*d2f0*/  IMAD R7, R13, R8, R7 ;  /* 0x000000080d077224 */ /* 0x000fe200078e0207 */
[----:B---3--:R-:W-:Y:S02]  /*d300*/  IABS R0, R26 ;  /* 0x0000001a00007213 */ /* 0x008fe40000000000 */
[----:B------:R-:W3:Y:S04]  /*d310*/  LDL R26, [R1+0x3d84] ;  /* 0x003d8400011a7983 */ /* 0x000ee80000100800 */
        /* <DEDUP_REMOVED lines=11> */
[----:B------:R4:W-:Y:S01]  /*d3d0*/  STL [R1+0x2bc], R0 ;  /* 0x0002bc0001007387 */ /* 0x0009e20000100800 */
[----:B0-----:R-:W-:Y:S01]  /*d3e0*/  IABS R7, R14 ;  /* 0x0000000e00077213 */ /* 0x001fe20000000000 */
[----:B------:R-:W-:-:S02]  /*d3f0*/  IMAD.HI.U32 R3, R12, R2, RZ ;  /* 0x000000020c037227 */ /* 0x000fc400078e00ff */
[----:B------:R-:W2:Y:S01]  /*d400*/  LDL R14, [R1+0x3d78] ;  /* 0x003d7800010e7983 */ /* 0x000ea20000100800 */
[----:B------:R-:W-:-:S03]  /*d410*/  IABS R4, R11 ;  /* 0x0000000b00047213 */ /* 0x000fc60000000000 */
[----:B------:R-:W2:Y:S01]  /*d420*/  LDL R10, [R1+0x3d7c] ;  /* 0x003d7c00010a7983 */ /* 0x000ea20000100800 */
[----:B-1----:R-:W-:-:S03]  /*d430*/  IABS R5, R16 ;  /* 0x0000001000057213 */ /* 0x002fc60000000000 */
[----:B------:R-:W2:Y:S01]  /*d440*/  LDL R16, [R1+0x3d74] ;  /* 0x003d740001107983 */ /* 0x000ea20000100800 */
        /* <DEDUP_REMOVED lines=18> */
[----:B------:R-:W-:Y:S04]  /*d570*/  STL [R1+0x29c], R7 ;  /* 0x00029c0701007387 */ /* 0x000fe80000100800 */
[----:B------:R-:W4:Y:S04]  /*d580*/  LDL R11, [R1+0x3d6c] ;  /* 0x003d6c00010b7983 */ /* 0x000f280000100800 */
[----:B------:R0:W-:Y:S01]  /*d590*/  STL [R1+0x2a0], R5 ;  /* 0x0002a00501007387 */ /* 0x0001e20000100800 */
[----:B---3--:R-:W-:-:S03]  /*d5a0*/  IABS R2, R26 ;  /* 0x0000001a00027213 */ /* 0x008fc60000000000 */
[----:B------:R1:W-:Y:S04]  /*d5b0*/  STL [R1+0x2a8], R0 ;  /* 0x0002a80001007387 */ /* 0x0003e80000100800 */
[----:B------:R-:W3:Y:S01]  /*d5c0*/  LDL R26, [R1+0x3d68] ;  /* 0x003d6800011a7983 */ /* 0x000ee20000100800 */
[----:B--2---:R-:W-:-:S03]  /*d5d0*/  IABS R3, R27 ;  /* 0x0000001b00037213 */ /* 0x004fc60000000000 */
[----:B------:R-:W2:Y:S01]  /*d5e0*/  LDL R27, [R1+0x3d64] ;  /* 0x003d6400011b7983 */ /* 0x000ea20000100800 */
[----:B0-----:R-:W-:-:S03]  /*d5f0*/  IABS R5, R14 ;  /* 0x0000000e00057213 */ /* 0x001fc60000000000 */
[----:B------:R-:W2:Y:S01]  /*d600*/  LDL R14, [R1+0x3d60] ;  /* 0x003d6000010e7983 */ /* 0x000ea20000100800 */
[----:B-1----:R-:W-:-:S03]  /*d610*/  IABS R0, R16 ;  /* 0x0000001000007213 */ /* 0x002fc60000000000 */
        /* <DEDUP_REMOVED lines=27> */
[----:B------:R-:W-:Y:S01]  /*d7d0*/  IABS R4, R11 ;  /* 0x0000000b00047213 */ /* 0x000fe20000000000 */
[C---:B------:R-:W-:Y:S02]  /*d7e0*/  IMAD.HI.U32 R3, R12.reuse, R2, RZ ;  /* 0x000000020c037227 */ /* 0x040fe400078e00ff */
[----:B------:R-:W3:Y:S02]  /*d7f0*/  LDL R11, [R1+0x3d48] ;  /* 0x003d4800010b7983 */ /* 0x000ee40000100800 */
[----:B------:R-:W-:-:S04]  /*d800*/  IMAD.HI.U32 R9, R12, R4, RZ ;  /* 0x000000040c097227 */ /* 0x000fc800078e00ff */
[----:B------:R-:W-:Y:S02]  /*d810*/  IMAD.MOV R3, RZ, RZ, -R3 ;  /* 0x000000ffff037224 */ /* 0x000fe400078e0a03 */
[----:B------:R-:W-:Y:S02]  /*d820*/  IMAD.MOV R9, RZ, RZ, -R9 ;  /* 0x000000ffff097224 */ /* 0x000fe400078e0a09 */
[----:B------:R-:W-:-:S04]  /*d830*/  IMAD.HI.U32 R8, R12, R7, RZ ;  /* 0x000000070c087227 */ /* 0x000fc800078e00ff */
[C---:B------:R-:W-:Y:S02]  /*d840*/  IMAD R2, R13.reuse, R3, R2 ;  /* 0x000000030d027224 */ /* 0x040fe400078e0202 */
[----:B------:R-:W-:Y:S02]  /*d850*/  IMAD R9, R13, R9, R4 ;  /* 0x000000090d097224 */ /* 0x000fe400078e0204 */
[----:B------:R-:W-:-:S04]  /*d860*/  IMAD.MOV R8, RZ, RZ, -R8 ;  /* 0x000000ffff087224 */ /* 0x000fc800078e0a08 */
[C---:B------:R-:W-:Y:S01]  /*d870*/  IMAD R7, R13.reuse, R8, R7 ;  /* 0x000000080d077224 */ /* 0x040fe200078e0207 */
[----:B--2---:R-:W-:Y:S02]  /*d880*/  IABS R5, R27 ;  /* 0x0000001b00057213 */ /* 0x004fe40000000000 */
[----:B------:R-:W2:Y:S03]  /*d890*/  LDL R27, [R1+0x3d4c] ;  /* 0x003d4c00011b7983 */ /* 0x000ea60000100800 */
[----:B------:R-:W-:Y:S01]  /*d8a0*/  IMAD.HI.U32 R6, R12, R5, RZ ;  /* 0x000000050c067227 */ /* 0x000fe200078e00ff */
[----:B------:R1:W-:Y:S03]  /*d8b0*/  STL [R1+0x290], R2 ;  /* 0x0002900201007387 */ /* 0x0003e60000100800 */
[----:B------:R-:W-:Y:S01]  /*d8c0*/  IMAD.MOV R6, RZ, RZ, -R6 ;  /* 0x000000ffff067224 */ /* 0x000fe200078e0a06 */
[----:B------:R-:W-:Y:S03]  /*d8d0*/  STL [R1+0x270], R9 ;  /* 0x0002700901007387 */ /* 0x000fe60000100800 */
[----:B------:R-:W-:Y:S01]  /*d8e0*/  IMAD R5, R13, R6, R5 ;  /* 0x000000060d057224 */ /* 0x000fe200078e0205 */
[----:B0-----:R-:W-:-:S02]  /*d8f0*/  IABS R0, R14 ;  /* 0x0000000e00007213 */ /* 0x001fc40000000000 */
[----:B------:R-:W2:Y:S04]  /*d900*/  LDL R14, [R1+0x3d44] ;  /* 0x003d4400010e7983 */ /* 0x000ea80000100800 */
[----:B------:R3:W-:Y:S04]  /*d910*/  STL [R1+0x274], R7 ;  /* 0x0002740701007387 */ /* 0x0007e80000100800 */
[----:B------:R0:W-:Y:S01]  /*d920*/  STL [R1+0x278], R5 ;  /* 0x0002780501007387 */ /* 0x0001e20000100800 */
[----:B-1----:R-:W-:-:S03]  /*d930*/  IABS R2, R16 ;  /* 0x0000001000027213 */ /* 0x002fc60000000000 */
[----:B------:R-:W2:Y:S01]  /*d940*/  LDL R16, [R1+0x3d40] ;  /* 0x003d400001107983 */ /* 0x000ea20000100800 */
[----:B------:R-:W-:-:S04]  /*d950*/  IMAD.HI.U32 R3, R12, R0, RZ ;  /* 0x000000000c037227 */ /* 0x000fc800078e00ff */
[----:B------:R-:W-:-:S04]  /*d960*/  IMAD.MOV R3, RZ, RZ, -R3 ;  /* 0x000000ffff037224 */ /* 0x000fc800078e0a03 */
[----:B------:R-:W-:-:S05]  /*d970*/  IMAD R0, R13, R3, R0 ;  /* 0x000000030d007224 */ /* 0x000fca00078e0200 */
[----:B------:R2:W-:Y:S01]  /*d980*/  STL [R1+0x280], R0 ;  /* 0x0002800001007387 */ /* 0x0005e20000100800 */
[----:B------:R-:W-:-:S04]  /*d990*/  IMAD.HI.U32 R4, R12, R2, RZ ;  /* 0x000000020c047227 */ /* 0x000fc800078e00ff */
[----:B------:R-:W-:Y:S01]  /*d9a0*/  IMAD.MOV R4, RZ, RZ, -R4 ;  /* 0x000000ffff047224 */ /* 0x000fe200078e0a04 */
[----:B----4-:R-:W-:Y:S02]  /*d9b0*/  IABS R3, R25 ;  /* 0x0000001900037213 */ /* 0x010fe40000000000 */
[----:B------:R-:W4:Y:S01]  /*d9c0*/  LDL R25, [R1+0x3d3c] ;  /* 0x003d3c0001197983 */ /* 0x000f220000100800 */
[----:B---3--:R-:W-:-:S03]  /*d9d0*/  IABS R7, R26 ;  /* 0x0000001a00077213 */ /* 0x008fc60000000000 */
[----:B------:R-:W3:Y:S01]  /*d9e0*/  LDL R26, [R1+0x3d38] ;  /* 0x003d3800011a7983 */ /* 0x000ee20000100800 */
[----:B0-----:R-:W-:Y:S01]  /*d9f0*/  IABS R5, R10 ;  /* 0x0000000a00057213 */ /* 0x001fe20000000000 */
        /* <DEDUP_REMOVED lines=9> */
[----:B------:R-:W-:Y:S01]  /*da90*/  IMAD R5, R13, R6, R5 ;  /* 0x000000060d057224 */ /* 0x000fe200078e0205 */
[----:B--2---:R-:W-:Y:S02]  /*daa0*/  IABS R0, R27 ;  /* 0x0000001b00007213 */ /* 0x004fe40000000000 */
[----:B------:R-:W2:Y:S04]  /*dab0*/  LDL R27, [R1+0x3d34] ;  /* 0x003d3400011b7983 */ /* 0x000ea80000100800 */
[----:B------:R0:W-:Y:S01]  /*dac0*/  STL [R1+0x27c], R2 ;  /* 0x00027c0201007387 */ /* 0x0001e20000100800 */
[----:B------:R-:W-:-:S03]  /*dad0*/  IMAD.HI.U32 R4, R12, R0, RZ ;  /* 0x000000000c047227 */ /* 0x000fc600078e00ff */
[----:B------:R-:W-:Y:S04]  /*dae0*/  STL [R1+0x25c], R9 ;  /* 0x00025c0901007387 */ /* 0x000fe80000100800 */
[----:B------:R1:W-:Y:S01]  /*daf0*/  STL [R1+0x260], R7 ;  /* 0x0002600701007387 */ /* 0x0003e20000100800 */
[----:B0-----:R-:W-:-:S03]  /*db00*/  IABS R2, R11 ;  /* 0x0000000b00027213 */ /* 0x001fc60000000000 */
[----:B------:R4:W-:Y:S01]  /*db10*/  STL [R1+0x264], R5 ;  /* 0x0002640501007387 */ /* 0x0009e20000100800 */
[----:B------:R-:W-:-:S03]  /*db20*/  IMAD.MOV R4, RZ, RZ, -R4 ;  /* 0x000000ffff047224 */ /* 0x000fc600078e0a04 */
[----:B------:R-:W2:Y:S01]  /*db30*/  LDL R11, [R1+0x3d30] ;  /* 0x003d3000010b7983 */ /* 0x000ea20000100800 */
[----:B------:R-:W-:-:S05]  /*db40*/  IMAD R0, R13, R4, R0 ;  /* 0x000000040d007224 */ /* 0x000fca00078e0200 */
[----:B------:R3:W-:Y:S01]  /*db50*/  STL [R1+0x26c], R0 ;  /* 0x00026c0001007387 */ /* 0x0007e20000100800 */
[----:B------:R-:W-:-:S03]  /*db60*/  IABS R4, R14 ;  /* 0x0000000e00047213 */ /* 0x000fc60000000000 */
[----:B------:R-:W2:Y:S01]  /*db70*/  LDL R14, [R1+0x3d2c] ;  /* 0x003d2c00010e7983 */ /* 0x000ea20000100800 */
[----:B-1----:R-:W-:-:S03]  /*db80*/  IABS R7, R16 ;  /* 0x0000001000077213 */ /* 0x002fc60000000000 */
[----:B------:R-:W2:Y:S01]  /*db90*/  LDL R16, [R1+0x3d28] ;  /* 0x003d280001107983 */ /* 0x000ea20000100800 */
[----:B------:R-:W-:-:S04]  /*dba0*/  IMAD.HI.U32 R3, R12, R2, RZ ;  /* 0x000000020c037227 */ /* 0x000fc800078e00ff */
[----:B------:R-:W-:-:S04]  /*dbb0*/  IMAD.MOV R3, RZ, RZ, -R3 ;  /* 0x000000ffff037224 */ /* 0x000fc800078e0a03 */
[----:B------:R-:W-:Y:S02]  /*dbc0*/  IMAD R2, R13, R3, R2 ;  /* 0x000000030d027224 */ /* 0x000fe400078e0202 */
[----:B------:R-:W-:-:S04]  /*dbd0*/  IMAD.HI.U32 R9, R12, R4, RZ ;  /* 0x000000040c097227 */ /* 0x000fc800078e00ff */
[----:B------:R-:W-:-:S04]  /*dbe0*/  IMAD.HI.U32 R8, R12, R7, RZ ;  /* 0x000000070c087227 */ /* 0x000fc800078e00ff */
[----:B------:R-:W-:Y:S02]  /*dbf0*/  IMAD.MOV R9, RZ, RZ, -R9 ;  /* 0x000000ffff097224 */ /* 0x000fe400078e0a09 */
[----:B------:R-:W-:Y:S02]  /*dc00*/  IMAD.MOV R8, RZ, RZ, -R8 ;  /* 0x000000ffff087224 */ /* 0x000fe400078e0a08 */
[C---:B------:R-:W-:Y:S02]  /*dc10*/  IMAD R9, R13.reuse, R9, R4 ;  /* 0x000000090d097224 */ /* 0x040fe400078e0204 */
[----:B------:R-:W-:Y:S01]  /*dc20*/  IMAD R7, R13, R8, R7 ;  /* 0x000000080d077224 */ /* 0x000fe200078e0207 */
[----:B----4-:R-:W-:-:S05]  /*dc30*/  IABS R5, R25 ;  /* 0x0000001900057213 */ /* 0x010fca0000000000 */
[----:B------:R-:W-:-:S04]  /*dc40*/  IMAD.HI.U32 R6, R12, R5, RZ ;  /* 0x000000050c067227 */ /* 0x000fc800078e00ff */
[----:B------:R-:W-:Y:S01]  /*dc50*/  IMAD.MOV R6, RZ, RZ, -R6 ;  /* 0x000000ffff067224 */ /* 0x000fe200078e0a06 */
[----:B---3--:R-:W-:Y:S02]  /*dc60*/  IABS R0, R26 ;  /* 0x0000001a00007213 */ /* 0x008fe40000000000 */
[----:B------:R-:W3:Y:S04]  /*dc70*/  LDL R26, [R1+0x3d24] ;  /* 0x003d2400011a7983 */ /* 0x000ee80000100800 */
[----:B------:R2:W-:Y:S01]  /*dc80*/  STL [R1+0x268], R2 ;  /* 0x0002680201007387 */ /* 0x0005e20000100800 */
[----:B------:R-:W-:Y:S02]  /*dc90*/  IMAD R25, R13, R6, R5 ;  /* 0x000000060d197224 */ /* 0x000fe400078e0205 */
[----:B------:R-:W-:-:S04]  /*dca0*/  IMAD.HI.U32 R3, R12, R0, RZ ;  /* 0x000000000c037227 */ /* 0x000fc800078e00ff */
[----:B------:R-:W-:-:S04]  /*dcb0*/  IMAD.MOV R3, RZ, RZ, -R3 ;  /* 0x000000ffff037224 */ /* 0x000fc800078e0a03 */
[----:B------:R-:W-:Y:S01]  /*dcc0*/  IMAD R0, R13, R3, R0 ;  /* 0x000000030d007224 */ /* 0x000fe200078e0200 */
[----:B--2---:R-:W-:Y:S02]  /*dcd0*/  IABS R2, R27 ;  /* 0x0000001b00027213 */ /* 0x004fe40000000000 */
[----:B------:R-:W2:Y:S04]  /*dce0*/  LDL R27, [R1+0x3d20] ;  /* 0x003d2000011b7983 */ /* 0x000ea80000100800 */
[----:B------:R-:W-:Y:S04]  /*dcf0*/  STL [R1+0x248], R9 ;  /* 0x0002480901007387 */ /* 0x000fe80000100800 */
[----:B------:R-:W-:Y:S04]  /*dd00*/  STL [R1+0x47d4], R25 ;  /* 0x0047d41901007387 */ /* 0x000fe80000100800 */
[----:B------:R0:W-:Y:S04]  /*dd10*/  STL [R1+0x24c], R7 ;  /* 0x00024c0701007387 */ /* 0x0001e80000100800 */
[----:B------:R-:W4:Y:S01]  /*dd20*/  LDL R10, [R1+0x3d1c] ;  /* 0x003d1c00010a7983 */ /* 0x000f220000100800 */
[----:B------:R-:W-:-:S03]  /*dd30*/  IABS R3, R11 ;  /* 0x0000000b00037213 */ /* 0x000fc60000000000 */
[----:B------:R3:W-:Y:S04]  /*dd40*/  STL [R1+0x258], R0 ;  /* 0x0002580001007387 */ /* 0x0007e80000100800 */
[----:B------:R-:W4:Y:S01]  /*dd50*/  LDL R11, [R1+0x3d18] ;  /* 0x003d1800010b7983 */ /* 0x000f220000100800 */
[----:B0-----:R-:W-:-:S03]  /*dd60*/  IABS R7, R14 ;  /* 0x0000000e00077213 */ /* 0x001fc60000000000 */
[----:B------:R-:W4:Y:S01]  /*dd70*/  LDL R14, [R1+0x3d14] ;  /* 0x003d1400010e7983 */ /* 0x000f220000100800 */
[----:B------:R-:W-:-:S03]  /*dd80*/  IABS R5, R16 ;  /* 0x0000001000057213 */ /* 0x000fc60000000000 */
[----:B------:R-:W4:Y:S01]  /*dd90*/  LDL R16, [R1+0x3d10] ;  /* 0x003d100001107983 */ /* 0x000f220000100800 */
        /* <DEDUP_REMOVED lines=10> */
[----:B------:R-:W-:-:S04]  /*de40*/  IMAD.MOV R6, RZ, RZ, -R6 ;  /* 0x000000ffff067224 */ /* 0x000fc800078e0a06 */
[----:B------:R-:W-:Y:S01]  /*de50*/  IMAD R5, R13, R6, R5 ;  /* 0x000000060d057224 */ /* 0x000fe200078e0205 */
[----:B---3--:R-:W-:Y:S02]  /*de60*/  IABS R0, R26 ;  /* 0x0000001a00007213 */ /* 0x008fe40000000000 */
[----:B------:R-:W3:Y:S04]  /*de70*/  LDL R26, [R1+0x3d0c] ;  /* 0x003d0c00011a7983 */ /* 0x000ee80000100800 */
[----:B------:R2:W-:Y:S04]  /*de80*/  STL [R1+0x254], R2 ;  /* 0x0002540201007387 */ /* 0x0005e80000100800 */
[----:B------:R-:W-:Y:S04]  /*de90*/  STL [R1+0x234], R9 ;  /* 0x0002340901007387 */ /* 0x000fe80000100800 */
[----:B------:R0:W-:Y:S01]  /*dea0*/  STL [R1+0x238], R7 ;  /* 0x0002380701007387 */ /* 0x0001e20000100800 */
[----:B------:R-:W-:-:S04]  /*deb0*/  IMAD.HI.U32 R4, R12, R0, RZ ;  /* 0x000000000c047227 */ /* 0x000fc800078e00ff */
[----:B------:R-:W-:-:S04]  /*dec0*/  IMAD.MOV R4, RZ, RZ, -R4 ;  /* 0x000000ffff047224 */ /* 0x000fc800078e0a04 */
[----:B------:R-:W-:Y:S01]  /*ded0*/  IMAD R0, R13, R4, R0 ;  /* 0x000000040d007224 */ /* 0x000fe200078e0200 */
[----:B--2---:R-:W-:Y:S02]  /*dee0*/  IABS R2, R27 ;  /* 0x0000001b00027213 */ /* 0x004fe40000000000 */
[----:B------:R-:W2:Y:S04]  /*def0*/  LDL R27, [R1+0x3d08] ;  /* 0x003d0800011b7983 */ /* 0x000ea80000100800 */
[----:B------:R1:W-:Y:S04]  /*df00*/  STL [R1+0x23c], R5 ;  /* 0x00023c0501007387 */ /* 0x0003e80000100800 */
[----:B------:R0:W-:Y:S01]  /*df10*/  STL [R1+0x244], R0 ;  /* 0x0002440001007387 */ /* 0x0001e20000100800 */
[----:B----4-:R-:W-:-:S03]  /*df20*/  IABS R4, R10 ;  /* 0x0000000a00047213 */ /* 0x010fc60000000000 */
[----:B------:R-:W4:Y:S01]  /*df30*/  LDL R10, [R1+0x3d04] ;  /* 0x003d0400010a7983 */ /* 0x000f220000100800 */
[----:B0-----:R-:W-:-:S03]  /*df40*/  IABS R7, R11 ;  /* 0x0000000b00077213 */ /* 0x001fc60000000000 */
[----:B------:R-:W4:Y:S01]  /*df50*/  LDL R11, [R1+0x3d00] ;  /* 0x003d0000010b7983 */ /* 0x000f220000100800 */
[----:B-1----:R-:W-:-:S03]  /*df60*/  IABS R5, R14 ;  /* 0x0000000e00057213 */ /* 0x002fc60000000000 */
[----:B------:R-:W4:Y:S01]  /*df70*/  LDL R14, [R1+0x3cfc] ;  /* 0x003cfc00010e7983 */ /* 0x000f220000100800 */
[----:B------:R-:W-:-:S03]  /*df80*/  IABS R0, R16 ;  /* 0x0000001000007213 */ /* 0x000fc60000000000 */
[----:B------:R-:W4:Y:S01]  /*df90*/  LDL R16, [R1+0x3cf8] ;  /* 0x003cf80001107983 */ /* 0x000f220000100800 */
        /* <DEDUP_REMOVED lines=18> */
[----:B---3--:R-:W-:-:S03]  /*e0c0*/  IABS R2, R26 ;  /* 0x0000001a00027213 */ /* 0x008fc60000000000 */
[----:B------:R-:W3:Y:S04]  /*e0d0*/  LDL R26, [R1+0x3cf4] ;  /* 0x003cf400011a7983 */ /* 0x000ee80000100800 */
[----:B------:R0:W-:Y:S04]  /*e0e0*/  STL [R1+0x228], R5 ;  /* 0x0002280501007387 */ /* 0x0001e80000100800 */
[----:B------:R1:W-:Y:S01]  /*e0f0*/  STL [R1+0x230], R0 ;  /* 0x0002300001007387 */ /* 0x0003e20000100800 */
[----:B------:R-:W-:-:S04]  /*e100*/  IMAD.HI.U32 R4, R12, R2, RZ ;  /* 0x000000020c047227 */ /* 0x000fc800078e00ff */
[----:B------:R-:W-:-:S04]  /*e110*/  IMAD.MOV R4, RZ, RZ, -R4 ;  /* 0x000000ffff047224 */ /* 0x000fc800078e0a04 */
[----:B------:R-:W-:Y:S01]  /*e120*/  IMAD R2, R13, R4, R2 ;  /* 0x000000040d027224 */ /* 0x000fe200078e0202 */
[----:B--2---:R-:W-:Y:S02]  /*e130*/  IABS R3, R27 ;  /* 0x0000001b00037213 */ /* 0x004fe40000000000 */
[----:B------:R-:W2:Y:S01]  /*e140*/  LDL R27, [R1+0x3cf0] ;  /* 0x003cf000011b7983 */ /* 0x000ea20000100800 */
[----:B----4-:R-:W-:-:S03]  /*e150*/  IABS R7, R10 ;  /* 0x0000000a00077213 */ /* 0x010fc60000000000 */
[----:B------:R-:W4:Y:S01]  /*e160*/  LDL R10, [R1+0x3cec] ;  /* 0x003cec00010a7983 */ /* 0x000f220000100800 */
[C---:B------:R-:W-:Y:S01]  /*e170*/  IMAD.HI.U32 R9, R12.reuse, R3, RZ ;  /* 0x000000030c097227 */ /* 0x040fe200078e00ff */
[----:B0-----:R-:W-:Y:S02]  /*e180*/  IABS R5, R11 ;  /* 0x0000000b00057213 */ /* 0x001fe40000000000 */
[----:B------:R-:W4:Y:S01]  /*e190*/  LDL R11, [R1+0x3ce8] ;  /* 0x003ce800010b7983 */ /* 0x000f220000100800 */
[----:B------:R-:W-:-:S04]  /*e1a0*/  IMAD.HI.U32 R8, R12, R7, RZ ;  /* 0x000000070c087227 */ /* 0x000fc800078e00ff */
[----:B------:R-:W-:Y:S02]  /*e1b0*/  IMAD.MOV R9, RZ, RZ, -R9 ;  /* 0x000000ffff097224 */ /* 0x000fe400078e0a09 */
[----:B------:R-:W-:Y:S01]  /*e1c0*/  IMAD.MOV R8, RZ, RZ, -R8 ;  /* 0x000000ffff087224 */ /* 0x000fe200078e0a08 */
[----:B-1----:R-:W-:Y:S01]  /*e1d0*/  IABS R0, R14 ;  /* 0x0000000e00007213 */ /* 0x002fe20000000000 */
[C---:B------:R-:W-:Y:S01]  /*e1e0*/  IMAD R9, R13.reuse, R9, R3 ;  /* 0x000000090d097224 */ /* 0x040fe200078e0203 */
[----:B------:R-:W4:Y:S01]  /*e1f0*/  LDL R14, [R1+0x3ce4] ;  /* 0x003ce400010e7983 */ /* 0x000f220000100800 */
[----:B------:R-:W-:-:S03]  /*e200*/  IMAD R7, R13, R8, R7 ;  /* 0x000000080d077224 */ /* 0x000fc600078e0207 */
[----:B------:R0:W-:Y:S04]  /*e210*/  STL [R1+0x22c], R2 ;  /* 0x00022c0201007387 */ /* 0x0001e80000100800 */
[----:B------:R1:W-:Y:S04]  /*e220*/  STL [R1+0x20c], R9 ;  /* 0x00020c0901007387 */ /* 0x0003e80000100800 */
        /* <DEDUP_REMOVED lines=13> */
[----:B---3--:R-:W-:Y:S02]  /*e300*/  IABS R4, R26 ;  /* 0x0000001a00047213 */ /* 0x008fe40000000000 */
[----:B------:R-:W3:Y:S03]  /*e310*/  LDL R26, [R1+0x3cdc] ;  /* 0x003cdc00011a7983 */ /* 0x000ee60000100800 */
[----:B-1----:R-:W-:-:S04]  /*e320*/  IMAD.HI.U32 R9, R12, R4, RZ ;  /* 0x000000040c097227 */ /* 0x002fc800078e00ff */
[----:B------:R-:W-:Y:S02]  /*e330*/  IMAD.MOV R9, RZ, RZ, -R9 ;  /* 0x000000ffff097224 */ /* 0x000fe400078e0a09 */
[C---:B------:R-:W-:Y:S02]  /*e340*/  IMAD R2, R13.reuse, R3, R2 ;  /* 0x000000030d027224 */ /* 0x040fe400078e0202 */
        /* <DEDUP_REMOVED lines=8> */
[----:B------:R-:W-:Y:S02]  /*e3d0*/  IMAD.MOV R8, RZ, RZ, -R8 ;  /* 0x000000ffff087224 */ /* 0x000fe400078e0a08 */
[----:B------:R-:W-:-:S04]  /*e3e0*/  IMAD.HI.U32 R6, R12, R5, RZ ;  /* 0x000000050c067227 */ /* 0x000fc800078e00ff */
[----:B------:R-:W-:Y:S01]  /*e3f0*/  IMAD.HI.U32 R3, R12, R0, RZ ;  /* 0x000000000c037227 */ /* 0x000fe200078e00ff */
[----:B------:R0:W-:Y:S03]  /*e400*/  STL [R1+0x218], R2 ;  /* 0x0002180201007387 */ /* 0x0001e60000100800 */
[C---:B------:R-:W-:Y:S02]  /*e410*/  IMAD R7, R13.reuse, R8, R7 ;  /* 0x000000080d077224 */ /* 0x040fe400078e0207 */
[----:B------:R-:W-:Y:S02]  /*e420*/  IMAD.MOV R6, RZ, RZ, -R6 ;  /* 0x000000ffff067224 */ /* 0x000fe400078e0a06 */
[----:B------:R-:W-:Y:S01]  /*e430*/  IMAD.MOV R3, RZ, RZ, -R3 ;  /* 0x000000ffff037224 */ /* 0x000fe200078e0a03 */
[----:B------:R1:W-:Y:S01]  /*e440*/  STL [R1+0x1f8], R9 ;  /* 0x0001f80901007387 */ /* 0x0003e20000100800 */
[C---:B------:R-:W-:Y:S01]  /*e450*/  IMAD R5, R13.reuse, R6, R5 ;  /* 0x000000060d057224 */ /* 0x040fe200078e0205 */
[----:B0-----:R-:W-:Y:S01]  /*e460*/  IABS R2, R14 ;  /* 0x0000000e00027213 */ /* 0x001fe20000000000 */
[----:B------:R-:W-:Y:S01]  /*e470*/  IMAD R0, R13, R3, R0 ;  /* 0x000000030d007224 */ /* 0x000fe200078e0200 */
[----:B------:R3:W-:Y:S04]  /*e480*/  STL [R1+0x1fc], R7 ;  /* 0x0001fc0701007387 */ /* 0x0007e80000100800 */
[----:B------:R-:W4:Y:S01]  /*e490*/  LDL R14, [R1+0x3ccc] ;  /* 0x003ccc00010e7983 */ /* 0x000f220000100800 */
[----:B------:R-:W-:-:S03]  /*e4a0*/  IABS R3, R16 ;  /* 0x0000001000037213 */ /* 0x000fc60000000000 */
        /* <DEDUP_REMOVED lines=9> */
[----:B---3--:R-:W-:Y:S02]  /*e540*/  IABS R7, R26 ;  /* 0x0000001a00077213 */ /* 0x008fe40000000000 */
[----:B------:R-:W3:Y:S03]  /*e550*/  LDL R26, [R1+0x3cc4] ;  /* 0x003cc400011a7983 */ /* 0x000ee60000100800 */
[----:B------:R-:W-:-:S04]  /*e560*/  IMAD.HI.U32 R8, R12, R7, RZ ;  /* 0x000000070c087227 */ /* 0x000fc800078e00ff */
[----:B------:R-:W-:-:S04]  /*e570*/  IMAD.MOV R8, RZ, RZ, -R8 ;  /* 0x000000ffff087224 */ /* 0x000fc800078e0a08 */
[----:B------:R-:W-:Y:S01]  /*e580*/  IMAD R7, R13, R8, R7 ;  /* 0x000000080d077224 */ /* 0x000fe200078e0207 */
[----:B--2---:R-:W-:Y:S02]  /*e590*/  IABS R5, R27 ;  /* 0x0000001b00057213 */ /* 0x004fe40000000000 */
[----:B------:R-:W2:Y:S01]  /*e5a0*/  LDL R27, [R1+0x3cc0] ;  /* 0x003cc000011b7983 */ /* 0x000ea20000100800 */
[----:B----4-:R-:W-:-:S03]  /*e5b0*/  IABS R0, R10 ;  /* 0x0000000a00007213 */ /* 0x010fc60000000000 */
[----:B------:R-:W4:Y:S01]  /*e5c0*/  LDL R10, [R1+0x3cbc] ;  /* 0x003cbc00010a7983 */ /* 0x000f220000100800 */
[----:B------:R-:W-:-:S03]  /*e5d0*/  IMAD.HI.U32 R6, R12, R5, RZ ;  /* 0x000000050c067227 */ /* 0x000fc600078e00ff */
[----:B------:R0:W-:Y:S01]  /*e5e0*/  STL [R1+0x204], R2 ;  /* 0x0002040201007387 */ /* 0x0001e20000100800 */
[----:B------:R-:W-:-:S03]  /*e5f0*/  IMAD.HI.U32 R4, R12, R0, RZ ;  /* 0x000000000c047227 */ /* 0x000fc600078e00ff */
[----:B------:R-:W-:Y:S01]  /*e600*/  STL [R1+0x1e4], R9 ;  /* 0x0001e40901007387 */ /* 0x000fe20000100800 */
[----:B------:R-:W-:-:S03]  /*e610*/  IMAD.MOV R6, RZ, RZ, -R6 ;  /* 0x000000ffff067224 */ /* 0x000fc600078e0a06 */
[----:B------:R1:W-:Y:S01]  /*e620*/  STL [R1+0x1e8], R7 ;  /* 0x0001e80701007387 */ /* 0x0003e20000100800 */
[----:B0-----:R-:W-:-:S03]  /*e630*/  IABS R2, R11 ;  /* 0x0000000b00027213 */ /* 0x001fc60000000000 */
[----:B------:R-:W4:Y:S01]  /*e640*/  LDL R11, [R1+0x3cb8] ;  /* 0x003cb800010b7983 */ /* 0x000f220000100800 */
[----:B------:R-:W-:Y:S02]  /*e650*/  IMAD.MOV R4, RZ, RZ, -R4 ;  /* 0x000000ffff047224 */ /* 0x000fe400078e0a04 */
[C---:B------:R-:W-:Y:S02]  /*e660*/  IMAD R5, R13.reuse, R6, R5 ;  /* 0x000000060d057224 */ /* 0x040fe400078e0205 */
[----:B------:R-:W-:-:S03]  /*e670*/  IMAD R0, R13, R4, R0 ;  /* 0x000000040d007224 */ /* 0x000fc600078e0200 */
[----:B------:R3:W-:Y:S04]  /*e680*/  STL [R1+0x1ec], R5 ;  /* 0x0001ec0501007387 */ /* 0x0007e80000100800 */
[----:B------:R2:W-:Y:S01]  /*e690*/  STL [R1+0x1f4], R0 ;  /* 0x0001f40001007387 */ /* 0x0005e20000100800 */
[----:B------:R-:W-:-:S03]  /*e6a0*/  IABS R4, R14 ;  /* 0x0000000e00047213 */ /* 0x000fc60000000000 */
[----:B------:R-:W4:Y:S01]  /*e6b0*/  LDL R14, [R1+0x3cb4] ;  /* 0x003cb400010e7983 */ /* 0x000f220000100800 */
[----:B-1----:R-:W-:-:S03]  /*e6c0*/  IABS R7, R16 ;  /* 0x0000001000077213 */ /* 0x002fc60000000000 */
        /* <DEDUP_REMOVED lines=11> */
[----:B------:R-:W3:Y:S03]  /*e780*/  LDL R26, [R1+0x3cac] ;  /* 0x003cac00011a7983 */ /* 0x000ee60000100800 */
[----:B------:R-:W-:-:S04]  /*e790*/  IMAD.HI.U32 R6, R12, R5, RZ ;  /* 0x000000050c067227 */ /* 0x000fc800078e00ff */
[----:B------:R-:W-:-:S04]  /*e7a0*/  IMAD.MOV R6, RZ, RZ, -R6 ;  /* 0x000000ffff067224 */ /* 0x000fc800078e0a06 */
[----:B------:R-:W-:Y:S01]  /*e7b0*/  IMAD R5, R13, R6, R5 ;  /* 0x000000060d057224 */ /* 0x000fe200078e0205 */
[----:B--2---:R-:W-:Y:S02]  /*e7c0*/  IABS R0, R27 ;  /* 0x0000001b00007213 */ /* 0x004fe40000000000 */
[----:B------:R-:W2:Y:S04]  /*e7d0*/  LDL R27, [R1+0x3ca8] ;  /* 0x003ca800011b7983 */ /* 0x000ea80000100800 */
[----:B------:R4:W-:Y:S04]  /*e7e0*/  STL [R1+0x1f0], R2 ;  /* 0x0001f00201007387 */ /* 0x0009e80000100800 */
[----:B------:R-:W-:Y:S04]  /*e7f0*/  STL [R1+0x1d0], R9 ;  /* 0x0001d00901007387 */ /* 0x000fe80000100800 */
[----:B------:R0:W-:Y:S01]  /*e800*/  STL [R1+0x1d4], R7 ;  /* 0x0001d40701007387 */ /* 0x0001e20000100800 */
[----:B----4-:R-:W-:-:S03]  /*e810*/  IABS R2, R10 ;  /* 0x0000000a00027213 */ /* 0x010fc60000000000 */
[----:B------:R-:W4:Y:S01]  /*e820*/  LDL R10, [R1+0x3ca4] ;  /* 0x003ca400010a7983 */ /* 0x000f220000100800 */
[----:B------:R-:W-:-:S04]  /*e830*/  IMAD.HI.U32 R3, R12, R0, RZ ;  /* 0x000000000c037227 */ /* 0x000fc800078e00ff */
[----:B------:R-:W-:-:S04]  /*e840*/  IMAD.MOV R3, RZ, RZ, -R3 ;  /* 0x000000ffff037224 */ /* 0x000fc800078e0a03 */
[----:B------:R-:W-:Y:S01]  /*e850*/  IMAD R0, R13, R3, R0 ;  /* 0x000000030d007224 */ /* 0x000fe200078e0200 */
[----:B------:R1:W-:Y:S01]  /*e860*/  STL [R1+0x1d8], R5 ;  /* 0x0001d80501007387 */ /* 0x0003e20000100800 */
[----:B------:R-:W-:-:S03]  /*e870*/  IABS R3, R11 ;  /* 0x0000000b00037213 */ /* 0x000fc60000000000 */
[----:B------:R3:W-:Y:S04]  /*e880*/  STL [R1+0x1e0], R0 ;  /* 0x0001e00001007387 */ /* 0x0007e80000100800 */
[----:B------:R-:W4:Y:S01]  /*e890*/  LDL R11, [R1+0x3ca0] ;  /* 0x003ca000010b7983 */ /* 0x000f220000100800 */
[----:B0-----:R-:W-:-:S03]  /*e8a0*/  IABS R7, R14 ;  /* 0x0000000e00077213 */ /* 0x001fc60000000000 */
        /* <DEDUP_REMOVED lines=17> */
[----:B------:R2:W-:Y:S01]  /*e9c0*/  STL [R1+0x1dc], R2 ;  /* 0x0001dc0201007387 */ /* 0x0005e20000100800 */
[----:B------:R-:W-:-:S03]  /*e9d0*/  IMAD.HI.U32 R4, R12, R0, RZ ;  /* 0x000000000c047227 */ /* 0x000fc600078e00ff */
[----:B------:R-:W-:Y:S04]  /*e9e0*/  STL [R1+0x1b8], R9 ;  /* 0x0001b80901007387 */ /* 0x000fe80000100800 */
[----:B------:R0:W-:Y:S01]  /*e9f0*/  STL [R1+0x1bc], R7 ;  /* 0x0001bc0701007387 */ /* 0x0001e20000100800 */
[----:B------:R-:W-:-:S04]  /*ea00*/  IMAD.MOV R4, RZ, RZ, -R4 ;  /* 0x000000ffff047224 */ /* 0x000fc800078e0a04 */
[----:B------:R-:W-:Y:S01]  /*ea10*/  IMAD R0, R13, R4, R0 ;  /* 0x000000040d007224 */ /* 0x000fe200078e0200 */
[----:B--2---:R-:W-:Y:S02]  /*ea20*/  IABS R2, R27 ;  /* 0x0000001b00027213 */ /* 0x004fe40000000000 */
[----:B------:R-:W2:Y:S04]  /*ea30*/  LDL R27, [R1+0x3c90] ;  /* 0x003c9000011b7983 */ /* 0x000ea80000100800 */
[----:B------:R1:W-:Y:S04]  /*ea40*/  STL [R1+0x1c0], R5 ;  /* 0x0001c00501007387 */ /* 0x0003e80000100800 */
[----:B------:R0:W-:Y:S04]  /*ea50*/  STL [R1+0x1cc], R0 ;  /* 0x0001cc0001007387 */ /* 0x0001e80000100800 */
[----:B------:R-:W2:Y:S01]  /*ea60*/  LDL R28, [R1+0x3c8c] ;  /* 0x003c8c00011c7983 */ /* 0x000ea20000100800 */
[----:B----4-:R-:W-:-:S03]  /*ea70*/  IABS R4, R10 ;  /* 0x0000000a00047213 */ /* 0x010fc60000000000 */
[----:B------:R-:W4:Y:S01]  /*ea80*/  LDL R10, [R1+0x3af0] ;  /* 0x003af000010a7983 */ /* 0x000f220000100800 */
[----:B------:R-:W-:-:S04]  /*ea90*/  IMAD.HI.U32 R3, R12, R2, RZ ;  /* 0x000000020c037227 */ /* 0x000fc800078e00ff */
[----:B------:R-:W-:Y:S01]  /*eaa0*/  IMAD.MOV R3, RZ, RZ, -R3 ;  /* 0x000000ffff037224 */ /* 0x000fe200078e0a03 */
[----:B0-----:R-:W-:Y:S02]  /*eab0*/  IABS R7, R11 ;  /* 0x0000000b00077213 */ /* 0x001fe40000000000 */
[----:B------:R-:W4:Y:S03]  /*eac0*/  LDL R11, [R1+0x3af8] ;  /* 0x003af800010b7983 */ /* 0x000f260000100800 */
[----:B------:R-:W-:-:S04]  /*ead0*/  IMAD.HI.U32 R8, R12, R7, RZ ;  /* 0x000000070c087227 */ /* 0x000fc800078e00ff */
[----:B------:R-:W-:Y:S02]  /*eae0*/  IMAD.MOV R8, RZ, RZ, -R8 ;  /* 0x000000ffff087224 */ /* 0x000fe400078e0a08 */
[C---:B------:R-:W-:Y:S01]  /*eaf0*/  IMAD R2, R13.reuse, R3, R2 ;  /* 0x000000030d027224 */ /* 0x040fe200078e0202 */
[----:B-1----:R-:W-:Y:S01]  /*eb00*/  IABS R5, R14 ;  /* 0x0000000e00057213 */ /* 0x002fe20000000000 */
[----:B------:R-:W-:Y:S01]  /*eb10*/  IMAD R7, R13, R8, R7 ;  /* 0x000000080d077224 */ /* 0x000fe200078e0207 */
[----:B------:R-:W4:Y:S04]  /*eb20*/  LDL R14, [R1+0x3c88] ;  /* 0x003c8800010e7983 */ /* 0x000f280000100800 */
[----:B------:R3:W-:Y:S04]  /*eb30*/  STL [R1+0x1c4], R2 ;  /* 0x0001c40201007387 */ /* 0x0007e80000100800 */
[----:B------:R0:W-:Y:S01]  /*eb40*/  STL [R1+0x1a4], R7 ;  /* 0x0001a40701007387 */ /* 0x0001e20000100800 */
[----:B------:R-:W-:-:S03]  /*eb50*/  IABS R0, R16 ;  /* 0x0000001000007213 */ /* 0x000fc60000000000 */
        /* <DEDUP_REMOVED lines=11> */
[----:B---3--:R-:W-:-:S03]  /*ec10*/  IABS R2, R26 ;  /* 0x0000001a00027213 */ /* 0x008fc60000000000 */
[----:B------:R-:W-:Y:S02]  /*ec20*/  IMAD R26, R13, R9, R4 ;  /* 0x000000090d1a7224 */ /* 0x000fe400078e0204 */
[----:B------:R-:W-:-:S04]  /*ec30*/  IMAD.HI.U32 R4, R12, R2, RZ ;  /* 0x000000020c047227 */ /* 0x000fc800078e00ff */
[----:B------:R-:W-:-:S04]  /*ec40*/  IMAD.MOV R4, RZ, RZ, -R4 ;  /* 0x000000ffff047224 */ /* 0x000fc800078e0a04 */
[----:B------:R-:W-:Y:S01]  /*ec50*/  IMAD R2, R13, R4, R2 ;  /* 0x000000040d027224 */ /* 0x000fe200078e0202 */
[----:B--2---:R-:W-:Y:S02]  /*ec60*/  IABS R3, R27 ;  /* 0x0000001b00037213 */ /* 0x004fe40000000000 */
[----:B------:R-:W2:Y:S01]  /*ec70*/  LDL R27, [R1+0x3c80] ;  /* 0x003c8000011b7983 */ /* 0x000ea20000100800 */
[----:B0-----:R-:W-:-:S03]  /*ec80*/  IABS R7, R28 ;  /* 0x0000001c00077213 */ /* 0x001fc60000000000 */
[----:B------:R-:W3:Y:S01]  /*ec90*/  LDL R28, [R1+0x3c7c] ;  /* 0x003c7c00011c7983 */ /* 0x000ee20000100800 */
[----:B----4-:R-:W-:-:S03]  /*eca0*/  IABS R5, R10 ;  /* 0x0000000a00057213 */ /* 0x010fc60000000000 */
[----:B------:R-:W4:Y:S01]  /*ecb0*/  LDL R10, [R1+0x3c78] ;  /* 0x003c7800010a7983 */ /* 0x000f220000100800 */
[----:B------:R-:W-:-:S04]  /*ecc0*/  IMAD.HI.U32 R9, R12, R3, RZ ;  /* 0x000000030c097227 */ /* 0x000fc800078e00ff */
[----:B------:R-:W-:-:S04]  /*ecd0*/  IMAD.HI.U32 R8, R12, R7, RZ ;  /* 0x000000070c087227 */ /* 0x000fc800078e00ff */
[----:B------:R-:W-:Y:S02]  /*ece0*/  IMAD.MOV R9, RZ, RZ, -R9 ;  /* 0x000000ffff097224 */ /* 0x000fe400078e0a09 */
[----:B------:R-:W-:Y:S02]  /*ecf0*/  IMAD.MOV R8, RZ, RZ, -R8 ;  /* 0x000000ffff087224 */ /* 0x000fe400078e0a08 */
[C---:B------:R-:W-:Y:S01]  /*ed00*/  IMAD.HI.U32 R6, R12.reuse, R5, RZ ;  /* 0x000000050c067227 */ /* 0x040fe200078e00ff */
[----:B-1----:R-:W-:Y:S02]  /*ed10*/  IABS R0, R11 ;  /* 0x0000000b00007213 */ /* 0x002fe40000000000 */
[----:B------:R-:W4:Y:S01]  /*ed20*/  LDL R11, [R1+0x3b04] ;  /* 0x003b0400010b7983 */ /* 0x000f220000100800 */
[C---:B------:R-:W-:Y:S02]  /*ed30*/  IMAD R9, R13.reuse, R9, R3 ;  /* 0x000000090d097224 */ /* 0x040fe400078e0203 */
[----:B------:R-:W-:Y:S01]  /*ed40*/  IMAD.HI.U32 R4, R12, R0, RZ ;  /* 0x000000000c047227 */ /* 0x000fe200078e00ff */
[----:B------:R0:W-:Y:S03]  /*ed50*/  STL [R1+0x1b0], R2 ;  /* 0x0001b00201007387 */ /* 0x0001e60000100800 */
[----:B------:R-:W-:-:S02]  /*ed60*/  IMAD R7, R13, R8, R7 ;  /* 0x000000080d077224 */ /* 0x000fc400078e0207 */
        /* <DEDUP_REMOVED lines=19> */
[----:B------:R-:W2:Y:S01]  /*eea0*/  LDL R27, [R1+0x3c6c] ;  /* 0x003c6c00011b7983 */ /* 0x000ea20000100800 */
[----:B---3--:R-:W-:-:S03]  /*eeb0*/  IABS R5, R28 ;  /* 0x0000001c00057213 */ /* 0x008fc60000000000 */
[----:B------:R-:W3:Y:S01]  /*eec0*/  LDL R28, [R1+0x3c68] ;  /* 0x003c6800011c7983 */ /* 0x000ee20000100800 */
[----:B----4-:R-:W-:-:S03]  /*eed0*/  IABS R0, R10 ;  /* 0x0000000a00007213 */ /* 0x010fc60000000000 */
[----:B------:R-:W4:Y:S01]  /*eee0*/  LDL R10, [R1+0x3c64] ;  /* 0x003c6400010a7983 */ /* 0x000f220000100800 */
[----:B------:R-:W-:-:S04]  /*eef0*/  IMAD.HI.U32 R8, R12, R7, RZ ;  /* 0x000000070c087227 */ /* 0x000fc800078e00ff */
[----:B------:R-:W-:Y:S01]  /*ef00*/  IMAD.MOV R8, RZ, RZ, -R8 ;  /* 0x000000ffff087224 */ /* 0x000fe200078e0a08 */
[----:B------:R0:W-:Y:S03]  /*ef10*/  STL [R1+0x198], R2 ;  /* 0x0001980201007387 */ /* 0x0001e60000100800 */
[----:B------:R-:W-:Y:S01]  /*ef20*/  IMAD R7, R13, R8, R7 ;  /* 0x000000080d077224 */ /* 0x000fe200078e0207 */
[----:B------:R-:W-:Y:S01]  /*ef30*/  STL [R1+0x174], R9 ;  /* 0x0001740901007387 */ /* 0x000fe20000100800 */
[----:B------:R-:W-:-:S03]  /*ef40*/  IMAD.HI.U32 R6, R12, R5, RZ ;  /* 0x000000050c067227 */ /* 0x000fc600078e00ff */
[----:B------:R1:W-:Y:S01]  /*ef50*/  STL [R1+0x17c], R7 ;  /* 0x00017c0701007387 */ /* 0x0003e20000100800 */
[----:B------:R-:W-:Y:S01]  /*ef60*/  IMAD.HI.U32 R3, R12, R0, RZ ;  /* 0x000000000c037227 */ /* 0x000fe200078e00ff */
[----:B0-----:R-:W-:Y:S02]  /*ef70*/  IABS R2, R11 ;  /* 0x0000000b00027213 */ /* 0x001fe40000000000 */
[----:B------:R-:W4:Y:S01]  /*ef80*/  LDL R11, [R1+0x3c60] ;  /* 0x003c6000010b7983 */ /* 0x000f220000100800 */
[----:B------:R-:W-:Y:S02]  /*ef90*/  IMAD.MOV R6, RZ, RZ, -R6 ;  /* 0x000000ffff067224 */ /* 0x000fe400078e0a06 */
        /* <DEDUP_REMOVED lines=19> */
[----:B------:R-:W2:Y:S01]  /*f0d0*/  LDL R27, [R1+0x3c54] ;  /* 0x003c5400011b7983 */ /* 0x000ea20000100800 */
[----:B---3--:R-:W-:-:S03]  /*f0e0*/  IABS R0, R28 ;  /* 0x0000001c00007213 */ /* 0x008fc60000000000 */
[----:B------:R-:W3:Y:S04]  /*f0f0*/  LDL R28, [R1+0x3c50] ;  /* 0x003c5000011c7983 */ /* 0x000ee80000100800 */
[----:B------:R4:W-:Y:S04]  /*f100*/  STL [R1+0x330], R2 ;  /* 0x0003300201007387 */ /* 0x0009e80000100800 */
[----:B------:R-:W-:Y:S04]  /*f110*/  STL [R1+0x154], R9 ;  /* 0x0001540901007387 */ /* 0x000fe80000100800 */
[----:B------:R0:W-:Y:S01]  /*f120*/  STL [R1+0x15c], R7 ;  /* 0x00015c0701007387 */ /* 0x0001e20000100800 */
[----:B----4-:R-:W-:-:S03]  /*f130*/  IABS R2, R10 ;  /* 0x0000000a00027213 */ /* 0x010fc60000000000 */
[----:B------:R-:W4:Y:S01]  /*f140*/  LDL R10, [R1+0x3c4c] ;  /* 0x003c4c00010a7983 */ /* 0x000f220000100800 */
[----:B------:R-:W-:-:S04]  /*f150*/  IMAD.HI.U32 R6, R12, R5, RZ ;  /* 0x000000050c067227 */ /* 0x000fc800078e00ff */
[----:B------:R-:W-:-:S04]  /*f160*/  IMAD.HI.U32 R4, R12, R0, RZ ;  /* 0x000000000c047227 */ /* 0x000fc800078e00ff */
[----:B------:R-:W-:Y:S02]  /*f170*/  IMAD.MOV R6, RZ, RZ, -R6 ;  /* 0x000000ffff067224 */ /* 0x000fe400078e0a06 */
[----:B------:R-:W-:Y:S02]  /*f180*/  IMAD.MOV R4, RZ, RZ, -R4 ;  /* 0x000000ffff047224 */ /* 0x000fe400078e0a04 */
[C---:B------:R-:W-:Y:S02]  /*f190*/  IMAD R5, R13.reuse, R6, R5 ;  /* 0x000000060d057224 */ /* 0x040fe400078e0205 */
[----:B------:R-:W-:Y:S01]  /*f1a0*/  IMAD R0, R13, R4, R0 ;  /* 0x000000040d007224 */ /* 0x000fe200078e0200 */
[----:B------:R-:W-:Y:S02]  /*f1b0*/  IABS R4, R11 ;  /* 0x0000000b00047213 */ /* 0x000fe40000000000 */
[----:B------:R1:W-:Y:S04]  /*f1c0*/  STL [R1+0x164], R5 ;  /* 0x0001640501007387 */ /* 0x0003e80000100800 */
[----:B------:R2:W-:Y:S04]  /*f1d0*/  STL [R1+0x170], R0 ;  /* 0x0001700001007387 */ /* 0x0005e80000100800 */
        /* <DEDUP_REMOVED lines=19> */
[----:B------:R-:W-:-:S04]  /*f310*/  IMAD.HI.U32 R3, R12, R0, RZ ;  /* 0x000000000c037227 */ /* 0x000fc800078e00ff */
[----:B------:R-:W-:Y:S01]  /*f320*/  IMAD.MOV R3, RZ, RZ, -R3 ;  /* 0x000000ffff037224 */ /* 0x000fe200078e0a03 */
[----:B------:R3:W-:Y:S03]  /*f330*/  STL [R1+0x16c], R2 ;  /* 0x00016c0201007387 */ /* 0x0007e60000100800 */
[----:B------:R-:W-:Y:S01]  /*f340*/  IMAD R0, R13, R3, R0 ;  /* 0x000000030d007224 */ /* 0x000fe200078e0200 */
[----:B------:R0:W-:Y:S04]  /*f350*/  STL [R1+0x13c], R9 ;  /* 0x00013c0901007387 */ /* 0x0001e80000100800 */
[----:B------:R1:W-:Y:S04]  /*f360*/  STL [R1+0x140], R7 ;  /* 0x0001400701007387 */ /* 0x0003e80000100800 */
[----:B------:R-:W2:Y:S04]  /*f370*/  LDL R29, [R1+0x3c38] ;  /* 0x003c3800011d7983 */ /* 0x000ea80000100800 */
[----:B------:R0:W-:Y:S01]  /*f380*/  STL [R1+0x148], R5 ;  /* 0x0001480501007387 */ /* 0x0001e20000100800 */
[----:B----4-:R-:W-:-:S03]  /*f390*/  IABS R3, R10 ;  /* 0x0000000a00037213 */ /* 0x010fc60000000000 */
[----:B------:R4:W-:Y:S04]  /*f3a0*/  STL [R1+0x150], R0 ;  /* 0x0001500001007387 */ /* 0x0009e80000100800 */
[----:B------:R-:W2:Y:S01]  /*f3b0*/  LDL R10, [R1+0x3c34] ;  /* 0x003c3400010a7983 */ /* 0x000ea20000100800 */
[----:B---3--:R-:W-:-:S03]  /*f3c0*/  IABS R2, R28 ;  /* 0x0000001c00027213 */ /* 0x008fc60000000000 */
[----:B------:R-:W3:Y:S01]  /*f3d0*/  LDL R28, [R1+0x3c30] ;  /* 0x003c3000011c7983 */ /* 0x000ee20000100800 */
[----:B0-----:R-:W-:-:S04]  /*f3e0*/  IMAD.HI.U32 R9, R12, R3, RZ ;  /* 0x000000030c097227 */ /* 0x001fc800078e00ff */
[----:B------:R-:W-:-:S04]  /*f3f0*/  IMAD.HI.U32 R4, R12, R2, RZ ;  /* 0x000000020c047227 */ /* 0x000fc800078e00ff */
[----:B------:R-:W-:Y:S01]  /*f400*/  IMAD.MOV R4, RZ, RZ, -R4 ;  /* 0x000000ffff047224 */ /* 0x000fe200078e0a04 */
[----:B-1----:R-:W-:Y:S02]  /*f410*/  IABS R7, R11 ;  /* 0x0000000b00077213 */ /* 0x002fe40000000000 */
[----:B------:R-:W3:Y:S03]  /*f420*/  LDL R11, [R1+0x3c2c] ;  /* 0x003c2c00010b7983 */ /* 0x000ee60000100800 */
[----:B------:R-:W-:-:S04]  /*f430*/  IMAD.HI.U32 R8, R12, R7, RZ ;  /* 0x000000070c087227 */ /* 0x000fc800078e00ff */
[----:B------:R-:W-:Y:S02]  /*f440*/  IMAD.MOV R9, RZ, RZ, -R9 ;  /* 0x000000ffff097224 */ /* 0x000fe400078e0a09 */
[----:B------:R-:W-:Y:S01]  /*f450*/  IMAD.MOV R8, RZ, RZ, -R8 ;  /* 0x000000ffff087224 */ /* 0x000fe200078e0a08 */
[----:B------:R-:W-:Y:S01]  /*f460*/  IABS R5, R14 ;  /* 0x0000000e00057213 */ /* 0x000fe20000000000 */
[C---:B------:R-:W-:Y:S01]  /*f470*/  IMAD R2, R13.reuse, R4, R2 ;  /* 0x000000040d027224 */ /* 0x040fe200078e0202 */
[----:B------:R-:W3:Y:S01]  /*f480*/  LDL R14, [R1+0x3c28] ;  /* 0x003c2800010e7983 */ /* 0x000ee20000100800 */
[C---:B------:R-:W-:Y:S02]  /*f490*/  IMAD R9, R13.reuse, R9, R3 ;  /* 0x000000090d097224 */ /* 0x040fe400078e0203 */
[----:B------:R-:W-:Y:S01]  /*f4a0*/  IMAD R7, R13, R8, R7 ;  /* 0x000000080d077224 */ /* 0x000fe200078e0207 */
[----:B------:R2:W-:Y:S01]  /*f4b0*/  STL [R1+0x14c], R2 ;  /* 0x00014c0201007387 */ /* 0x0005e20000100800 */
[----:B----4-:R-:W-:-:S03]  /*f4c0*/  IABS R0, R16 ;  /* 0x0000001000007213 */ /* 0x010fc60000000000 */
[----:B------:R-:W-:Y:S04]  /*f4d0*/  STL [R1+0x118], R9 ;  /* 0x0001180901007387 */ /* 0x000fe80000100800 */
[----:B------:R0:W-:Y:S04]  /*f4e0*/  STL [R1+0x128], R7 ;  /* 0x0001280701007387 */ /* 0x0001e80000100800 */
[----:B------:R-:W4:Y:S01]  /*f4f0*/  LDL R16, [R1+0x3c24] ;  /* 0x003c240001107983 */ /* 0x000f220000100800 */
[----:B------:R-:W-:-:S04]  /*f500*/  IMAD.HI.U32 R4, R12, R0, RZ ;  /* 0x000000000c047227 */ /* 0x000fc800078e00ff */
[----:B------:R-:W-:-:S04]  /*f510*/  IMAD.MOV R4, RZ, RZ, -R4 ;  /* 0x000000ffff047224 */ /* 0x000fc800078e0a04 */
[----:B------:R-:W-:-:S05]  /*f520*/  IMAD R0, R13, R4, R0 ;  /* 0x000000040d007224 */ /* 0x000fca00078e0200 */
[----:B------:R1:W-:Y:S01]  /*f530*/  STL [R1+0x138], R0 ;  /* 0x0001380001007387 */ /* 0x0003e20000100800 */
[----:B------:R-:W-:-:S04]  /*f540*/  IMAD.HI.U32 R6, R12, R5, RZ ;  /* 0x000000050c067227 */ /* 0x000fc800078e00ff */
[----:B------:R-:W-:Y:S01]  /*f550*/  IMAD.MOV R6, RZ, RZ, -R6 ;  /* 0x000000ffff067224 */ /* 0x000fe200078e0a06 */
[----:B--2---:R-:W-:-:S03]  /*f560*/  IABS R2, R27 ;  /* 0x0000001b00027213 */ /* 0x004fc60000000000 */
[----:B------:R-:W-:Y:S01]  /*f570*/  IMAD R27, R13, R6, R5 ;  /* 0x000000060d1b7224 */ /* 0x000fe200078e0205 */
[----:B------:R-:W-:Y:S02]  /*f580*/  IABS R4, R29 ;  /* 0x0000001d00047213 */ /* 0x000fe40000000000 */
[----:B------:R-:W2:Y:S01]  /*f590*/  LDL R29, [R1+0x3c20] ;  /* 0x003c2000011d7983 */ /* 0x000ea20000100800 */
[----:B0-----:R-:W-:-:S03]  /*f5a0*/  IABS R7, R10 ;  /* 0x0000000a00077213 */ /* 0x001fc60000000000 */
[----:B------:R-:W2:Y:S01]  /*f5b0*/  LDL R10, [R1+0x3c1c] ;  /* 0x003c1c00010a7983 */ /* 0x000ea20000100800 */
[----:B---3--:R-:W-:Y:S01]  /*f5c0*/  IABS R5, R28 ;  /* 0x0000001c00057213 */ /* 0x008fe20000000000 */
[C---:B------:R-:W-:Y:S02]  /*f5d0*/  IMAD.HI.U32 R3, R12.reuse, R2, RZ ;  /* 0x000000020c037227 */ /* 0x040fe400078e00ff */
[----:B------:R-:W3:Y:S02]  /*f5e0*/  LDL R28, [R1+0x3c18] ;  /* 0x003c1800011c7983 */ /* 0x000ee40000100800 */
[----:B------:R-:W-:-:S04]  /*f5f0*/  IMAD.HI.U32 R9, R12, R4, RZ ;  /* 0x000000040c097227 */ /* 0x000fc800078e00ff */
[----:B------:R-:W-:-:S04]  /*f600*/  IMAD.HI.U32 R8, R12, R7, RZ ;  /* 0x000000070c087227 */ /* 0x000fc800078e00ff */
[----:B------:R-:W-:Y:S02]  /*f610*/  IMAD.MOV R3, RZ, RZ, -R3 ;  /* 0x000000ffff037224 */ /* 0x000fe400078e0a03 */
[----:B------:R-:W-:Y:S01]  /*f620*/  IMAD.MOV R9, RZ, RZ, -R9 ;  /* 0x000000ffff097224 */ /* 0x000fe200078e0a09 */
[----:B-1----:R-:W-:Y:S02]  /*f630*/  IABS R0, R11 ;  /* 0x0000000b00007213 */ /* 0x002fe40000000000 */
[----:B------:R-:W3:Y:S01]  /*f640*/  LDL R11, [R1+0x3c14] ;  /* 0x003c1400010b7983 */ /* 0x000ee20000100800 */
[----:B------:R-:W-:Y:S02]  /*f650*/  IMAD.MOV R8, RZ, RZ, -R8 ;  /* 0x000000ffff087224 */ /* 0x000fe400078e0a08 */
[----:B------:R-:W-:Y:S02]  /*f660*/  IMAD R2, R13, R3, R2 ;  /* 0x000000030d027224 */ /* 0x000fe400078e0202 */
[----:B------:R-:W-:-:S04]  /*f670*/  IMAD.HI.U32 R6, R12, R5, RZ ;  /* 0x000000050c067227 */ /* 0x000fc800078e00ff */
[----:B------:R-:W-:-:S04]  /*f680*/  IMAD.HI.U32 R3, R12, R0, RZ ;  /* 0x000000000c037227 */ /* 0x000fc800078e00ff */
[C---:B------:R-:W-:Y:S02]  /*f690*/  IMAD R9, R13.reuse, R9, R4 ;  /* 0x000000090d097224 */ /* 0x040fe400078e0204 */
[C---:B------:R-:W-:Y:S02]  /*f6a0*/  IMAD R7, R13.reuse, R8, R7 ;  /* 0x000000080d077224 */ /* 0x040fe400078e0207 */
[----:B------:R-:W-:Y:S01]  /*f6b0*/  IMAD.MOV R6, RZ, RZ, -R6 ;  /* 0x000000ffff067224 */ /* 0x000fe200078e0a06 */
[----:B------:R0:W-:Y:S01]  /*f6c0*/  STL [R1+0x134], R2 ;  /* 0x0001340201007387 */ /* 0x0001e20000100800 */
[----:B------:R-:W-:Y:S02]  /*f6d0*/  IMAD.MOV R3, RZ, RZ, -R3 ;  /* 0x000000ffff037224 */ /* 0x000fe400078e0a03 */
[C---:B------:R-:W-:Y:S01]  /*f6e0*/  IMAD R5, R13.reuse, R6, R5 ;  /* 0x000000060d057224 */ /* 0x040fe200078e0205 */
[----:B------:R1:W-:Y:S01]  /*f6f0*/  STL [R1+0x100], R9 ;  /* 0x0001000901007387 */ /* 0x0003e20000100800 */
[----:B------:R-:W-:-:S03]  /*f700*/  IMAD R0, R13, R3, R0 ;  /* 0x000000030d007224 */ /* 0x000fc600078e0200 */
        /* <DEDUP_REMOVED lines=16> */
[----:B0-----:R-:W-:-:S02]  /*f810*/  IABS R5, R10 ;  /* 0x0000000a00057213 */ /* 0x001fc40000000000 */
[----:B------:R-:W2:Y:S01]  /*f820*/  LDL R10, [R1+0x3c04] ;  /* 0x003c0400010a7983 */ /* 0x000ea20000100800 */
[----:B------:R-:W-:Y:S01]  /*f830*/  IMAD.MOV R8, RZ, RZ, -R8 ;  /* 0x000000ffff087224 */ /* 0x000fe200078e0a08 */
[----:B---3--:R-:W-:Y:S01]  /*f840*/  IABS R0, R28 ;  /* 0x0000001c00007213 */ /* 0x008fe20000000000 */
[C---:B------:R-:W-:Y:S01]  /*f850*/  IMAD.HI.U32 R6, R12.reuse, R5, RZ ;  /* 0x000000050c067227 */ /* 0x040fe200078e00ff */
[----:B------:R-:W3:Y:S03]  /*f860*/  LDL R28, [R1+0x3c00] ;  /* 0x003c0000011c7983 */ /* 0x000ee60000100800 */
[----:B------:R-:W-:Y:S01]  /*f870*/  IMAD R7, R13, R8, R7 ;  /* 0x000000080d077224 */ /* 0x000fe200078e0207 */
[----:B------:R0:W-:Y:S01]  /*f880*/  STL [R1+0x110], R2 ;  /* 0x0001100201007387 */ /* 0x0001e20000100800 */
[----:B------:R-:W-:-:S03]  /*f890*/  IMAD.HI.U32 R4, R12, R0, RZ ;  /* 0x000000000c047227 */ /* 0x000fc600078e00ff */
[----:B------:R-:W-:Y:S01]  /*f8a0*/  STL [R1+0xe8], R9 ;  /* 0x0000e80901007387 */ /* 0x000fe20000100800 */
[----:B------:R-:W-:-:S03]  /*f8b0*/  IMAD.MOV R6, RZ, RZ, -R6 ;  /* 0x000000ffff067224 */ /* 0x000fc600078e0a06 */
[----:B------:R4:W-:Y:S01]  /*f8c0*/  STL [R1+0xf0], R7 ;  /* 0x0000f00701007387 */ /* 0x0009e20000100800 */
[----:B------:R-:W-:Y:S01]  /*f8d0*/  IMAD.MOV R4, RZ, RZ, -R4 ;  /* 0x000000ffff047224 */ /* 0x000fe200078e0a04 */
[----:B0-----:R-:W-:Y:S02]  /*f8e0*/  IABS R2, R11 ;  /* 0x0000000b00027213 */ /* 0x001fe40000000000 */
[----:B------:R-:W3:Y:S01]  /*f8f0*/  LDL R11, [R1+0x3bfc] ;  /* 0x003bfc00010b7983 */ /* 0x000ee20000100800 */
        /* <DEDUP_REMOVED lines=20> */
[----:B0-----:R-:W-:-:S03]  /*fa40*/  IABS R0, R10 ;  /* 0x0000000a00007213 */ /* 0x001fc60000000000 */
[----:B------:R-:W-:Y:S01]  /*fa50*/  IMAD.MOV R6, RZ, RZ, -R6 ;  /* 0x000000ffff067224 */ /* 0x000fe200078e0a06 */
[----:B------:R-:W2:Y:S01]  /*fa60*/  LDL R10, [R1+0x3bec] ;  /* 0x003bec00010a7983 */ /* 0x000ea20000100800 */
[----:B------:R-:W-:-:S04]  /*fa70*/  IMAD.HI.U32 R3, R12, R0, RZ ;  /* 0x000000000c037227 */ /* 0x000fc800078e00ff */
[----:B------:R-:W-:Y:S01]  /*fa80*/  IMAD.MOV R3, RZ, RZ, -R3 ;  /* 0x000000ffff037224 */ /* 0x000fe200078e0a03 */
[----:B------:R3:W-:Y:S01]  /*fa90*/  STL [R1+0xf8], R2 ;  /* 0x0000f80201007387 */ /* 0x0007e20000100800 */
[C---:B------:R-:W-:Y:S02]  /*faa0*/  IMAD R5, R13.reuse, R6, R5 ;  /* 0x000000060d057224 */ /* 0x040fe400078e0205 */
[----:B------:R-:W-:Y:S01]  /*fab0*/  IMAD R0, R13, R3, R0 ;  /* 0x000000030d007224 */ /* 0x000fe200078e0200 */
[----:B------:R-:W-:Y:S04]  /*fac0*/  STL [R1+0xc8], R9 ;  /* 0x0000c80901007387 */ /* 0x000fe80000100800 */
[----:B------:R0:W-:Y:S01]  /*fad0*/  STL [R1+0xcc], R7 ;  /* 0x0000cc0701007387 */ /* 0x0001e20000100800 */
[----:B---3--:R-:W-:-:S03]  /*fae0*/  IABS R2, R28 ;  /* 0x0000001c00027213 */ /* 0x008fc60000000000 */
[----:B------:R-:W3:Y:S01]  /*faf0*/  LDL R28, [R1+0x3be8] ;  /* 0x003be800011c7983 */ /* 0x000ee20000100800 */
[----:B------:R-:W-:-:S03]  /*fb00*/  IABS R3, R11 ;  /* 0x0000000b00037213 */ /* 0x000fc60000000000 */
[----:B------:R4:W-:Y:S04]  /*fb10*/  STL [R1+0xd0], R5 ;  /* 0x0000d00501007387 */ /* 0x0009e80000100800 */
[----:B------:R2:W-:Y:S04]  /*fb20*/  STL [R1+0xd8], R0 ;  /* 0x0000d80001007387 */ /* 0x0005e80000100800 */
[----:B------:R-:W3:Y:S01]  /*fb30*/  LDL R11, [R1+0x3be4] ;  /* 0x003be400010b7983 */ /* 0x000ee20000100800 */
[----:B0-----:R-:W-:-:S03]  /*fb40*/  IABS R7, R14 ;  /* 0x0000000e00077213 */ /* 0x001fc60000000000 */
[----:B------:R-:W3:Y:S01]  /*fb50*/  LDL R14, [R1+0x3be0] ;  /* 0x003be000010e7983 */ /* 0x000ee20000100800 */
[----:B----4-:R-:W-:-:S03]  /*fb60*/  IABS R5, R16 ;  /* 0x0000001000057213 */ /* 0x010fc60000000000 */
        /* <DEDUP_REMOVED lines=16> */
[----:B------:R0:W-:Y:S03]  /*fc70*/  STL [R1+0xd4], R2 ;  /* 0x0000d40201007387 */ /* 0x0001e60000100800 */
[----:B------:R-:W-:Y:S01]  /*fc80*/  IMAD.MOV R4, RZ, RZ, -R4 ;  /* 0x000000ffff047224 */ /* 0x000fe200078e0a04 */
[----:B------:R-:W-:Y:S03]  /*fc90*/  STL [R1+0xb0], R9 ;  /* 0x0000b00901007387 */ /* 0x000fe60000100800 */
[----:B------:R-:W-:Y:S01]  /*fca0*/  IMAD R0, R13, R4, R0 ;  /* 0x000000040d007224 */ /* 0x000fe200078e0200 */
[----:B------:R1:W-:Y:S01]  /*fcb0*/  STL [R1+0xb4], R7 ;  /* 0x0000b40701007387 */ /* 0x0003e20000100800 */
[----:B0-----:R-:W-:-:S03]  /*fcc0*/  IABS R2, R10 ;  /* 0x0000000a00027213 */ /* 0x001fc60000000000 */
[----:B------:R-:W2:Y:S04]  /*fcd0*/  LDL R10, [R1+0x3bd4] ;  /* 0x003bd400010a7983 */ /* 0x000ea80000100800 */
[----:B------:R0:W-:Y:S04]  /*fce0*/  STL [R1+0xb8], R5 ;  /* 0x0000b80501007387 */ /* 0x0001e80000100800 */
[----:B------:R4:W-:Y:S01]  /*fcf0*/  STL [R1+0xc0], R0 ;  /* 0x0000c00001007387 */ /* 0x0009e20000100800 */
[----:B---3--:R-:W-:-:S03]  /*fd00*/  IABS R4, R28 ;  /* 0x0000001c00047213 */ /* 0x008fc60000000000 */
[----:B------:R-:W3:Y:S01]  /*fd10*/  LDL R28, [R1+0x3bd0] ;  /* 0x003bd000011c7983 */ /* 0x000ee20000100800 */
[----:B-1----:R-:W-:-:S03]  /*fd20*/  IABS R7, R11 ;  /* 0x0000000b00077213 */ /* 0x002fc60000000000 */
        /* <DEDUP_REMOVED lines=23> */
[----:B--2---:R-:W-:-:S03]  /*fea0*/  IABS R2, R29 ;  /* 0x0000001d00027213 */ /* 0x004fc60000000000 */
[----:B------:R-:W2:Y:S04]  /*feb0*/  LDL R29, [R1+0x3bc0] ;  /* 0x003bc000011d7983 */ /* 0x000ea80000100800 */
[----:B------:R1:W-:Y:S04]  /*fec0*/  STL [R1+0xa4], R5 ;  /* 0x0000a40501007387 */ /* 0x0003e80000100800 */
[----:B------:R0:W-:Y:S01]  /*fed0*/  STL [R1+0xac], R0 ;  /* 0x0000ac0001007387 */ /* 0x0001e20000100800 */
[----:B------:R-:W-:-:S03]  /*fee0*/  IABS R3, R10 ;  /* 0x0000000a00037213 */ /* 0x000fc60000000000 */
[----:B------:R-:W2:Y:S01]  /*fef0*/  LDL R10, [R1+0x3bbc] ;  /* 0x003bbc00010a7983 */ /* 0x000ea20000100800 */
[----:B------:R-:W-:-:S04]  /*ff00*/  IMAD.HI.U32 R4, R12, R2, RZ ;  /* 0x000000020c047227 */ /* 0x000fc800078e00ff */
[C---:B0-----:R-:W-:Y:S01]  /*ff10*/  IMAD.HI.U32 R9, R12.reuse, R3, RZ ;  /* 0x000000030c097227 */ /* 0x041fe200078e00ff */
[----:B---3--:R-:W-:Y:S02]  /*ff20*/  IABS R7, R28 ;  /* 0x0000001c00077213 */ /* 0x008fe40000000000 */
[----:B------:R-:W3:Y:S01]  /*ff30*/  LDL R28, [R1+0x3bb8] ;  /* 0x003bb800011c7983 */ /* 0x000ee20000100800 */
[----:B------:R-:W-:Y:S02]  /*ff40*/  IMAD.MOV R4, RZ, RZ, -R4 ;  /* 0x000000ffff047224 */ /* 0x000fe400078e0a04 */
[----:B------:R-:W-:Y:S01]  /*ff50*/  IMAD.HI.U32 R8, R12, R7, RZ ;  /* 0x000000070c087227 */ /* 0x000fe200078e00ff */
[----:B-1----:R-:W-:Y:S02]  /*ff60*/  IABS R5, R11 ;  /* 0x0000000b00057213 */ /* 0x002fe40000000000 */
[----:B------:R-:W3:Y:S01]  /*ff70*/  LDL R11, [R1+0x3bb4] ;  /* 0x003bb400010b7983 */ /* 0x000ee20000100800 */
[----:B------:R-:W-:-:S02]  /*ff80*/  IMAD.MOV R9, RZ, RZ, -R9 ;  /* 0x000000ffff097224 */ /* 0x000fc400078e0a09 */
[----:B------:R-:W-:Y:S02]  /*ff90*/  IMAD.MOV R8, RZ, RZ, -R8 ;  /* 0x000000ffff087224 */ /* 0x000fe400078e0a08 */
[C---:B------:R-:W-:Y:S02]  /*ffa0*/  IMAD R2, R13.reuse, R4, R2 ;  /* 0x000000040d027224 */ /* 0x040fe400078e0202 */
[C---:B------:R-:W-:Y:S02]  /*ffb0*/  IMAD R9, R13.reuse, R9, R3 ;  /* 0x000000090d097224 */ /* 0x040fe400078e0203 */
[----:B------:R-:W-:Y:S01]  /*ffc0*/  IMAD R7, R13, R8, R7 ;  /* 0x000000080d077224 */ /* 0x000fe200078e0207 */
[----:B------:R-:W-:Y:S02]  /*ffd0*/  IABS R0, R14 ;  /* 0x0000000e00007213 */ /* 0x000fe40000000000 */
[----:B------:R-:W3:Y:S04]  /*ffe0*/  LDL R14, [R1+0x3bb0] ;  /* 0x003bb000010e7983 */ /* 0x000ee80000100800 */
[----:B------:R4:W-:Y:S04]  /*fff0*/  STL [R1+0xa8], R2 ;  /* 0x0000a80201007387 */ /* 0x0009e80000100800 */
[----:B------:R0:W-:Y:S04]  /*10000*/  STL [R1+0x8c], R9 ;  /* 0x00008c0901007387 */ /* 0x0001e80000100800 */
        /* <DEDUP_REMOVED lines=12> */
[----:B------:R-:W-:-:S04]  /*100d0*/  IMAD.MOV R3, RZ, RZ, -R3 ;  /* 0x000000ffff037224 */ /* 0x000fc800078e0a03 */
[----:B------:R-:W-:Y:S01]  /*100e0*/  IMAD R2, R13, R3, R2 ;  /* 0x000000030d027224 */ /* 0x000fe200078e0202 */
[----:B--2---:R-:W-:Y:S02]  /*100f0*/  IABS R4, R29 ;  /* 0x0000001d00047213 */ /* 0x004fe40000000000 */
[----:B------:R-:W2:Y:S03]  /*10100*/  LDL R29, [R1+0x3ba8] ;  /* 0x003ba800011d7983 */ /* 0x000ea60000100800 */
[C---:B0-----:R-:W-:Y:S01]  /*10110*/  IMAD.HI.U32 R9, R12.reuse, R4, RZ ;  /* 0x000000040c097227 */ /* 0x041fe200078e00ff */
[----:B-1----:R-:W-:Y:S02]  /*10120*/  IABS R7, R10 ;  /* 0x0000000a00077213 */ /* 0x002fe40000000000 */
[----:B------:R-:W2:Y:S03]  /*10130*/  LDL R10, [R1+0x3ba4] ;  /* 0x003ba400010a7983 */ /* 0x000ea60000100800 */
[----:B------:R-:W-:-:S04]  /*10140*/  IMAD.HI.U32 R8, R12, R7, RZ ;  /* 0x000000070c087227 */ /* 0x000fc800078e00ff */
[----:B------:R-:W-:Y:S02]  /*10150*/  IMAD.MOV R9, RZ, RZ, -R9 ;  /* 0x000000ffff097224 */ /* 0x000fe400078e0a09 */
[----:B------:R-:W-:Y:S01]  /*10160*/  IMAD.MOV R8, RZ, RZ, -R8 ;  /* 0x000000ffff087224 */ /* 0x000fe200078e0a08 */
[----:B---3--:R-:W-:Y:S02]  /*10170*/  IABS R5, R28 ;  /* 0x0000001c00057213 */ /* 0x008fe40000000000 */
[----:B------:R-:W3:Y:S01]  /*10180*/  LDL R28, [R1+0x3ba0] ;  /* 0x003ba000011c7983 */ /* 0x000ee20000100800 */
[----:B------:R-:W-:Y:S02]  /*10190*/  IMAD R9, R13, R9, R4 ;  /* 0x000000090d097224 */ /* 0x000fe400078e0204 */
[----:B------:R-:W-:Y:S01]  /*101a0*/  IMAD.HI.U32 R6, R12, R5, RZ ;  /* 0x000000050c067227 */ /* 0x000fe200078e00ff */
[----:B------:R-:W-:-:S03]  /*101b0*/  IABS R0, R11 ;  /* 0x0000000b00007213 */ /* 0x000fc60000000000 */
[----:B------:R-:W-:Y:S01]  /*101c0*/  IMAD R7, R13, R8, R7 ;  /* 0x000000080d077224 */ /* 0x000fe200078e0207 */
[----:B------:R-:W3:Y:S01]  /*101d0*/  LDL R11, [R1+0x3b9c] ;  /* 0x003b9c00010b7983 */ /* 0x000ee20000100800 */
[----:B------:R-:W-:-:S03]  /*101e0*/  IMAD.HI.U32 R3, R12, R0, RZ ;  /* 0x000000000c037227 */ /* 0x000fc600078e00ff */
[----:B------:R0:W-:Y:S01]  /*101f0*/  STL [R1+0x1c8], R2 ;  /* 0x0001c80201007387 */ /* 0x0001e20000100800 */
[----:B------:R-:W-:Y:S02]  /*10200*/  IMAD.MOV R6, RZ, RZ, -R6 ;  /* 0x000000ffff067224 */ /* 0x000fe400078e0a06 */
[----:B------:R-:W-:Y:S01]  /*10210*/  IMAD.MOV R3, RZ, RZ, -R3 ;  /* 0x000000ffff037224 */ /* 0x000fe200078e0a03 */
[----:B------:R1:W-:Y:S01]  /*10220*/  STL [R1+0x80], R9 ;  /* 0x0000800901007387 */ /* 0x0003e20000100800 */
[C---:B------:R-:W-:Y:S02]  /*10230*/  IMAD R5, R13.reuse, R6, R5 ;  /* 0x000000060d057224 */ /* 0x040fe400078e0205 */
[----:B------:R-:W-:Y:S01]  /*10240*/  IMAD R0, R13, R3, R0 ;  /* 0x000000030d007224 */ /* 0x000fe200078e0200 */
[----:B------:R2:W-:Y:S01]  /*10250*/  STL [R1+0x84], R7 ;  /* 0x0000840701007387 */ /* 0x0005e20000100800 */
[----:B0-----:R-:W-:-:S03]  /*10260*/  IABS R2, R14 ;  /* 0x0000000e00027213 */ /* 0x001fc60000000000 */
[----:B------:R-:W3:Y:S04]  /*10270*/  LDL R14, [R1+0x3b98] ;  /* 0x003b9800010e7983 */ /* 0x000ee80000100800 */
[----:B------:R0:W-:Y:S04]  /*10280*/  STL [R1+0x88], R5 ;  /* 0x0000880501007387 */ /* 0x0001e80000100800 */
[----:B------:R3:W-:Y:S01]  /*10290*/  STL [R1+0x1ac], R0 ;  /* 0x0001ac0001007387 */ /* 0x0007e20000100800 */
[----:B----4-:R-:W-:Y:S01]  /*102a0*/  IABS R3, R16 ;  /* 0x0000001000037213 */ /* 0x010fe20000000000 */
[----:B------:R-:W-:-:S02]  /*102b0*/  IMAD.HI.U32 R4, R12, R2, RZ ;  /* 0x000000020c047227 */ /* 0x000fc400078e00ff */
[----:B------:R-:W4:Y:S02]  /*102c0*/  LDL R16, [R1+0x3b94] ;  /* 0x003b940001107983 */ /* 0x000f240000100800 */
[----:B-1----:R-:W-:Y:S02]  /*102d0*/  IMAD.HI.U32 R9, R12, R3, RZ ;  /* 0x000000030c097227 */ /* 0x002fe400078e00ff */
[----:B------:R-:W4:Y:S02]  /*102e0*/  LDL R18, [R1+0x3b88] ;  /* 0x003b880001127983 */ /* 0x000f240000100800 */
[----:B------:R-:W-:Y:S02]  /*102f0*/  IMAD.MOV R4, RZ, RZ, -R4 ;  /* 0x000000ffff047224 */ /* 0x000fe400078e0a04 */
[----:B------:R-:W-:Y:S02]  /*10300*/  IMAD.MOV R9, RZ, RZ, -R9 ;  /* 0x000000ffff097224 */ /* 0x000fe400078e0a09 */
[----:B------:R-:W-:-:S02]  /*10310*/  IMAD R2, R13, R4, R2 ;  /* 0x000000040d027224 */ /* 0x000fc400078e0202 */
[----:B------:R-:W-:Y:S01]  /*10320*/  IMAD R9, R13, R9, R3 ;  /* 0x000000090d097224 */ /* 0x000fe200078e0203 */
[----:B--2---:R-:W-:Y:S02]  /*10330*/  IABS R7, R29 ;  /* 0x0000001d00077213 */ /* 0x004fe40000000000 */
[----:B------:R-:W2:Y:S01]  /*10340*/  LDL R29, [R1+0x3b90] ;  /* 0x003b9000011d7983 */ /* 0x000ea20000100800 */
[----:B0-----:R-:W-:-:S03]  /*10350*/  IABS R5, R10 ;  /* 0x0000000a00057213 */ /* 0x001fc60000000000 */
[----:B------:R-:W2:Y:S02]  /*10360*/  LDL R10, [R1+0x3b8c] ;  /* 0x003b8c00010a7983 */ /* 0x000ea40000100800 */
[----:B------:R-:W-:-:S04]  /*10370*/  IMAD.HI.U32 R6, R12, R5, RZ ;  /* 0x000000050c067227 */ /* 0x000fc800078e00ff */
[----:B------:R-:W-:Y:S01]  /*10380*/  IMAD.MOV R6, RZ, RZ, -R6 ;  /* 0x000000ffff067224 */ /* 0x000fe200078e0a06 */
[----:B---3--:R-:W-:-:S03]  /*10390*/  IABS R0, R28 ;  /* 0x0000001c00007213 */ /* 0x008fc60000000000 */
[----:B------:R-:W-:Y:S02]  /*103a0*/  IMAD R5, R13, R6, R5 ;  /* 0x000000060d057224 */ /* 0x000fe400078e0205 */
[C---:B------:R-:W-:Y:S01]  /*103b0*/  IMAD.HI.U32 R4, R12.reuse, R0, RZ ;  /* 0x000000000c047227 */ /* 0x040fe200078e00ff */
[----:B------:R0:W-:Y:S03]  /*103c0*/  STL [R1+0x194], R2 ;  /* 0x0001940201007387 */ /* 0x0001e60000100800 */
[----:B------:R-:W-:Y:S01]  /*103d0*/  IMAD.MOV R4, RZ, RZ, -R4 ;  /* 0x000000ffff047224 */ /* 0x000fe200078e0a04 */
[----:B------:R1:W-:Y:S01]  /*103e0*/  STL [R1+0x7c], R9 ;  /* 0x00007c0901007387 */ /* 0x0003e20000100800 */
[----:B------:R-:W-:-:S04]  /*103f0*/  IMAD.HI.U32 R8, R12, R7, RZ ;  /* 0x000000070c087227 */ /* 0x000fc800078e00ff */
[----:B------:R-:W-:Y:S01]  /*10400*/  IMAD R0, R13, R4, R0 ;  /* 0x000000040d007224 */ /* 0x000fe200078e0200 */
[----:B0-----:R-:W-:Y:S02]  /*10410*/  IABS R2, R11 ;  /* 0x0000000b00027213 */ /* 0x001fe40000000000 */
[----:B------:R-:W3:Y:S01]  /*10420*/  LDL R11, [R1+0x3b84] ;  /* 0x003b8400010b7983 */ /* 0x000ee20000100800 */
[----:B------:R-:W-:-:S03]  /*10430*/  IMAD.MOV R8, RZ, RZ, -R8 ;  /* 0x000000ffff087224 */ /* 0x000fc600078e0a08 */
[----:B------:R2:W-:Y:S01]  /*10440*/  STL [R1+0x160], R5 ;  /* 0x0001600501007387 */ /* 0x0005e20000100800 */
[----:B------:R-:W-:Y:S01]  /*10450*/  IMAD R28, R13, R8, R7 ;  /* 0x000000080d1c7224 */ /* 0x000fe200078e0207 */
[----:B------:R-:W-:Y:S02]  /*10460*/  IABS R4, R14 ;  /* 0x0000000e00047213 */ /* 0x000fe40000000000 */
[----:B------:R-:W3:Y:S04]  /*10470*/  LDL R14, [R1+0x3b80] ;  /* 0x003b8000010e7983 */ /* 0x000ee80000100800 */
[----:B------:R0:W-:Y:S01]  /*10480*/  STL [R1+0x178], R0 ;  /* 0x0001780001007387 */ /* 0x0001e20000100800 */
[----:B----4-:R-:W-:-:S03]  /*10490*/  IABS R7, R16 ;  /* 0x0000001000077213 */ /* 0x010fc60000000000 */
[----:B------:R-:W4:Y:S01]  /*104a0*/  LDL R16, [R1+0x3b7c] ;  /* 0x003b7c0001107983 */ /* 0x000f220000100800 */
[----:B------:R-:W-:-:S04]  /*104b0*/  IMAD.HI.U32 R3, R12, R2, RZ ;  /* 0x000000020c037227 */ /* 0x000fc800078e00ff */
[----:B------:R-:W-:Y:S02]  /*104c0*/  IMAD.MOV R3, RZ, RZ, -R3 ;  /* 0x000000ffff037224 */ /* 0x000fe400078e0a03 */
[----:B-1----:R-:W-:-:S04]  /*104d0*/  IMAD.HI.U32 R9, R12, R4, RZ ;  /* 0x000000040c097227 */ /* 0x002fc800078e00ff */
        /* <DEDUP_REMOVED lines=8> */
[----:B------:R-:W-:-:S04]  /*10560*/  IMAD.HI.U32 R6, R12, R5, RZ ;  /* 0x000000050c067227 */ /* 0x000fc800078e00ff */
[----:B------:R-:W-:Y:S01]  /*10570*/  IMAD.MOV R6, RZ, RZ, -R6 ;  /* 0x000000ffff067224 */ /* 0x000fe200078e0a06 */
[----:B0-----:R-:W-:-:S03]  /*10580*/  IABS R0, R10 ;  /* 0x0000000a00007213 */ /* 0x001fc60000000000 */
[----:B------:R-:W-:Y:S01]  /*10590*/  IMAD R5, R13, R6, R5 ;  /* 0x000000060d057224 */ /* 0x000fe200078e0205 */
[----:B------:R-:W2:Y:S01]  /*105a0*/  LDL R10, [R1+0x3b74] ;  /* 0x003b7400010a7983 */ /* 0x000ea20000100800 */
[----:B------:R-:W-:-:S04]  /*105b0*/  IMAD.HI.U32 R3, R12, R0, RZ ;  /* 0x000000000c037227 */ /* 0x000fc800078e00ff */
[----:B------:R-:W-:Y:S01]  /*105c0*/  IMAD.MOV R3, RZ, RZ, -R3 ;  /* 0x000000ffff037224 */ /* 0x000fe200078e0a03 */
[----:B------:R-:W-:Y:S03]  /*105d0*/  STL [R1+0x168], R2 ;  /* 0x0001680201007387 */ /* 0x000fe60000100800 */
[----:B------:R-:W-:Y:S01]  /*105e0*/  IMAD R0, R13, R3, R0 ;  /* 0x000000030d007224 */ /* 0x000fe200078e0200 */
[----:B------:R-:W-:Y:S04]  /*105f0*/  STL [R1+0x11c], R9 ;  /* 0x00011c0901007387 */ /* 0x000fe80000100800 */
[----:B------:R0:W-:Y:S04]  /*10600*/  STL [R1+0x120], R7 ;  /* 0x0001200701007387 */ /* 0x0001e80000100800 */
[----:B------:R4:W-:Y:S01]  /*10610*/  STL [R1+0x124], R5 ;  /* 0x0001240501007387 */ /* 0x0009e20000100800 */
[----:B---3--:R-:W-:-:S03]  /*10620*/  IABS R3, R11 ;  /* 0x0000000b00037213 */ /* 0x008fc60000000000 */
[----:B------:R-:W3:Y:S04]  /*10630*/  LDL R11, [R1+0x3b70] ;  /* 0x003b7000010b7983 */ /* 0x000ee80000100800 */
[----:B------:R2:W-:Y:S04]  /*10640*/  STL [R1+0x144], R0 ;  /* 0x0001440001007387 */ /* 0x0005e80000100800 */
[----:B------:R-:W3:Y:S01]  /*10650*/  LDL R19, [R1+0x3b6c] ;  /* 0x003b6c0001137983 */ /* 0x000ee20000100800 */
[----:B0-----:R-:W-:-:S03]  /*10660*/  IABS R7, R14 ;  /* 0x0000000e00077213 */ /* 0x001fc60000000000 */
[----:B------:R-:W3:Y:S01]  /*10670*/  LDL R14, [R1+0x3b68] ;  /* 0x003b6800010e7983 */ /* 0x000ee20000100800 */
[----:B----4-:R-:W-:-:S03]  /*10680*/  IABS R5, R16 ;  /* 0x0000001000057213 */ /* 0x010fc60000000000 */
[----:B------:R-:W4:Y:S01]  /*10690*/  LDL R16, [R1+0x3b64] ;  /* 0x003b640001107983 */ /* 0x000f220000100800 */
[----:B------:R-:W-:-:S03]  /*106a0*/  IABS R2, R18 ;  /* 0x0000001200027213 */ /* 0x000fc60000000000 */
[----:B------:R-:W4:Y:S02]  /*106b0*/  LDL R18, [R1+0x3b60] ;  /* 0x003b600001127983 */ /* 0x000f240000100800 */
[----:B------:R-:W-:-:S04]  /*106c0*/  IMAD.HI.U32 R4, R12, R2, RZ ;  /* 0x000000020c047227 */ /* 0x000fc800078e00ff */
        /* <DEDUP_REMOVED lines=9> */
[C---:B------:R-:W-:Y:S01]  /*10760*/  IMAD R7, R13.reuse, R8, R7 ;  /* 0x000000080d077224 */ /* 0x040fe200078e0207 */
[----:B------:R0:W-:Y:S01]  /*10770*/  STL [R1+0x12c], R2 ;  /* 0x00012c0201007387 */ /* 0x0001e20000100800 */
[----:B------:R-:W-:-:S03]  /*10780*/  IMAD R5, R13, R6, R5 ;  /* 0x000000060d057224 */ /* 0x000fc600078e0205 */
[----:B------:R-:W-:Y:S01]  /*10790*/  STL [R1+0xdc], R9 ;  /* 0x0000dc0901007387 */ /* 0x000fe20000100800 */
[----:B--2---:R-:W-:-:S03]  /*107a0*/  IABS R0, R29 ;  /* 0x0000001d00007213 */ /* 0x004fc60000000000 */
[----:B------:R-:W2:Y:S02]  /*107b0*/  LDL R29, [R1+0x3b5c] ;  /* 0x003b5c00011d7983 */ /* 0x000ea40000100800 */
[----:B------:R-:W-:-:S04]  /*107c0*/  IMAD.HI.U32 R4, R12, R0, RZ ;  /* 0x000000000c047227 */ /* 0x000fc800078e00ff */
[----:B------:R-:W-:Y:S01]  /*107d0*/  IMAD.MOV R4, RZ, RZ, -R4 ;  /* 0x000000ffff047224 */ /* 0x000fe200078e0a04 */
[----:B------:R1:W-:Y:S03]  /*107e0*/  STL [R1+0xe0], R7 ;  /* 0x0000e00701007387 */ /* 0x0003e60000100800 */
[----:B------:R-:W-:Y:S01]  /*107f0*/  IMAD R0, R13, R4, R0 ;  /* 0x000000040d007224 */ /* 0x000fe200078e0200 */
[----:B------:R1:W-:Y:S01]  /*10800*/  STL [R1+0xe4], R5 ;  /* 0x0000e40501007387 */ /* 0x0003e20000100800 */
[----:B0-----:R-:W-:-:S03]  /*10810*/  IABS R2, R10 ;  /* 0x0000000a00027213 */ /* 0x001fc60000000000 */
[----:B------:R-:W2:Y:S04]  /*10820*/  LDL R10, [R1+0x3b58] ;  /* 0x003b5800010a7983 */ /* 0x000ea80000100800 */
[----:B------:R4:W-:Y:S01]  /*10830*/  STL [R1+0x104], R0 ;  /* 0x0001040001007387 */ /* 0x0009e20000100800 */
[----:B------:R-:W-:-:S04]  /*10840*/  IMAD.HI.U32 R3, R12, R2, RZ ;  /* 0x000000020c037227 */ /* 0x000fc800078e00ff */
[----:B------:R-:W-:-:S04]  /*10850*/  IMAD.MOV R3, RZ, RZ, -R3 ;  /* 0x000000ffff037224 */ /* 0x000fc800078e0a03 */
[----:B------:R-:W-:Y:S01]  /*10860*/  IMAD R2, R13, R3, R2 ;  /* 0x000000030d027224 */ /* 0x000fe200078e0202 */
[----:B---3--:R-:W-:Y:S02]  /*10870*/  IABS R6, R11 ;  /* 0x0000000b00067213 */ /* 0x008fe40000000000 */
[----:B------:R-:W3:Y:S01]  /*10880*/  LDL R11, [R1+0x3b54] ;  /* 0x003b5400010b7983 */ /* 0x000ee20000100800 */
[----:B-1----:R-:W-:Y:S02]  /*10890*/  IABS R7, R19 ;  /* 0x0000001300077213 */ /* 0x002fe40000000000 */
[----:B------:R-:W-:Y:S02]  /*108a0*/  IABS R4, R14 ;  /* 0x0000000e00047213 */ /* 0x000fe40000000000 */
[----:B------:R-:W3:Y:S01]  /*108b0*/  LDL R14, [R1+0x3b50] ;  /* 0x003b5000010e7983 */ /* 0x000ee20000100800 */
[----:B------:R-:W-:-:S04]  /*108c0*/  IMAD.HI.U32 R9, R12, R6, RZ ;  /* 0x000000060c097227 */ /* 0x000fc800078e00ff */
[----:B------:R-:W-:-:S04]  /*108d0*/  IMAD.HI.U32 R8, R12, R7, RZ ;  /* 0x000000070c087227 */ /* 0x000fc800078e00ff */
[----:B------:R-:W-:Y:S01]  /*108e0*/  IMAD.HI.U32 R5, R12, R4, RZ ;  /* 0x000000040c057227 */ /* 0x000fe200078e00ff */
[----:B----4-:R-:W-:-:S03]  /*108f0*/  IABS R0, R16 ;  /* 0x0000001000007213 */ /* 0x010fc60000000000 */
[----:B------:R-:W-:Y:S01]  /*10900*/  IMAD.MOV R9, RZ, RZ, -R9 ;  /* 0x000000ffff097224 */ /* 0x000fe200078e0a09 */
[----:B------:R-:W4:Y:S01]  /*10910*/  LDL R16, [R1+0x3b4c] ;  /* 0x003b4c0001107983 */ /* 0x000f220000100800 */
[----:B------:R-:W-:Y:S02]  /*10920*/  IMAD.MOV R8, RZ, RZ, -R8 ;  /* 0x000000ffff087224 */ /* 0x000fe400078e0a08 */
        /* <DEDUP_REMOVED lines=8> */
[----:B------:R1:W-:Y:S04]  /*109b0*/  STL [R1+0x34], R9 ;  /* 0x0000340901007387 */ /* 0x0003e80000100800 */
[----:B------:R-:W-:Y:S04]  /*109c0*/  STL [R1+0x30], R7 ;  /* 0x0000300701007387 */ /* 0x000fe80000100800 */
[----:B------:R0:W-:Y:S04]  /*109d0*/  STL [R1+0x2c], R4 ;  /* 0x00002c0401007387 */ /* 0x0001e80000100800 */
[----:B------:R0:W-:Y:S04]  /*109e0*/  STL [R1+0xc4], R0 ;  /* 0x0000c40001007387 */ /* 0x0001e80000100800 */
[----:B------:R-:W4:Y:S04]  /*109f0*/  LDL R22, [R1+0x3b44] ;  /* 0x003b440001167983 */ /* 0x000f280000100800 */
[----:B------:R-:W4:Y:S04]  /*10a00*/  LDL R20, [R1+0x3b40] ;  /* 0x003b400001147983 */ /* 0x000f280000100800 */
[----:B------:R-:W4:Y:S04]  /*10a10*/  LDL R19, [R1+0x3b3c] ;  /* 0x003b3c0001137983 */ /* 0x000f280000100800 */
[----:B------:R-:W4:Y:S01]  /*10a20*/  LDL R23, [R1+0x3b48] ;  /* 0x003b480001177983 */ /* 0x000f220000100800 */
[----:B0-----:R-:W-:-:S03]  /*10a30*/  IABS R2, R18 ;  /* 0x0000001200027213 */ /* 0x001fc60000000000 */
[----:B------:R-:W4:Y:S02]  /*10a40*/  LDL R18, [R1+0x3b38] ;  /* 0x003b380001127983 */ /* 0x000f240000100800 */
[----:B------:R-:W-:-:S04]  /*10a50*/  IMAD.HI.U32 R6, R12, R2, RZ ;  /* 0x000000020c067227 */ /* 0x000fc800078e00ff */
[----:B------:R-:W-:-:S04]  /*10a60*/  IMAD.MOV R6, RZ, RZ, -R6 ;  /* 0x000000ffff067224 */ /* 0x000fc800078e0a06 */
[----:B------:R-:W-:-:S05]  /*10a70*/  IMAD R2, R13, R6, R2 ;  /* 0x000000060d027224 */ /* 0x000fca00078e0202 */
[----:B------:R4:W-:Y:S01]  /*10a80*/  STL [R1+0x28], R2 ;  /* 0x0000280201007387 */ /* 0x0009e20000100800 */
[----:B--2---:R-:W-:-:S05]  /*10a90*/  IABS R5, R29 ;  /* 0x0000001d00057213 */ /* 0x004fca0000000000 */
[----:B------:R-:W-:-:S04]  /*10aa0*/  IMAD.HI.U32 R6, R12, R5, RZ ;  /* 0x000000050c067227 */ /* 0x000fc800078e00ff */
[----:B-1----:R-:W-:Y:S01]  /*10ab0*/  IMAD.MOV R9, RZ, RZ, -R6 ;  /* 0x000000ffff097224 */ /* 0x002fe200078e0a06 */
[----:B------:R-:W-:-:S05]  /*10ac0*/  IABS R4, R10 ;  /* 0x0000000a00047213 */ /* 0x000fca0000000000 */
[----:B------:R-:W-:-:S04]  /*10ad0*/  IMAD.HI.U32 R7, R12, R4, RZ ;  /* 0x000000040c077227 */ /* 0x000fc800078e00ff */
[----:B------:R-:W-:Y:S02]  /*10ae0*/  IMAD.MOV R6, RZ, RZ, -R7 ;  /* 0x000000ffff067224 */ /* 0x000fe400078e0a07 */
[C---:B------:R-:W-:Y:S02]  /*10af0*/  IMAD R9, R13.reuse, R9, R5 ;  /* 0x000000090d097224 */ /* 0x040fe400078e0205 */
[----:B------:R-:W-:-:S03]  /*10b00*/  IMAD R4, R13, R6, R4 ;  /* 0x000000060d047224 */ /* 0x000fc600078e0204 */
[----:B------:R-:W-:Y:S04]  /*10b10*/  STL [R1+0x24], R9 ;  /* 0x0000240901007387 */ /* 0x000fe80000100800 */
[----:B------:R-:W2:Y:S01]  /*10b20*/  LDL R29, [R1+0x3b34] ;  /* 0x003b3400011d7983 */ /* 0x000ea20000100800 */
[----:B---3--:R-:W-:-:S05]  /*10b30*/  IABS R3, R11 ;  /* 0x0000000b00037213 */ /* 0x008fca0000000000 */
[----:B------:R-:W-:-:S04]  /*10b40*/  IMAD.HI.U32 R8, R12, R3, RZ ;  /* 0x000000030c087227 */ /* 0x000fc800078e00ff */
[----:B------:R-:W-:Y:S01]  /*10b50*/  IMAD.MOV R7, RZ, RZ, -R8 ;  /* 0x000000ffff077224 */ /* 0x000fe200078e0a08 */
[----:B------:R-:W-:-:S05]  /*10b60*/  IABS R0, R14 ;  /* 0x0000000e00007213 */ /* 0x000fca0000000000 */
[----:B------:R-:W-:-:S04]  /*10b70*/  IMAD.HI.U32 R10, R12, R0, RZ ;  /* 0x000000000c0a7227 */ /* 0x000fc800078e00ff */
[----:B------:R-:W-:Y:S02]  /*10b80*/  IMAD.MOV R8, RZ, RZ, -R10 ;  /* 0x000000ffff087224 */ /* 0x000fe400078e0a0a */
[C---:B------:R-:W-:Y:S02]  /*10b90*/  IMAD R3, R13.reuse, R7, R3 ;  /* 0x000000070d037224 */ /* 0x040fe400078e0203 */
[----:B------:R-:W-:Y:S01]  /*10ba0*/  IMAD R0, R13, R8, R0 ;  /* 0x000000080d007224 */ /* 0x000fe200078e0200 */
[----:B----4-:R-:W-:Y:S01]  /*10bb0*/  IABS R2, R16 ;  /* 0x0000001000027213 */ /* 0x010fe20000000000 */
[----:B------:R-:W-:Y:S04]  /*10bc0*/  STL [R1+0x20], R4 ;  /* 0x0000200401007387 */ /* 0x000fe80000100800 */
[----:B------:R-:W-:Y:S01]  /*10bd0*/  IMAD.HI.U32 R5, R12, R2, RZ ;  /* 0x000000020c057227 */ /* 0x000fe200078e00ff */
[----:B------:R0:W-:Y:S04]  /*10be0*/  STL [R1+0x1c], R3 ;  /* 0x00001c0301007387 */ /* 0x0001e80000100800 */
[----:B------:R-:W3:Y:S04]  /*10bf0*/  LDL R11, [R1+0x3b30] ;  /* 0x003b3000010b7983 */ /* 0x000ee80000100800 */
[----:B------:R-:W4:Y:S01]  /*10c00*/  LDL R14, [R1+0x3b2c] ;  /* 0x003b2c00010e7983 */ /* 0x000f220000100800 */
[----:B0-----:R-:W-:-:S03]  /*10c10*/  IMAD.MOV R3, RZ, RZ, -R5 ;  /* 0x000000ffff037224 */ /* 0x001fc600078e0a05 */
[----:B------:R0:W-:Y:S04]  /*10c20*/  STL [R1+0x18], R0 ;  /* 0x0000180001007387 */ /* 0x0001e80000100800 */
[----:B------:R-:W4:Y:S01]  /*10c30*/  LDL R16, [R1+0x3b28] ;  /* 0x003b280001107983 */ /* 0x000f220000100800 */
[----:B------:R-:W-:Y:S01]  /*10c40*/  IMAD R3, R13, R3, R2 ;  /* 0x000000030d037224 */ /* 0x000fe200078e0202 */
[----:B------:R-:W-:Y:S02]  /*10c50*/  IABS R4, R22 ;  /* 0x0000001600047213 */ /* 0x000fe40000000000 */
[----:B------:R-:W-:-:S03]  /*10c60*/  IABS R5, R20 ;  /* 0x0000001400057213 */ /* 0x000fc60000000000 */
[----:B------:R-:W-:Y:S01]  /*10c70*/  IMAD.MOV.U32 R2, RZ, RZ, R4 ;  /* 0x000000ffff027224 */ /* 0x000fe200078e0004 */
[----:B------:R-:W-:Y:S02]  /*10c80*/  IABS R6, R19 ;  /* 0x0000001300067213 */ /* 0x000fe40000000000 */
[----:B------:R-:W4:Y:S01]  /*10c90*/  LDL R19, [R1+0x3b24] ;  /* 0x003b240001137983 */ /* 0x000f220000100800 */
[----:B0-----:R-:W-:-:S03]  /*10ca0*/  IABS R0, R23 ;  /* 0x0000001700007213 */ /* 0x001fc60000000000 */
[----:B------:R0:W-:Y:S01]  /*10cb0*/  STL [R1+0x14], R3 ;  /* 0x0000140301007387 */ /* 0x0001e20000100800 */
[----:B------:R-:W-:Y:S02]  /*10cc0*/  IMAD.MOV.U32 R4, RZ, RZ, R6 ;  /* 0x000000ffff047224 */ /* 0x000fe400078e0006 */
[----:B------:R-:W-:-:S04]  /*10cd0*/  IMAD.HI.U32 R6, R12, R0, RZ ;  /* 0x000000000c067227 */ /* 0x000fc800078e00ff */
[----:B------:R-:W-:-:S04]  /*10ce0*/  IMAD.HI.U32 R7, R12, R2, RZ ;  /* 0x000000020c077227 */ /* 0x000fc800078e00ff */
[----:B0-----:R-:W-:Y:S02]  /*10cf0*/  IMAD.MOV.U32 R3, RZ, RZ, R5 ;  /* 0x000000ffff037224 */ /* 0x001fe400078e0005 */
[----:B------:R-:W-:-:S04]  /*10d00*/  IMAD.HI.U32 R10, R12, R4, RZ ;  /* 0x000000040c0a7227 */ /* 0x000fc800078e00ff */
[----:B------:R-:W-:-:S04]  /*10d10*/  IMAD.HI.U32 R8, R12, R3, RZ ;  /* 0x000000030c087227 */ /* 0x000fc800078e00ff */
[----:B------:R-:W-:Y:S02]  /*10d20*/  IMAD.MOV R9, RZ, RZ, -R6 ;  /* 0x000000ffff097224 */ /* 0x000fe400078e0a06 */
[----:B------:R-:W-:Y:S02]  /*10d30*/  IMAD.MOV R6, RZ, RZ, -R7 ;  /* 0x000000ffff067224 */ /* 0x000fe400078e0a07 */
[----:B------:R-:W-:Y:S02]  /*10d40*/  IMAD.MOV R7, RZ, RZ, -R8 ;  /* 0x000000ffff077224 */ /* 0x000fe400078e0a08 */
[----:B------:R-:W-:Y:S02]  /*10d50*/  IMAD.MOV R8, RZ, RZ, -R10 ;  /* 0x000000ffff087224 */ /* 0x000fe400078e0a0a */
[C---:B------:R-:W-:Y:S02]  /*10d60*/  IMAD R10, R13.reuse, R9, R0 ;  /* 0x000000090d0a7224 */ /* 0x040fe400078e0200 */
[----:B------:R-:W-:-:S02]  /*10d70*/  IMAD R0, R13, R6, R2 ;  /* 0x000000060d007224 */ /* 0x000fc400078e0202 */
[C---:B------:R-:W-:Y:S02]  /*10d80*/  IMAD R2, R13.reuse, R7, R3 ;  /* 0x000000070d027224 */ /* 0x040fe400078e0203 */
[----:B------:R-:W-:Y:S01]  /*10d90*/  IMAD R3, R13, R8, R4 ;  /* 0x000000080d037224 */ /* 0x000fe200078e0204 */
[----:B------:R-:W-:Y:S01]  /*10da0*/  STL [R1+0x10], R10 ;  /* 0x0000100a01007387 */ /* 0x000fe20000100800 */
[----:B------:R-:W-:-:S03]  /*10db0*/  IABS R5, R18 ;  /* 0x0000001200057213 */ /* 0x000fc60000000000 */
[----:B------:R-:W-:Y:S04]  /*10dc0*/  STL [R1+0xc], R0 ;  /* 0x00000c0001007387 */ /* 0x000fe80000100800 */
[----:B------:R0:W-:Y:S04]  /*10dd0*/  STL [R1+0x8], R2 ;  /* 0x0000080201007387 */ /* 0x0001e80000100800 */
[----:B------:R3:W-:Y:S04]  /*10de0*/  STL [R1+0x4], R3 ;  /* 0x0000040301007387 */ /* 0x0007e80000100800 */
[----:B------:R-:W4:Y:S01]  /*10df0*/  LDL R18, [R1+0x3b20] ;  /* 0x003b200001127983 */ /* 0x000f220000100800 */
[----:B------:R-:W-:-:S04]  /*10e00*/  IMAD.HI.U32 R9, R12, R5, RZ ;  /* 0x000000050c097227 */ /* 0x000fc800078e00ff */
[----:B0-----:R-:W-:Y:S01]  /*10e10*/  IMAD.MOV R2, RZ, RZ, -R9 ;  /* 0x000000ffff027224 */ /* 0x001fe200078e0a09 */
[----:B--2---:R-:W-:-:S03]  /*10e20*/  IABS R0, R29 ;  /* 0x0000001d00007213 */ /* 0x004fc60000000000 */
[----:B------:R-:W-:Y:S01]  /*10e30*/  IMAD R29, R13, R2, R5 ;  /* 0x000000020d1d7224 */ /* 0x000fe200078e0205 */
[----:B---3--:R-:W-:Y:S02]  /*10e40*/  IABS R3, R11 ;  /* 0x0000000b00037213 */ /* 0x008fe40000000000 */
[----:B------:R-:W2:Y:S01]  /*10e50*/  LDL R11, [R1+0x3b1c] ;  /* 0x003b1c00010b7983 */ /* 0x000ea20000100800 */
[----:B----4-:R-:W-:Y:S02]  /*10e60*/  IABS R4, R14 ;  /* 0x0000000e00047213 */ /* 0x010fe40000000000 */
[----:B------:R-:W-:Y:S01]  /*10e70*/  IMAD.MOV.U32 R2, RZ, RZ, R3 ;  /* 0x000000ffff027224 */ /* 0x000fe200078e0003 */
[----:B------:R-:W3:Y:S01]  /*10e80*/  LDL R14, [R1+0x3b18] ;  /* 0x003b1800010e7983 */ /* 0x000ee20000100800 */
[----:B------:R-:W-:Y:S01]  /*10e90*/  IABS R6, R16 ;  /* 0x0000001000067213 */ /* 0x000fe20000000000 */
[----:B------:R-:W-:Y:S02]  /*10ea0*/  IMAD.MOV.U32 R3, RZ, RZ, R4 ;  /* 0x000000ffff037224 */ /* 0x000fe400078e0004 */
[----:B------:R-:W4:Y:S01]  /*10eb0*/  LDL R16, [R1+0x3b14] ;  /* 0x003b140001107983 */ /* 0x000f220000100800 */
[----:B------:R-:W-:-:S04]  /*10ec0*/  IMAD.HI.U32 R7, R12, R2, RZ ;  /* 0x000000020c077227 */ /* 0x000fc800078e00ff */
[----:B------:R-:W-:Y:S02]  /*10ed0*/  IMAD.MOV.U32 R4, RZ, RZ, R6 ;  /* 0x000000ffff047224 */ /* 0x000fe400078e0006 */
[----:B------:R-:W-:-:S04]  /*10ee0*/  IMAD.HI.U32 R6, R12, R0, RZ ;  /* 0x000000000c067227 */ /* 0x000fc800078e00ff */
[----:B------:R-:W-:-:S04]  /*10ef0*/  IMAD.HI.U32 R8, R12, R3, RZ ;  /* 0x000000030c087227 */ /* 0x000fc800078e00ff */
[----:B------:R-:W-:-:S04]  /*10f00*/  IMAD.HI.U32 R10, R12, R4, RZ ;  /* 0x000000040c0a7227 */ /* 0x000fc800078e00ff */
[----:B------:R-:W-:Y:S02]  /*10f10*/  IMAD.MOV R9, RZ, RZ, -R6 ;  /* 0x000000ffff097224 */ /* 0x000fe400078e0a06 */
[----:B------:R-:W-:Y:S02]  /*10f20*/  IMAD.MOV R6, RZ, RZ, -R7 ;  /* 0x000000ffff067224 */ /* 0x000fe400078e0a07 */
[----:B------:R-:W-:Y:S01]  /*10f30*/  IMAD.MOV R7, RZ, RZ, -R8 ;  /* 0x000000ffff077224 */ /* 0x000fe200078e0a08 */
[----:B------:R-:W-:Y:S01]  /*10f40*/  STL [R1+0x4778], R29 ;  /* 0x0047781d01007387 */ /* 0x000fe20000100800 */
[----:B------:R-:W-:Y:S01]  /*10f50*/  IMAD.MOV R8, RZ, RZ, -R10 ;  /* 0x000000ffff087224 */ /* 0x000fe200078e0a0a */
[----:B------:R-:W-:Y:S01]  /*10f60*/  IABS R5, R19 ;  /* 0x0000001300057213 */ /* 0x000fe20000000000 */
[C---:B------:R-:W-:Y:S01]  /*10f70*/  IMAD R0, R13.reuse, R9, R0 ;  /* 0x000000090d007224 */ /* 0x040fe200078e0200 */
[----:B------:R-:W4:Y:S01]  /*10f80*/  LDL.LU R25, [R1+0x1020] ;  /* 0x0010200001197983 */ /* 0x000f220000300800 */
[----:B------:R-:W-:-:S02]  /*10f90*/  IMAD R2, R13, R6, R2 ;  /* 0x000000060d027224 */ /* 0x000fc400078e0202 */
[C---:B------:R-:W-:Y:S01]  /*10fa0*/  IMAD R3, R13.reuse, R7, R3 ;  /* 0x000000070d037224 */ /* 0x040fe200078e0203 */
[----:B------:R-:W4:Y:S01]  /*10fb0*/  LDL.LU R21, [R1+0x74] ;  /* 0x0000740001157983 */ /* 0x000f220000300800 */
[----:B------:R-:W-:-:S03]  /*10fc0*/  IMAD R4, R13, R8, R4 ;  /* 0x000000080d047224 */ /* 0x000fc600078e0204 */
[----:B------:R-:W4:Y:S01]  /*10fd0*/  LDL.LU R23, [R1+0x70] ;  /* 0x0000700001177983 */ /* 0x000f220000300800 */
[----:B------:R-:W-:-:S03]  /*10fe0*/  IMAD.HI.U32 R9, R12, R5, RZ ;  /* 0x000000050c097227 */ /* 0x000fc600078e00ff */
[----:B------:R-:W4:Y:S04]  /*10ff0*/  LDL.LU R24, [R1+0x68] ;  /* 0x0000680001187983 */ /* 0x000f280000300800 */
[----:B------:R-:W-:Y:S01]  /*11000*/  STL [R1+0x4774], R0 ;  /* 0x0047740001007387 */ /* 0x000fe20000100800 */
[----:B------:R-:W-:-:S03]  /*11010*/  IMAD.MOV R7, RZ, RZ, -R9 ;  /* 0x000000ffff077224 */ /* 0x000fc600078e0a09 */
[----:B------:R-:W-:Y:S04]  /*11020*/  STL [R1+0x4770], R2 ;  /* 0x0047700201007387 */ /* 0x000fe80000100800 */
[----:B------:R-:W-:Y:S04]  /*11030*/  STL [R1+0x476c], R3 ;  /* 0x00476c0301007387 */ /* 0x000fe80000100800 */
[----:B------:R0:W-:Y:S04]  /*11040*/  STL [R1+0x4768], R4 ;  /* 0x0047680401007387 */ /* 0x0001e80000100800 */
[----:B------:R-:W4:Y:S01]  /*11050*/  LDL.LU R19, [R1+0x64] ;  /* 0x0000640001137983 */ /* 0x000f220000300800 */
[----:B------:R-:W-:-:S03]  /*11060*/  IMAD R5, R13, R7, R5 ;  /* 0x000000070d057224 */ /* 0x000fc600078e0205 */
[----:B0-----:R-:W4:Y:S04]  /*11070*/  LDL.LU R4, [R1+0x60] ;  /* 0x0000600001047983 */ /* 0x001f280000300800 */
[----:B------:R-:W4:Y:S04]  /*11080*/  LDL.LU R3, [R1+0x5c] ;  /* 0x00005c0001037983 */ /* 0x000f280000300800 */
[----:B------:R-:W4:Y:S04]  /*11090*/  LDL.LU R2, [R1+0x58] ;  /* 0x0000580001027983 */ /* 0x000f280000300800 */
[----:B------:R-:W4:Y:S01]  /*110a0*/  LDL.LU R22, [R1+0x54] ;  /* 0x0000540001167983 */ /* 0x000f220000300800 */
[----:B------:R-:W-:-:S03]  /*110b0*/  IABS R6, R18 ;  /* 0x0000001200067213 */ /* 0x000fc60000000000 */
[----:B------:R-:W4:Y:S04]  /*110c0*/  LDL.LU R20, [R1+0x50] ;  /* 0x0000500001147983 */ /* 0x000f280000300800 */
[----:B------:R-:W4:Y:S04]  /*110d0*/  LDL.LU R0, [R1+0x3c] ;  /* 0x00003c0001007983 */ /* 0x000f280000300800 */
[----:B------:R-:W4:Y:S04]  /*110e0*/  LDL.LU R29, [R1+0x38] ;  /* 0x00003800011d7983 */ /* 0x000f280000300800 */
[----:B------:R-:W4:Y:S04]  /*110f0*/  LDL.LU R18, [R1+0x79c] ;  /* 0x00079c0001127983 */ /* 0x000f280000300800 */
[----:B------:R0:W-:Y:S04]  /*11100*/  STL [R1+0x4764], R5 ;  /* 0x0047640501007387 */ /* 0x0001e80000100800 */
[----:B0-----:R-:W4:Y:S01]  /*11110*/  LDL.LU R5, [R1+0x6c] ;  /* 0x00006c0001057983 */ /* 0x001f220000300800 */
[----:B------:R-:W-:-:S13]  /*11120*/  ISETP.GT.U32.AND P3, PT, R13, R15, PT ;  /* 0x0000000f0d00720c */ /* 0x000fda0003f64070 */
[----:B------:R-:W-:Y:S01]  /*11130*/  @!P3 IMAD.IADD R15, R15, 0x1, -R13 ;  /* 0x000000010f0fb824 */ /* 0x000fe200078e0a0d */
[----:B--2---:R-:W-:Y:S02]  /*11140*/  IABS R8, R11 ;  /* 0x0000000b00087213 */ /* 0x004fe40000000000 */
[----:B---3--:R-:W-:-:S03]  /*11150*/  IABS R9, R14 ;  /* 0x0000000e00097213 */ /* 0x008fc60000000000 */
[----:B------:R-:W-:Y:S01]  /*11160*/  IMAD.MOV.U32 R7, RZ, RZ, R8 ;  /* 0x000000ffff077224 */ /* 0x000fe200078e0008 */
[----:B----4-:R-:W-:Y:S01]  /*11170*/  IABS R10, R16 ;  /* 0x00000010000a7213 */ /* 0x010fe20000000000 */
[----:B------:R-:W-:-:S04]  /*11180*/  IMAD.MOV.U32 R8, RZ, RZ, R9 ;  /* 0x000000ffff087224 */ /* 0x000fc800078e0009 */
[----:B------:R-:W-:Y:S02]  /*11190*/  IMAD.MOV.U32 R9, RZ, RZ, R10 ;  /* 0x000000ffff097224 */ /* 0x000fe400078e000a */
[----:B------:R-:W-:-:S04]  /*111a0*/  IMAD.HI.U32 R10, R12, R6, RZ ;  /* 0x000000060c0a7227 */ /* 0x000fc800078e00ff */
[----:B------:R-:W-:Y:S02]  /*111b0*/  IMAD.MOV R10, RZ, RZ, -R10 ;  /* 0x000000ffff0a7224 */ /* 0x000fe400078e0a0a */
[----:B------:R-:W-:-:S04]  /*111c0*/  IMAD.HI.U32 R14, R12, R7, RZ ;  /* 0x000000070c0e7227 */ /* 0x000fc800078e00ff */
[----:B------:R-:W-:-:S04]  /*111d0*/  IMAD.HI.U32 R11, R12, R8, RZ ;  /* 0x000000080c0b7227 */ /* 0x000fc800078e00ff */
[----:B------:R-:W-:Y:S02]  /*111e0*/  IMAD R6, R13, R10, R6 ;  /* 0x0000000a0d067224 */ /* 0x000fe400078e0206 */
[----:B------:R-:W-:Y:S02]  /*111f0*/  IMAD.MOV R10, RZ, RZ, -R14 ;  /* 0x000000ffff0a7224 */ /* 0x000fe400078e0a0e */
[----:B------:R-:W-:Y:S01]  /*11200*/  IMAD.HI.U32 R16, R12, R9, RZ ;  /* 0x000000090c107227 */ /* 0x000fe200078e00ff */
[----:B------:R-:W-:-:S03]  /*11210*/  ISETP.GT.U32.AND P2, PT, R17, R25, PT ;  /* 0x000000191100720c */ /* 0x000fc60003f44070 */
[----:B------:R-:W-:Y:S02]  /*11220*/  IMAD.MOV R11, RZ, RZ, -R11 ;  /* 0x000000ffff0b7224 */ /* 0x000fe400078e0a0b */
[C---:B------:R-:W-:Y:S01]  /*11230*/  IMAD R7, R13.reuse, R10, R7 ;  /* 0x0000000a0d077224 */ /* 0x040fe200078e0207 */
[C---:B------:R-:W-:Y:S01]  /*11240*/  ISETP.GT.U32.AND P4, PT, R13.reuse, R21, PT ;  /* 0x000000150d00720c */ /* 0x040fe20003f84070 */
[----:B------:R-:W-:Y:S02]  /*11250*/  IMAD.MOV R14, RZ, RZ, -R16 ;  /* 0x000000ffff0e7224 */ /* 0x000fe400078e0a10 */
[C---:B------:R-:W-:Y:S01]  /*11260*/  IMAD R8, R13.reuse, R11, R8 ;  /* 0x0000000b0d087224 */ /* 0x040fe200078e0208 */
[C---:B------:R-:W-:Y:S01]  /*11270*/  ISETP.GT.U32.AND P6, PT, R13.reuse, R23, PT ;  /* 0x000000170d00720c */ /* 0x040fe20003fc4070 */
[----:B------:R-:W-:Y:S01]  /*11280*/  STL [R1+0x477c], R6 ;  /* 0x00477c0601007387 */ /* 0x000fe20000100800 */
[----:B------:R-:W-:-:S03]  /*11290*/  IMAD R9, R13, R14, R9 ;  /* 0x0000000e0d097224 */ /* 0x000fc600078e0209 */
[----:B------:R-:W-:Y:S01]  /*112a0*/  STL [R1+0x4780], R7 ;  /* 0x0047800701007387 */ /* 0x000fe20000100800 */
[----:B------:R-:W-:-:S03]  /*112b0*/  ISETP.GT.U32.AND P1, PT, R13, R24, PT ;  /* 0x000000180d00720c */ /* 0x000fc60003f24070 */
[----:B------:R-:W2:Y:S04]  /*112c0*/  LDL.LU R11, [R1+0x40] ;  /* 0x00004000010b7983 */ /* 0x000ea80000300800 */
[----:B------:R0:W-:Y:S01]  /*112d0*/  STL [R1+0x4784], R8 ;  /* 0x0047840801007387 */ /* 0x0001e20000100800 */
[----:B------:R-:W-:Y:S02]  /*112e0*/  @!P2 IMAD.IADD R25, R25, 0x1, -R17 ;  /* 0x000000011919a824 */ /* 0x000fe400078e0a11 */
[--C-:B------:R-:W-:Y:S01]  /*112f0*/  @!P4 IMAD.IADD R21, R21, 0x1, -R13.reuse ;  /* 0x000000011515c824 */ /* 0x100fe200078e0a0d */
[----:B0-----:R-:W3:Y:S04]  /*11300*/  LDL.LU R8, [R1+0x44] ;  /* 0x0000440001087983 */ /* 0x001ee80000300800 */
[----:B------:R-:W4:Y:S04]  /*11310*/  LDL.LU R14, [R1+0x48] ;  /* 0x00004800010e7983 */ /* 0x000f280000300800 */
[----:B------:R0:W-:Y:S01]  /*11320*/  STL [R1+0x4788], R9 ;  /* 0x0047880901007387 */ /* 0x0001e20000100800 */
[----:B------:R-:W-:Y:S01]  /*11330*/  ISETP.GT.U32.AND P5, PT, R17, R25, PT ;  /* 0x000000191100720c */ /* 0x000fe20003fa4070 */
[----:B------:R-:W-:-:S02]  /*11340*/  @!P6 IMAD.IADD R23, R23, 0x1, -R13 ;  /* 0x000000011717e824 */ /* 0x000fc400078e0a0d */
[----:B0-----:R-:W4:Y:S01]  /*11350*/  LDL.LU R9, [R1+0x4c] ;  /* 0x00004c0001097983 */ /* 0x001f220000300800 */
[C---:B------:R-:W-:Y:S01]  /*11360*/  ISETP.GT.U32.AND P2, PT, R13.reuse, R15, PT ;  /* 0x0000000f0d00720c */ /* 0x040fe20003f44070 */
[----:B------:R-:W-:Y:S01]  /*11370*/  @!P1 IMAD.IADD R24, R24, 0x1, -R13 ;  /* 0x0000000118189824 */ /* 0x000fe200078e0a0d */
[----:B------:R-:W-:-:S07]  /*11380*/  ISETP.GT.U32.AND P1, PT, R13, R23, PT ;  /* 0x000000170d00720c */ /* 0x000fce0003f24070 */
[----:B------:R-:W-:Y:S01]  /*11390*/  @!P5 IMAD.IADD R25, R25, 0x1, -R17 ;  /* 0x000000011919d824 */ /* 0x000fe200078e0a11 */
[----:B------:R-:W-:-:S13]  /*113a0*/  ISETP.GT.U32.AND P0, PT, R13, R5, PT ;  /* 0x000000050d00720c */ /* 0x000fda0003f04070 */
[--C-:B------:R-:W-:Y:S01]  /*113b0*/  @!P0 IMAD.IADD R5, R5, 0x1, -R13.reuse ;  /* 0x0000000105058824 */ /* 0x100fe200078e0a0d */
[----:B------:R-:W-:Y:S01]  /*113c0*/  ISETP.GT.U32.AND P0, PT, R13, R21, PT ;  /* 0x000000150d00720c */ /* 0x000fe20003f04070 */
[--C-:B------:R-:W-:Y:S01]  /*113d0*/  @!P2 IMAD.IADD R15, R15, 0x1, -R13.reuse ;  /* 0x000000010f0fa824 */ /* 0x100fe200078e0a0d */
[----:B------:R0:W-:Y:S01]  /*113e0*/  STL [R1+0x1020], R25 ;  /* 0x0010201901007387 */ /* 0x0001e20000100800 */
[----:B------:R-:W-:-:S03]  /*113f0*/  @!P1 IMAD.IADD R23, R23, 0x1, -R13 ;  /* 0x0000000117179824 */ /* 0x000fc600078e0a0d */
[----:B0-----:R-:W4:Y:S07]  /*11400*/  LDL.LU R25, [R1+0x47d4] ;  /* 0x0047d40001197983 */ /* 0x001f2e0000300800 */
[----:B------:R-:W-:Y:S01]  /*11410*/  @!P0 IMAD.IADD R21, R21, 0x1, -R13 ;  /* 0x0000000115158824 */ /* 0x000fe200078e0a0d */
[----:B------:R-:W-:Y:S04]  /*11420*/  STL [R1+0x478c], R15 ;  /* 0x00478c0f01007387 */ /* 0x000fe80000100800 */
[----:B------:R0:W-:Y:S04]  /*11430*/  STL [R1+0x74], R21 ;  /* 0x0000741501007387 */ /* 0x0001e80000100800 */
[----:B0-----:R-:W4:Y:S04]  /*11440*/  LDL.LU R21, [R1+0x47d0] ;  /* 0x0047d00001157983 */ /* 0x001f280000300800 */
[----:B------:R0:W-:Y:S04]  /*11450*/  STL [R1+0x70], R23 ;  /* 0x0000701701007387 */ /* 0x0001e80000100800 */
[----:B0-----:R-:W4:Y:S01]  /*11460*/  LDL R23, [R1+0x3b10] ;  /* 0x003b100001177983 */ /* 0x001f220000100800 */
[----:B------:R-:W-:-:S02]  /*11470*/  ISETP.GT.U32.AND P6, PT, R13, R24, PT ;  /* 0x000000180d00720c */ /* 0x000fc40003fc4070 */
[C---:B------:R-:W-:Y:S02]  /*11480*/  ISETP.GT.U32.AND P4, PT, R13.reuse, R19, PT ;  /* 0x000000130d00720c */ /* 0x040fe40003f84070 */
[C---:B------:R-:W-:Y:S02]  /*11490*/  ISETP.GT.U32.AND P5, PT, R13.reuse, R4, PT ;  /* 0x000000040d00720c */ /* 0x040fe40003fa4070 */
[C---:B------:R-:W-:Y:S02]  /*114a0*/  ISETP.GT.U32.AND P2, PT, R13.reuse, R3, PT ;  /* 0x000000030d00720c */ /* 0x040fe40003f44070 */
[----:B------:R-:W-:-:S05]  /*114b0*/  ISETP.GT.U32.AND P0, PT, R13, R2, PT ;  /* 0x000000020d00720c */ /* 0x000fca0003f04070 */
[--C-:B------:R-:W-:Y:S02]  /*114c0*/  @!P6 IMAD.IADD R24, R24, 0x1, -R13.reuse ;  /* 0x000000011818e824 */ /* 0x100fe400078e0a0d */
[--C-:B------:R-:W-:Y:S01]  /*114d0*/  @!P4 IMAD.IADD R19, R19, 0x1, -R13.reuse ;  /* 0x000000011313c824 */ /* 0x100fe200078e0a0d */
[----:B------:R-:W-:Y:S01]  /*114e0*/  ISETP.GT.U32.AND P3, PT, R13, R5, PT ;  /* 0x000000050d00720c */ /* 0x000fe20003f64070 */
[--C-:B------:R-:W-:Y:S02]  /*114f0*/  @!P5 IMAD.IADD R4, R4, 0x1, -R13.reuse ;  /* 0x000000010404d824 */ /* 0x100fe400078e0a0d */
[--C-:B------:R-:W-:Y:S02]  /*11500*/  @!P2 IMAD.IADD R3, R3, 0x1, -R13.reuse ;  /* 0x000000010303a824 */ /* 0x100fe400078e0a0d */
[----:B------:R-:W-:Y:S01]  /*11510*/  @!P0 IMAD.IADD R2, R2, 0x1, -R13 ;  /* 0x0000000102028824 */ /* 0x000fe200078e0a0d */
[----:B------:R0:W-:Y:S01]  /*11520*/  STL [R1+0x68], R24 ;  /* 0x0000681801007387 */ /* 0x0001e20000100800 */
[----:B------:R-:W-:-:S06]  /*11530*/  ISETP.GT.U32.AND P1, PT, R13, R22, PT ;  /* 0x000000160d00720c */ /* 0x000fcc0003f24070 */
[----:B------:R-:W-:Y:S01]  /*11540*/  @!P3 IMAD.IADD R5, R5, 0x1, -R13 ;  /* 0x000000010505b824 */ /* 0x000fe200078e0a0d */
[----:B------:R-:W-:-:S04]  /*11550*/  ISETP.GT.U32.AND P0, PT, R13, R0, PT ;  /* 0x000000000d00720c */ /* 0x000fc80003f04070 */
[----:B------:R-:W-:Y:S04]  /*11560*/  STL [R1+0x6c], R5 ;  /* 0x00006c0501007387 */ /* 0x000fe80000100800 */
[----:B0-----:R-:W4:Y:S04]  /*11570*/  LDL.LU R24, [R1+0x788] ;  /* 0x0007880001187983 */ /* 0x001f280000300800 */
[----:B------:R-:W4:Y:S04]  /*11580*/  LDL.LU R7, [R1+0x78c] ;  /* 0x00078c0001077983 */ /* 0x000f280000300800 */
[----:B------:R-:W4:Y:S04]  /*11590*/  LDL.LU R16, [R1+0x790] ;  /* 0x0007900001107983 */ /* 0x000f280000300800 */
[----:B------:R-:W4:Y:S01]  /*115a0*/  LDL.LU R6, [R1+0x798] ;  /* 0x0007980001067983 */ /* 0x000f220000300800 */
[----:B------:R-:W-:-:S02]  /*115b0*/  @!P1 IMAD.IADD R22, R22, 0x1, -R13 ;  /* 0x0000000116169824 */ /* 0x000fc400078e0a0d */
[----:B------:R-:W-:-:S03]  /*115c0*/  @!P0 IMAD.IADD R0, R0, 0x1, -R13 ;  /* 0x0000000100008824 */ /* 0x000fc600078e0a0d */
[----:B------:R-:W-:-:S13]  /*115d0*/  ISETP.GT.U32.AND P0, PT, R13, R22, PT ;  /* 0x000000160d00720c */ /* 0x000fda0003f04070 */
[----:B------:R-:W-:Y:S01]  /*115e0*/  @!P0 IMAD.IADD R22, R22, 0x1, -R13 ;  /* 0x0000000116168824 */ /* 0x000fe200078e0a0d */
[C---:B--2---:R-:W-:Y:S02]  /*115f0*/  ISETP.GT.U32.AND P2, PT, R13.reuse, R11, PT ;  /* 0x0000000b0d00720c */ /* 0x044fe40003f44070 */
[C---:B---3--:R-:W-:Y:S02]  /*11600*/  ISETP.GT.U32.AND P5, PT, R13.reuse, R8, PT ;  /* 0x000000080d00720c */ /* 0x048fe40003fa4070 */
[C---:B----4-:R-:W-:Y:S02]  /*11610*/  ISETP.GT.U32.AND P4, PT, R13.reuse, R14, PT ;  /* 0x0000000e0d00720c */ /* 0x050fe40003f84070 */
[----:B------:R-:W-:-:S11]  /*11620*/  ISETP.GT.U32.AND P6, PT, R13, R9, PT ;  /* 0x000000090d00720c */ /* 0x000fd60003fc4070 */
[--C-:B------:R-:W-:Y:S01]  /*11630*/  @!P4 IMAD.IADD R14, R14, 0x1, -R13.reuse ;  /* 0x000000010e0ec824 */ /* 0x100fe200078e0a0d */
[C---:B------:R-:W-:Y:S01]  /*11640*/  ISETP.GT.U32.AND P4, PT, R13.reuse, R4, PT ;  /* 0x000000040d00720c */ /* 0x040fe20003f84070 */
[--C-:B------:R-:W-:Y:S01]  /*11650*/  @!P5 IMAD.IADD R8, R8, 0x1, -R13.reuse ;  /* 0x000000010808d824 */ /* 0x100fe200078e0a0d */
[----:B------:R-:W-:Y:S01]  /*11660*/  ISETP.GT.U32.AND P5, PT, R13, R3, PT ;  /* 0x000000030d00720c */ /* 0x000fe20003fa4070 */
[--C-:B------:R-:W-:Y:S02]  /*11670*/  @!P2 IMAD.IADD R11, R11, 0x1, -R13.reuse ;  /* 0x000000010b0ba824 */ /* 0x100fe400078e0a0d */
[----:B------:R-:W-:Y:S01]  /*11680*/  @!P6 IMAD.IADD R9, R9, 0x1, -R13 ;  /* 0x000000010909e824 */ /* 0x000fe200078e0a0d */
[C---:B------:R-:W-:Y:S02]  /*11690*/  ISETP.GT.U32.AND P6, PT, R13.reuse, R19, PT ;  /* 0x000000130d00720c */ /* 0x040fe40003fc4070 */
[----:B------:R-:W-:-:S05]  /*116a0*/  ISETP.GT.U32.AND P2, PT, R13, R2, PT ;  /* 0x000000020d00720c */ /* 0x000fca0003f44070 */
[--C-:B------:R-:W-:Y:S02]  /*116b0*/  @!P4 IMAD.IADD R4, R4, 0x1, -R13.reuse ;  /* 0x000000010404c824 */ /* 0x100fe400078e0a0d */
[----:B------:R-:W-:-:S04]  /*116c0*/  @!P5 IMAD.IADD R3, R3, 0x1, -R13 ;  /* 0x000000010303d824 */ /* 0x000fc800078e0a0d */
[--C-:B------:R-:W-:Y:S02]  /*116d0*/  @!P6 IMAD.IADD R19, R19, 0x1, -R13.reuse ;  /* 0x000000011313e824 */ /* 0x100fe400078e0a0d */
[----:B------:R-:W-:Y:S01]  /*116e0*/  @!P2 IMAD.IADD R2, R2, 0x1, -R13 ;  /* 0x000000010202a824 */ /* 0x000fe200078e0a0d */
[----:B------:R-:W-:Y:S02]  /*116f0*/  IABS R10, R23 ;  /* 0x00000017000a7213 */ /* 0x000fe40000000000 */
[----:B------:R-:W2:Y:S04]  /*11700*/  LDL.LU R23, [R1+0x794] ;  /* 0x0007940001177983 */ /* 0x000ea80000300800 */
[----:B------:R0:W-:Y:S04]  /*11710*/  STL [R1+0x64], R19 ;  /* 0x0000641301007387 */ /* 0x0001e80000100800 */
[----:B0-----:R-:W3:Y:S04]  /*11720*/  LDL.LU R19, [R1+0x774] ;  /* 0x0007740001137983 */ /* 0x001ee80000300800 */
[----:B------:R0:W-:Y:S04]  /*11730*/  STL [R1+0x60], R4 ;  /* 0x0000600401007387 */ /* 0x0001e80000100800 */
[----:B------:R-:W4:Y:S04]  /*11740*/  LDL.LU R15, [R1+0x778] ;  /* 0x00077800010f7983 */ /* 0x000f280000300800 */
[----:B------:R1:W-:Y:S04]  /*11750*/  STL [R1+0x5c], R3 ;  /* 0x00005c0301007387 */ /* 0x0003e80000100800 */
[----:B------:R-:W3:Y:S04]  /*11760*/  LDL.LU R5, [R1+0x77c] ;  /* 0x00077c0001057983 */ /* 0x000ee80000300800 */
[----:B------:R1:W-:Y:S04]  /*11770*/  STL [R1+0x58], R2 ;  /* 0x0000580201007387 */ /* 0x0003e80000100800 */
[----:B0-----:R-:W3:Y:S04]  /*11780*/  LDL.LU R4, [R1+0x784] ;  /* 0x0007840001047983 */ /* 0x001ee80000300800 */
[----:B-1----:R-:W3:Y:S04]  /*11790*/  LDL.LU R3, [R1+0x780] ;  /* 0x0007800001037983 */ /* 0x002ee80000300800 */
[----:B------:R0:W-:Y:S04]  /*117a0*/  STL [R1+0x54], R22 ;  /* 0x0000541601007387 */ /* 0x0001e80000100800 */
[----:B------:R-:W3:Y:S01]  /*117b0*/  LDL.LU R2, [R1+0x760] ;  /* 0x0007600001027983 */ /* 0x000ee20000300800 */
[----:B------:R-:W-:-:S02]  /*117c0*/  ISETP.GT.U32.AND P3, PT, R13, R20, PT ;  /* 0x000000140d00720c */ /* 0x000fc40003f64070 */
[C---:B------:R-:W-:Y:S02]  /*117d0*/  ISETP.GT.U32.AND P1, PT, R13.reuse, R29, PT ;  /* 0x0000001d0d00720c */ /* 0x040fe40003f24070 */
[C---:B------:R-:W-:Y:S01]  /*117e0*/  ISETP.GT.U32.AND P4, PT, R13.reuse, R14, PT ;  /* 0x0000000e0d00720c */ /* 0x040fe20003f84070 */
[----:B0-----:R-:W3:Y:S08]  /*117f0*/  LDL.LU R22, [R1+0x764] ;  /* 0x0007640001167983 */ /* 0x001ef00000300800 */
[--C-:B------:R-:W-:Y:S01]  /*11800*/  @!P3 IMAD.IADD R20, R20, 0x1, -R13.reuse ;  /* 0x000000011414b824 */ /* 0x100fe200078e0a0d */
[----:B------:R-:W-:Y:S01]  /*11810*/  ISETP.GT.U32.AND P3, PT, R13, R18, PT ;  /* 0x000000120d00720c */ /* 0x000fe20003f64070 */
[----:B------:R-:W-:Y:S01]  /*11820*/  @!P1 IMAD.IADD R29, R29, 0x1, -R13 ;  /* 0x000000011d1d9824 */ /* 0x000fe200078e0a0d */
[----:B------:R-:W-:-:S02]  /*11830*/  ISETP.GT.U32.AND P5, PT, R13, R8, PT ;  /* 0x000000080d00720c */ /* 0x000fc40003fa4070 */
[----:B------:R-:W-:-:S09]  /*11840*/  ISETP.GT.U32.AND P1, PT, R13, R20, PT ;  /* 0x000000140d00720c */ /* 0x000fd20003f24070 */
[----:B------:R-:W-:Y:S01]  /*11850*/  @!P3 IMAD.IADD R18, R18, 0x1, -R13 ;  /* 0x000000011212b824 */ /* 0x000fe200078e0a0d */
[----:B------:R-:W-:-:S04]  /*11860*/  ISETP.GT.U32.AND P3, PT, R13, R9, PT ;  /* 0x000000090d00720c */ /* 0x000fc80003f64070 */
[C---:B------:R-:W-:Y:S01]  /*11870*/  ISETP.GT.U32.AND P6, PT, R13.reuse, R18, PT ;  /* 0x000000120d00720c */ /* 0x040fe20003fc4070 */
[--C-:B------:R-:W-:Y:S01]  /*11880*/  @!P1 IMAD.IADD R20, R20, 0x1, -R13.reuse ;  /* 0x0000000114149824 */ /* 0x100fe200078e0a0d */
[C---:B------:R-:W-:Y:S01]  /*11890*/  ISETP.GT.U32.AND P2, PT, R13.reuse, R11, PT ;  /* 0x0000000b0d00720c */ /* 0x040fe20003f44070 */
[----:B------:R-:W-:Y:S01]  /*118a0*/  @!P4 IMAD.IADD R14, R14, 0x1, -R13 ;  /* 0x000000010e0ec824 */ /* 0x000fe200078e0a0d */
[----:B------:R-:W-:-:S05]  /*118b0*/  ISETP.GT.U32.AND P4, PT, R13, R7, PT ;  /* 0x000000070d00720c */ /* 0x000fca0003f84070 */
[--C-:B------:R-:W-:Y:S01]  /*118c0*/  @!P3 IMAD.IADD R9, R9, 0x1, -R13.reuse ;  /* 0x000000010909b824 */ /* 0x100fe200078e0a0d */
[C---:B------:R-:W-:Y:S01]  /*118d0*/  ISETP.GT.U32.AND P3, PT, R13.reuse, R24, PT ;  /* 0x000000180d00720c */ /* 0x040fe20003f64070 */
[--C-:B------:R-:W-:Y:S01]  /*118e0*/  @!P5 IMAD.IADD R8, R8, 0x1, -R13.reuse ;  /* 0x000000010808d824 */ /* 0x100fe200078e0a0d */
[C---:B------:R-:W-:Y:S01]  /*118f0*/  ISETP.GT.U32.AND P5, PT, R13.reuse, R16, PT ;  /* 0x000000100d00720c */ /* 0x040fe20003fa4070 */
[----:B------:R0:W-:Y:S01]  /*11900*/  STL [R1+0x50], R20 ;  /* 0x0000501401007387 */ /* 0x0001e20000100800 */
[--C-:B------:R-:W-:Y:S01]  /*11910*/  @!P6 IMAD.IADD R18, R18, 0x1, -R13.reuse ;  /* 0x000000011212e824 */ /* 0x100fe200078e0a0d */
[----:B------:R-:W-:Y:S01]  /*11920*/  ISETP.GT.U32.AND P0, PT, R13, R0, PT ;  /* 0x000000000d00720c */ /* 0x000fe20003f04070 */
[--C-:B------:R-:W-:Y:S01]  /*11930*/  @!P2 IMAD.IADD R11, R11, 0x1, -R13.reuse ;  /* 0x000000010b0ba824 */ /* 0x100fe200078e0a0d */
[----:B0-----:R-:W3:Y:S06]  /*11940*/  LDL.LU R20, [R1+0x768] ;  /* 0x0007680001147983 */ /* 0x001eec0000300800 */
[--C-:B------:R-:W-:Y:S01]  /*11950*/  @!P3 IMAD.IADD R24, R24, 0x1, -R13.reuse ;  /* 0x000000011818b824 */ /* 0x100fe200078e0a0d */
[----:B------:R-:W-:Y:S01]  /*11960*/  ISETP.GT.U32.AND P2, PT, R13, R6, PT ;  /* 0x000000060d00720c */ /* 0x000fe20003f44070 */
[--C-:B------:R-:W-:Y:S01]  /*11970*/  @!P4 IMAD.IADD R7, R7, 0x1, -R13.reuse ;  /* 0x000000010707c824 */ /* 0x100fe200078e0a0d */
[----:B------:R-:W-:Y:S01]  /*11980*/  ISETP.GT.U32.AND P1, PT, R13, R29, PT ;  /* 0x0000001d0d00720c */ /* 0x000fe20003f24070 */
[--C-:B------:R-:W-:Y:S01]  /*11990*/  @!P5 IMAD.IADD R16, R16, 0x1, -R13.reuse ;  /* 0x000000011010d824 */ /* 0x100fe200078e0a0d */
[----:B------:R-:W-:Y:S01]  /*119a0*/  STL [R1+0x4c], R9 ;  /* 0x00004c0901007387 */ /* 0x000fe20000100800 */
[----:B------:R-:W-:-:S03]  /*119b0*/  @!P0 IMAD.IADD R0, R0, 0x1, -R13 ;  /* 0x0000000100008824 */ /* 0x000fc600078e0a0d */
[----:B------:R-:W-:Y:S05]  /*119c0*/  STL [R1+0x48], R14 ;  /* 0x0000480e01007387 */ /* 0x000fea0000100800 */
[--C-:B------:R-:W-:Y:S01]  /*119d0*/  @!P2 IMAD.IADD R6, R6, 0x1, -R13.reuse ;  /* 0x000000010606a824 */ /* 0x100fe200078e0a0d */
[----:B------:R-:W-:Y:S01]  /*119e0*/  STL [R1+0x44], R8 ;  /* 0x0000440801007387 */ /* 0x000fe20000100800 */
[----:B------:R-:W-:-:S03]  /*119f0*/  @!P1 IMAD.IADD R29, R29, 0x1, -R13 ;  /* 0x000000011d1d9824 */ /* 0x000fc600078e0a0d */
[----:B------:R-:W-:Y:S04]  /*11a00*/  STL [R1+0x40], R11 ;  /* 0x0000400b01007387 */ /* 0x000fe80000100800 */
[----:B------:R-:W-:Y:S04]  /*11a10*/  STL [R1+0x3c], R0 ;  /* 0x00003c0001007387 */ /* 0x000fe80000100800 */
[----:B------:R0:W-:Y:S04]  /*11a20*/  STL [R1+0x79c], R18 ;  /* 0x00079c1201007387 */ /* 0x0001e80000100800 */
[----:B------:R1:W-:Y:S04]  /*11a30*/  STL [R1+0x38], R29 ;  /* 0x0000381d01007387 */ /* 0x0003e80000100800 */
[----:B0-----:R-:W3:Y:S04]  /*11a40*/  LDL.LU R18, [R1+0x770] ;  /* 0x0007700001127983 */ /* 0x001ee80000300800 */
[----:B------:R-:W3:Y:S04]  /*11a50*/  LDL.LU R17, [R1+0x76c] ;  /* 0x00076c0001117983 */ /* 0x000ee80000300800 */
[----:B------:R-:W3:Y:S04]  /*11a60*/  LDL.LU R9, [R1+0x74c] ;  /* 0x00074c0001097983 */ /* 0x000ee80000300800 */
[----:B------:R-:W3:Y:S04]  /*11a70*/  LDL.LU R0, [R1+0x750] ;  /* 0x0007500001007983 */ /* 0x000ee80000300800 */
[----:B-1----:R-:W3:Y:S01]  /*11a80*/  LDL.LU R29, [R1+0x754] ;  /* 0x00075400011d7983 */ /* 0x002ee20000300800 */
[----:B--2---:R-:W-:-:S02]  /*11a90*/  ISETP.GT.U32.AND P0, PT, R13, R23, PT ;  /* 0x000000170d00720c */ /* 0x004fc40003f04070 */
[C---:B----4-:R-:W-:Y:S02]  /*11aa0*/  ISETP.GT.U32.AND P6, PT, R13.reuse, R15, PT ;  /* 0x0000000f0d00720c */ /* 0x050fe40003fc4070 */
[C---:B---3--:R-:W-:Y:S02]  /*11ab0*/  ISETP.GT.U32.AND P3, PT, R13.reuse, R5, PT ;  /* 0x000000050d00720c */ /* 0x048fe40003f64070 */
[C---:B------:R-:W-:Y:S02]  /*11ac0*/  ISETP.GT.U32.AND P4, PT, R13.reuse, R4, PT ;  /* 0x000000040d00720c */ /* 0x040fe40003f84070 */
[----:B------:R-:W-:-:S07]  /*11ad0*/  ISETP.GT.U32.AND P5, PT, R13, R3, PT ;  /* 0x000000030d00720c */ /* 0x000fce0003fa4070 */
[--C-:B------:R-:W-:Y:S01]  /*11ae0*/  @!P6 IMAD.IADD R15, R15, 0x1, -R13.reuse ;  /* 0x000000010f0fe824 */ /* 0x100fe200078e0a0d */
[----:B------:R-:W-:Y:S01]  /*11af0*/  ISETP.GT.U32.AND P6, PT, R13, R24, PT ;  /* 0x000000180d00720c */ /* 0x000fe20003fc4070 */
[--C-:B------:R-:W-:Y:S01]  /*11b00*/  @!P3 IMAD.IADD R5, R5, 0x1, -R13.reuse ;  /* 0x000000010505b824 */ /* 0x100fe200078e0a0d */
[C---:B------:R-:W-:Y:S01]  /*11b10*/  ISETP.GT.U32.AND P3, PT, R13.reuse, R7, PT ;  /* 0x000000070d00720c */ /* 0x040fe20003f64070 */
[--C-:B------:R-:W-:Y:S01]  /*11b20*/  @!P4 IMAD.IADD R4, R4, 0x1, -R13.reuse ;  /* 0x000000010404c824 */ /* 0x100fe200078e0a0d */
[----:B------:R-:W-:Y:S01]  /*11b30*/  ISETP.GT.U32.AND P4, PT, R13, R16, PT ;  /* 0x000000100d00720c */ /* 0x000fe20003f84070 */
[----:B------:R-:W-:Y:S01]  /*11b40*/  @!P5 IMAD.IADD R3, R3, 0x1, -R13 ;  /* 0x000000010303d824 */ /* 0x000fe200078e0a0d */
[C---:B------:R-:W-:Y:S02]  /*11b50*/  ISETP.GT.U32.AND P5, PT, R13.reuse, R6, PT ;  /* 0x000000060d00720c */ /* 0x040fe40003fa4070 */
[----:B------:R-:W-:-:S05]  /*11b60*/  ISETP.GT.U32.AND P2, PT, R13, R2, PT ;  /* 0x000000020d00720c */ /* 0x000fca0003f44070 */
[--C-:B------:R-:W-:Y:S02]  /*11b70*/  @!P6 IMAD.IADD R24, R24, 0x1, -R13.reuse ;  /* 0x000000011818e824 */ /* 0x100fe400078e0a0d */
[--C-:B------:R-:W-:Y:S02]  /*11b80*/  @!P3 IMAD.IADD R7, R7, 0x1, -R13.reuse ;  /* 0x000000010707b824 */ /* 0x100fe400078e0a0d */
[--C-:B------:R-:W-:Y:S01]  /*11b90*/  @!P0 IMAD.IADD R23, R23, 0x1, -R13.reuse ;  /* 0x0000000117178824 */ /* 0x100fe200078e0a0d */
[----:B------:R0:W-:Y:S01]  /*11ba0*/  STL [R1+0x788], R24 ;  /* 0x0007881801007387 */ /* 0x0001e20000100800 */
[--C-:B------:R-:W-:Y:S02]  /*11bb0*/  @!P4 IMAD.IADD R16, R16, 0x1, -R13.reuse ;  /* 0x000000011010c824 */ /* 0x100fe400078e0a0d */
[--C-:B------:R-:W-:Y:S01]  /*11bc0*/  @!P5 IMAD.IADD R6, R6, 0x1, -R13.reuse ;  /* 0x000000010606d824 */ /* 0x100fe200078e0a0d */
[----:B0-----:R-:W2:Y:S01]  /*11bd0*/  LDL.LU R24, [R1+0x75c] ;  /* 0x00075c0001187983 */ /* 0x001ea20000300800 */
[----:B------:R-:W-:-:S03]  /*11be0*/  @!P2 IMAD.IADD R2, R2, 0x1, -R13 ;  /* 0x000000010202a824 */ /* 0x000fc600078e0a0d */
[----:B------:R0:W-:Y:S01]  /*11bf0*/  STL [R1+0x78c], R7 ;  /* 0x00078c0701007387 */ /* 0x0001e20000100800 */
[----:B------:R-:W-:-:S03]  /*11c00*/  ISETP.GT.U32.AND P2, PT, R13, R23, PT ;  /* 0x000000170d00720c */ /* 0x000fc60003f44070 */
[----:B------:R-:W3:Y:S04]  /*11c10*/  LDL.LU R14, [R1+0x758] ;  /* 0x00075800010e7983 */ /* 0x000ee80000300800 */
[----:B------:R1:W-:Y:S04]  /*11c20*/  STL [R1+0x790], R16 ;  /* 0x0007901001007387 */ /* 0x0003e80000100800 */
[----:B------:R-:W4:Y:S04]  /*11c30*/  LDL.LU R8, [R1+0x738] ;  /* 0x0007380001087983 */ /* 0x000f280000300800 */
[----:B------:R1:W-:Y:S04]  /*11c40*/  STL [R1+0x798], R6 ;  /* 0x0007980601007387 */ /* 0x0003e80000100800 */
[----:B0-----:R-:W2:Y:S04]  /*11c50*/  LDL.LU R7, [R1+0x73c] ;  /* 0x00073c0001077983 */ /* 0x001ea80000300800 */
[----:B-1----:R-:W2:Y:S01]  /*11c60*/  LDL.LU R16, [R1+0x740] ;  /* 0x0007400001107983 */ /* 0x002ea20000300800 */
[----:B------:R-:W-:-:S05]  /*11c70*/  @!P2 IMAD.IADD R23, R23, 0x1, -R13 ;  /* 0x000000011717a824 */ /* 0x000fca00078e0a0d */
[----:B------:R0:W-:Y:S04]  /*11c80*/  STL [R1+0x794], R23 ;  /* 0x0007941701007387 */ /* 0x0001e80000100800 */
[----:B------:R-:W2:Y:S04]  /*11c90*/  LDL.LU R6, [R1+0x748] ;  /* 0x0007480001067983 */ /* 0x000ea80000300800 */
[----:B0-----:R-:W2:Y:S01]  /*11ca0*/  LDL.LU R23, [R1+0x744] ;  /* 0x0007440001177983 */ /* 0x001ea20000300800 */
[C---:B------:R-:W-:Y:S02]  /*11cb0*/  ISETP.GT.U32.AND P1, PT, R13.reuse, R19, PT ;  /* 0x000000130d00720c */ /* 0x040fe40003f24070 */
[----:B------:R-:W-:-:S11]  /*11cc0*/  ISETP.GT.U32.AND P0, PT, R13, R22, PT ;  /* 0x000000160d00720c */ /* 0x000fd60003f04070 */
[--C-:B------:R-:W-:Y:S01]  /*11cd0*/  @!P1 IMAD.IADD R19, R19, 0x1, -R13.reuse ;  /* 0x0000000113139824 */ /* 0x100fe200078e0a0d */
[C---:B------:R-:W-:Y:S01]  /*11ce0*/  ISETP.GT.U32.AND P1, PT, R13.reuse, R20, PT ;  /* 0x000000140d00720c */ /* 0x040fe20003f24070 */
[----:B------:R-:W-:Y:S01]  /*11cf0*/  @!P0 IMAD.IADD R22, R22, 0x1, -R13 ;  /* 0x0000000116168824 */ /* 0x000fe200078e0a0d */
[C---:B------:R-:W-:Y:S02]  /*11d00*/  ISETP.GT.U32.AND P3, PT, R13.reuse, R5, PT ;  /* 0x000000050d00720c */ /* 0x040fe40003f64070 */
[C---:B------:R-:W-:Y:S02]  /*11d10*/  ISETP.GT.U32.AND P0, PT, R13.reuse, R19, PT ;  /* 0x000000130d00720c */ /* 0x040fe40003f04070 */
[----:B------:R-:W-:-:S07]  /*11d20*/  ISETP.GT.U32.AND P4, PT, R13, R4, PT ;  /* 0x000000040d00720c */ /* 0x000fce0003f84070 */
[----:B------:R-:W-:Y:S01]  /*11d30*/  @!P1 IMAD.IADD R20, R20, 0x1, -R13 ;  /* 0x0000000114149824 */ /* 0x000fe200078e0a0d */
[----:B------:R-:W-:-:S04]  /*11d40*/  ISETP.GT.U32.AND P1, PT, R13, R15, PT ;  /* 0x0000000f0d00720c */ /* 0x000fc80003f24070 */
[----:B------:R-:W-:Y:S01]  /*11d50*/  ISETP.GT.U32.AND P6, PT, R13, R20, PT ;  /* 0x000000140d00720c */ /* 0x000fe20003fc4070 */
[--C-:B------:R-:W-:Y:S01]  /*11d60*/  @!P3 IMAD.IADD R5, R5, 0x1, -R13.reuse ;  /* 0x000000010505b824 */ /* 0x100fe200078e0a0d */
[----:B------:R-:W-:Y:S01]  /*11d70*/  ISETP.GT.U32.AND P5, PT, R13, R3, PT ;  /* 0x000000030d00720c */ /* 0x000fe20003fa4070 */
[--C-:B------:R-:W-:Y:S01]  /*11d80*/  @!P0 IMAD.IADD R19, R19, 0x1, -R13.reuse ;  /* 0x0000000113138824 */ /* 0x100fe200078e0a0d */
[----:B------:R-:W-:Y:S01]  /*11d90*/  ISETP.GT.U32.AND P3, PT, R13, R17, PT ;  /* 0x000000110d00720c */ /* 0x000fe20003f64070 */
[----:B------:R-:W-:-:S04]  /*11da0*/  @!P4 IMAD.IADD R4, R4, 0x1, -R13 ;  /* 0x000000010404c824 */ /* 0x000fc800078e0a0d */
[--C-:B------:R-:W-:Y:S01]  /*11db0*/  @!P1 IMAD.IADD R15, R15, 0x1, -R13.reuse ;  /* 0x000000010f0f9824 */ /* 0x100fe200078e0a0d */
[C---:B------:R-:W-:Y:S02]  /*11dc0*/  ISETP.GT.U32.AND P1, PT, R13.reuse, R18, PT ;  /* 0x000000120d00720c */ /* 0x040fe40003f24070 */
[C---:B------:R-:W-:Y:S01]  /*11dd0*/  ISETP.GT.U32.AND P4, PT, R13.reuse, R9, PT ;  /* 0x000000090d00720c */ /* 0x040fe20003f84070 */
[----:B------:R0:W-:Y:S01]  /*11de0*/  STL [R1+0x774], R19 ;  /* 0x0007741301007387 */ /* 0x0001e20000100800 */
[--C-:B------:R-:W-:Y:S01]  /*11df0*/  @!P6 IMAD.IADD R20, R20, 0x1, -R13.reuse ;  /* 0x000000011414e824 */ /* 0x100fe200078e0a0d */
[----:B------:R-:W-:Y:S01]  /*11e00*/  ISETP.GT.U32.AND P2, PT, R13, R2, PT ;  /* 0x000000020d00720c */ /* 0x000fe20003f44070 */
[--C-:B------:R-:W-:Y:S01]  /*11e10*/  @!P5 IMAD.IADD R3, R3, 0x1, -R13.reuse ;  /* 0x000000010303d824 */ /* 0x100fe200078e0a0d */
[C---:B------:R-:W-:Y:S01]  /*11e20*/  ISETP.GT.U32.AND P5, PT, R13.reuse, R0, PT ;  /* 0x000000000d00720c */ /* 0x040fe20003fa4070 */
[----:B0-----:R-:W2:Y:S05]  /*11e30*/  LDL.LU R19, [R1+0x724] ;  /* 0x0007240001137983 */ /* 0x001eaa0000300800 */
[--C-:B------:R-:W-:Y:S01]  /*11e40*/  @!P1 IMAD.IADD R18, R18, 0x1, -R13.reuse ;  /* 0x0000000112129824 */ /* 0x100fe200078e0a0d */
[----:B------:R-:W-:Y:S01]  /*11e50*/  ISETP.GT.U32.AND P0, PT, R13, R22, PT ;  /* 0x000000160d00720c */ /* 0x000fe20003f04070 */
[----:B------:R-:W-:-:S02]  /*11e60*/  @!P3 IMAD.IADD R17, R17, 0x1, -R13 ;  /* 0x000000011111b824 */ /* 0x000fc400078e0a0d */
[--C-:B------:R-:W-:Y:S01]  /*11e70*/  @!P4 IMAD.IADD R9, R9, 0x1, -R13.reuse ;  /* 0x000000010909c824 */ /* 0x100fe200078e0a0d */
[----:B------:R-:W-:Y:S01]  /*11e80*/  STL [R1+0x778], R15 ;  /* 0x0007780f01007387 */ /* 0x000fe20000100800 */
[--C-:B------:R-:W-:Y:S02]  /*11e90*/  @!P2 IMAD.IADD R2, R2, 0x1, -R13.reuse ;  /* 0x000000010202a824 */ /* 0x100fe400078e0a0d */
[----:B------:R-:W-:Y:S01]  /*11ea0*/  @!P5 IMAD.IADD R0, R0, 0x1, -R13 ;  /* 0x000000010000d824 */ /* 0x000fe200078e0a0d */
[----:B------:R-:W-:Y:S01]  /*11eb0*/  STL [R1+0x77c], R5 ;  /* 0x00077c0501007387 */ /* 0x000fe20000100800 */
[----:B------:R-:W-:Y:S01]  /*11ec0*/  IMAD.HI.U32 R11, R12, R10, RZ ;  /* 0x0000000a0c0b7227 */ /* 0x000fe200078e00ff */
[----:B------:R-:W-:-:S03]  /*11ed0*/  ISETP.GT.U32.AND P2, PT, R13, R29, PT ;  /* 0x0000001d0d00720c */ /* 0x000fc60003f44070 */
[----:B------:R-:W-:Y:S01]  /*11ee0*/  @!P0 IMAD.IADD R22, R22, 0x1, -R13 ;  /* 0x0000000116168824 */ /* 0x000fe200078e0a0d */
[----:B------:R-:W-:Y:S01]  /*11ef0*/  STL [R1+0x784], R4 ;  /* 0x0007840401007387 */ /* 0x000fe20000100800 */
[----:B------:R-:W-:-:S03]  /*11f00*/  IMAD.MOV R11, RZ, RZ, -R11 ;  /* 0x000000ffff0b7224 */ /* 0x000fc600078e0a0b */
[----:B------:R-:W-:Y:S04]  /*11f10*/  STL [R1+0x780], R3 ;  /* 0x0007800301007387 */ /* 0x000fe80000100800 */
[----:B------:R-:W-:Y:S04]  /*11f20*/  STL [R1+0x760], R2 ;  /* 0x0007600201007387 */ /* 0x000fe80000100800 */
[----:B------:R0:W-:Y:S01]  /*11f30*/  STL [R1+0x764], R22 ;  /* 0x0007641601007387 */ /* 0x0001e20000100800 */
[----:B------:R-:W-:-:S03]  /*11f40*/  IMAD R10, R13, R11, R10 ;  /* 0x0000000b0d0a7224 */ /* 0x000fc600078e020a */
[----:B0-----:R-:W2:Y:S04]  /*11f50*/  LDL R22, [R1+0x3b0c] ;  /* 0x003b0c0001167983 */ /* 0x001ea80000100800 */
[----:B------:R0:W-:Y:S01]  /*11f60*/  STL [R1+0x768], R20 ;  /* 0x0007681401007387 */ /* 0x0001e20000100800 */
[----:B------:R-:W-:-:S03]  /*11f70*/  @!P2 IMAD.IADD R29, R29, 0x1, -R13 ;  /* 0x000000011d1da824 */ /* 0x000fc600078e0a0d */
[----:B0-----:R-:W2:Y:S04]  /*11f80*/  LDL.LU R20, [R1+0x728] ;  /* 0x0007280001147983 */ /* 0x001ea80000300800 */
[----:B------:R-:W2:Y:S04]  /*11f90*/  LDL.LU R5, [R1+0x72c] ;  /* 0x00072c0001057983 */ /* 0x000ea80000300800 */
[----:B------:R-:W2:Y:S04]  /*11fa0*/  LDL.LU R4, [R1+0x734] ;  /* 0x0007340001047983 */ /* 0x000ea80000300800 */
[----:B------:R-:W2:Y:S04]  /*11fb0*/  LDL.LU R3, [R1+0x730] ;  /* 0x0007300001037983 */ /* 0x000ea80000300800 */
[----:B------:R-:W-:Y:S01]  /*11fc0*/  STL [R1+0x4790], R10 ;  /* 0x0047900a01007387 */ /* 0x000fe20000100800 */
[----:B---3--:R-:W-:-:S02]  /*11fd0*/  ISETP.GT.U32.AND P6, PT, R13, R14, PT ;  /* 0x0000000e0d00720c */ /* 0x008fc40003fc4070 */
[C---:B----4-:R-:W-:Y:S02]  /*11fe0*/  ISETP.GT.U32.AND P1, PT, R13.reuse, R8, PT ;  /* 0x000000080d00720c */ /* 0x050fe40003f24070 */
[C---:B--2---:R-:W-:Y:S02]  /*11ff0*/  ISETP.GT.U32.AND P3, PT, R13.reuse, R7, PT ;  /* 0x000000070d00720c */ /* 0x044fe40003f64070 */
[----:B------:R-:W-:-:S07]  /*12000*/  ISETP.GT.U32.AND P4, PT, R13, R16, PT ;  /* 0x000000100d00720c */ /* 0x000fce0003f84070 */
[--C-:B------:R-:W-:Y:S01]  /*12010*/  @!P6 IMAD.IADD R14, R14, 0x1, -R13.reuse ;  /* 0x000000010e0ee824 */ /* 0x100fe200078e0a0d */
[C---:B------:R-:W-:Y:S01]  /*12020*/  ISETP.GT.U32.AND P6, PT, R13.reuse, R18, PT ;  /* 0x000000120d00720c */ /* 0x040fe20003fc4070 */
[--C-:B------:R-:W-:Y:S01]  /*12030*/  @!P1 IMAD.IADD R8, R8, 0x1, -R13.reuse ;  /* 0x0000000108089824 */ /* 0x100fe200078e0a0d */
[----:B------:R-:W-:Y:S01]  /*12040*/  ISETP.GT.U32.AND P1, PT, R13, R17, PT ;  /* 0x000000110d00720c */ /* 0x000fe20003f24070 */
[--C-:B------:R-:W-:Y:S01]  /*12050*/  @!P3 IMAD.IADD R7, R7, 0x1, -R13.reuse ;  /* 0x000000010707b824 */ /* 0x100fe200078e0a0d */
[C---:B------:R-:W-:Y:S01]  /*12060*/  ISETP.GT.U32.AND P3, PT, R13.reuse, R9, PT ;  /* 0x000000090d00720c */ /* 0x040fe20003f64070 */
[----:B------:R-:W-:Y:S01]  /*12070*/  @!P4 IMAD.IADD R16, R16, 0x1, -R13 ;  /* 0x000000011010c824 */ /* 0x000fe200078e0a0d */
[C---:B------:R-:W-:Y:S02]  /*12080*/  ISETP.GT.U32.AND P4, PT, R13.reuse, R0, PT ;  /* 0x000000000d00720c */ /* 0x040fe40003f84070 */
[----:B------:R-:W-:-:S05]  /*12090*/  ISETP.GT.U32.AND P5, PT, R13, R6, PT ;  /* 0x000000060d00720c */ /* 0x000fca0003fa4070 */
[--C-:B------:R-:W-:Y:S01]  /*120a0*/  @!P6 IMAD.IADD R18, R18, 0x1, -R13.reuse ;  /* 0x000000011212e824 */ /* 0x100fe200078e0a0d */
[----:B------:R-:W-:Y:S01]  /*120b0*/  ISETP.GT.U32.AND P0, PT, R13, R24, PT ;  /* 0x000000180d00720c */ /* 0x000fe20003f04070 */
[--C-:B------:R-:W-:Y:S01]  /*120c0*/  @!P1 IMAD.IADD R17, R17, 0x1, -R13.reuse ;  /* 0x0000000111119824 */ /* 0x100fe200078e0a0d */
[----:B------:R-:W-:Y:S02]  /*120d0*/  ISETP.GT.U32.AND P2, PT, R13, R23, PT ;  /* 0x000000170d00720c */ /* 0x000fe40003f44070 */
[----:B------:R0:W-:Y:S01]  /*120e0*/  STL [R1+0x770], R18 ;  /* 0x0007701201007387 */ /* 0x0001e20000100800 */
[--C-:B------:R-:W-:Y:S02]  /*120f0*/  @!P3 IMAD.IADD R9, R9, 0x1, -R13.reuse ;  /* 0x000000010909b824 */ /* 0x100fe400078e0a0d */
[--C-:B------:R-:W-:Y:S02]  /*12100*/  @!P4 IMAD.IADD R0, R0, 0x1, -R13.reuse ;  /* 0x000000010000c824 */ /* 0x100fe400078e0a0d */
[----:B------:R-:W-:Y:S01]  /*12110*/  @!P5 IMAD.IADD R6, R6, 0x1, -R13 ;  /* 0x000000010606d824 */ /* 0x000fe200078e0a0d */
[----:B0-----:R-:W2:Y:S01]  /*12120*/  LDL.LU R18, [R1+0x710] ;  /* 0x0007100001127983 */ /* 0x001ea20000300800 */
[----:B------:R-:W-:-:S03]  /*12130*/  ISETP.GT.U32.AND P5, PT, R13, R29, PT ;  /* 0x0000001d0d00720c */ /* 0x000fc60003fa4070 */
[----:B------:R-:W3:Y:S04]  /*12140*/  LDL.LU R2, [R1+0x714] ;  /* 0x0007140001027983 */ /* 0x000ee80000300800 */
[----:B------:R0:W-:Y:S04]  /*12150*/  STL [R1+0x76c], R17 ;  /* 0x00076c1101007387 */ /* 0x0001e80000100800 */
[----:B------:R-:W4:Y:S04]  /*12160*/  LDL.LU R10, [R1+0x718] ;  /* 0x00071800010a7983 */ /* 0x000f280000300800 */
[----:B------:R-:W-:Y:S04]  /*12170*/  STL [R1+0x74c], R9 ;  /* 0x00074c0901007387 */ /* 0x000fe80000100800 */
[----:B------:R-:W2:Y:S01]  /*12180*/  LDL.LU R15, [R1+0x720] ;  /* 0x00072000010f7983 */ /* 0x000ea20000300800 */
[----:B------:R-:W-:-:S03]  /*12190*/  @!P0 IMAD.IADD R24, R24, 0x1, -R13 ;  /* 0x0000000118188824 */ /* 0x000fc600078e0a0d */
[----:B------:R1:W-:Y:S04]  /*121a0*/  STL [R1+0x750], R0 ;  /* 0x0007500001007387 */ /* 0x0003e80000100800 */
[----:B0-----:R-:W3:Y:S01]  /*121b0*/  LDL.LU R17, [R1+0x71c] ;  /* 0x00071c0001117983 */ /* 0x001ee20000300800 */
[--C-:B------:R-:W-:Y:S01]  /*121c0*/  @!P2 IMAD.IADD R23, R23, 0x1, -R13.reuse ;  /* 0x000000011717a824 */ /* 0x100fe200078e0a0d */
[----:B------:R-:W-:Y:S01]  /*121d0*/  ISETP.GT.U32.AND P2, PT, R13, R24, PT ;  /* 0x000000180d00720c */ /* 0x000fe20003f44070 */
[--C-:B------:R-:W-:Y:S01]  /*121e0*/  @!P5 IMAD.IADD R29, R29, 0x1, -R13.reuse ;  /* 0x000000011d1dd824 */ /* 0x100fe200078e0a0d */
[----:B-1----:R-:W3:Y:S04]  /*121f0*/  LDL.LU R0, [R1+0x6fc] ;  /* 0x0006fc0001007983 */ /* 0x002ee80000300800 */
[----:B------:R0:W-:Y:S07]  /*12200*/  STL [R1+0x754], R29 ;  /* 0x0007541d01007387 */ /* 0x0001ee0000100800 */
[----:B------:R-:W-:Y:S01]  /*12210*/  @!P2 IMAD.IADD R24, R24, 0x1, -R13 ;  /* 0x000000011818a824 */ /* 0x000fe200078e0a0d */
[----:B0-----:R-:W3:Y:S04]  /*12220*/  LDL.LU R29, [R1+0x700] ;  /* 0x00070000011d7983 */ /* 0x001ee80000300800 */
[----:B------:R0:W-:Y:S04]  /*12230*/  STL [R1+0x75c], R24 ;  /* 0x00075c1801007387 */ /* 0x0001e80000100800 */
[----:B0-----:R-:W3:Y:S01]  /*12240*/  LDL.LU R24, [R1+0x704] ;  /* 0x0007040001187983 */ /* 0x001ee20000300800 */
[----:B------:R-:W-:-:S02]  /*12250*/  ISETP.GT.U32.AND P0, PT, R13, R19, PT ;  /* 0x000000130d00720c */ /* 0x000fc40003f04070 */
[C---:B------:R-:W-:Y:S02]  /*12260*/  ISETP.GT.U32.AND P1, PT, R13.reuse, R8, PT ;  /* 0x000000080d00720c */ /* 0x040fe40003f24070 */
[----:B------:R-:W-:-:S09]  /*12270*/  ISETP.GT.U32.AND P3, PT, R13, R7, PT ;  /* 0x000000070d00720c */ /* 0x000fd20003f64070 */
[--C-:B------:R-:W-:Y:S01]  /*12280*/  @!P0 IMAD.IADD R19, R19, 0x1, -R13.reuse ;  /* 0x0000000113138824 */ /* 0x100fe200078e0a0d */
[----:B------:R-:W-:Y:S01]  /*12290*/  ISETP.GT.U32.AND P0, PT, R13, R14, PT ;  /* 0x0000000e0d00720c */ /* 0x000fe20003f04070 */
[----:B------:R-:W-:-:S03]  /*122a0*/  @!P1 IMAD.IADD R8, R8, 0x1, -R13 ;  /* 0x0000000108089824 */ /* 0x000fc600078e0a0d */
[C---:B------:R-:W-:Y:S02]  /*122b0*/  ISETP.GT.U32.AND P6, PT, R13.reuse, R19, PT ;  /* 0x000000130d00720c */ /* 0x040fe40003fc4070 */
[----:B------:R-:W-:-:S07]  /*122c0*/  ISETP.GT.U32.AND P4, PT, R13, R16, PT ;  /* 0x000000100d00720c */ /* 0x000fce0003f84070 */
[--C-:B------:R-:W-:Y:S01]  /*122d0*/  @!P0 IMAD.IADD R14, R14, 0x1, -R13.reuse ;  /* 0x000000010e0e8824 */ /* 0x100fe200078e0a0d */
[C---:B------:R-:W-:Y:S02]  /*122e0*/  ISETP.GT.U32.AND P0, PT, R13.reuse, R20, PT ;  /* 0x000000140d00720c */ /* 0x040fe40003f04070 */
[----:B------:R-:W-:Y:S02]  /*122f0*/  ISETP.GT.U32.AND P1, PT, R13, R5, PT ;  /* 0x000000050d00720c */ /* 0x000fe40003f24070 */
[----:B------:R-:W-:Y:S01]  /*12300*/  IABS R11, R22 ;  /* 0x00000016000b7213 */ /* 0x000fe20000000000 */
[--C-:B------:R-:W-:Y:S01]  /*12310*/  @!P3 IMAD.IADD R7, R7, 0x1, -R13.reuse ;  /* 0x000000010707b824 */ /* 0x100fe200078e0a0d */
[----:B------:R-:W3:Y:S01]  /*12320*/  LDL.LU R22, [R1+0x70c] ;  /* 0x00070c0001167983 */ /* 0x000ee20000300800 */
[----:B------:R-:W-:Y:S01]  /*12330*/  ISETP.GT.U32.AND P3, PT, R13, R4, PT ;  /* 0x000000040d00720c */ /* 0x000fe20003f64070 */
[----:B------:R-:W-:Y:S01]  /*12340*/  @!P6 IMAD.IADD R19, R19, 0x1, -R13 ;  /* 0x000000011313e824 */ /* 0x000fe200078e0a0d */
[----:B------:R-:W-:-:S04]  /*12350*/  ISETP.GT.U32.AND P5, PT, R13, R6, PT ;  /* 0x000000060d00720c */ /* 0x000fc80003fa4070 */
[--C-:B------:R-:W-:Y:S01]  /*12360*/  @!P0 IMAD.IADD R20, R20, 0x1, -R13.reuse ;  /* 0x0000000114148824 */ /* 0x100fe200078e0a0d */
[----:B------:R-:W-:Y:S01]  /*12370*/  ISETP.GT.U32.AND P2, PT, R13, R23, PT ;  /* 0x000000170d00720c */ /* 0x000fe20003f44070 */
[--C-:B------:R-:W-:Y:S02]  /*12380*/  @!P4 IMAD.IADD R16, R16, 0x1, -R13.reuse ;  /* 0x000000011010c824 */ /* 0x100fe400078e0a0d */
[--C-:B------:R-:W-:Y:S01]  /*12390*/  @!P1 IMAD.IADD R5, R5, 0x1, -R13.reuse ;  /* 0x0000000105059824 */ /* 0x100fe200078e0a0d */
[----:B------:R-:W-:Y:S02]  /*123a0*/  ISETP.GT.U32.AND P4, PT, R13, R3, PT ;  /* 0x000000030d00720c */ /* 0x000fe40003f84070 */
[--C-:B------:R-:W-:Y:S02]  /*123b0*/  @!P3 IMAD.IADD R4, R4, 0x1, -R13.reuse ;  /* 0x000000010404b824 */ /* 0x100fe400078e0a0d */
[--C-:B------:R-:W-:Y:S01]  /*123c0*/  @!P5 IMAD.IADD R6, R6, 0x1, -R13.reuse ;  /* 0x000000010606d824 */ /* 0x100fe200078e0a0d */
[----:B------:R-:W-:Y:S04]  /*123d0*/  STL [R1+0x758], R14 ;  /* 0x0007580e01007387 */ /* 0x000fe80000100800 */
[--C-:B------:R-:W-:Y:S01]  /*123e0*/  @!P2 IMAD.IADD R23, R23, 0x1, -R13.reuse ;  /* 0x000000011717a824 */ /* 0x100fe200078e0a0d */
[----:B------:R-:W-:Y:S03]  /*123f0*/  STL [R1+0x738], R8 ;  /* 0x0007380801007387 */ /* 0x000fe60000100800 */
[----:B------:R-:W-:Y:S01]  /*12400*/  @!P4 IMAD.IADD R3, R3, 0x1, -R13 ;  /* 0x000000010303c824 */ /* 0x000fe200078e0a0d */
[----:B------:R-:W-:Y:S04]  /*12410*/  STL [R1+0x73c], R7 ;  /* 0x00073c0701007387 */ /* 0x000fe80000100800 */
[----:B------:R-:W-:Y:S04]  /*12420*/  STL [R1+0x740], R16 ;  /* 0x0007401001007387 */ /* 0x000fe80000100800 */
[----:B------:R-:W-:Y:S04]  /*12430*/  STL [R1+0x748], R6 ;  /* 0x0007480601007387 */ /* 0x000fe80000100800 */
[----:B------:R0:W-:Y:S04]  /*12440*/  STL [R1+0x744], R23 ;  /* 0x0007441701007387 */ /* 0x0001e80000100800 */
[----:B0-----:R-:W3:Y:S04]  /*12450*/  LDL.LU R23, [R1+0x708] ;  /* 0x0007080001177983 */ /* 0x001ee80000300800 */
[----:B------:R0:W-:Y:S04]  /*12460*/  STL [R1+0x724], R19 ;  /* 0x0007241301007387 */ /* 0x0001e80000100800 */
[----:B0-----:R-:W3:Y:S04]  /*12470*/  LDL.LU R19, [R1+0x6e8] ;  /* 0x0006e80001137983 */ /* 0x001ee80000300800 */
[----:B------:R-:W3:Y:S04]  /*12480*/  LDL.LU R9, [R1+0x6ec] ;  /* 0x0006ec0001097983 */ /* 0x000ee80000300800 */
[----:B------:R-:W3:Y:S04]  /*12490*/  LDL.LU R8, [R1+0x6f0] ;  /* 0x0006f00001087983 */ /* 0x000ee80000300800 */
[----:B------:R-:W3:Y:S01]  /*124a0*/  LDL.LU R7, [R1+0x6f8] ;  /* 0x0006f80001077983 */ /* 0x000ee20000300800 */
[----:B----4-:R-:W-:-:S02]  /*124b0*/  ISETP.GT.U32.AND P6, PT, R13, R10, PT ;  /* 0x0000000a0d00720c */ /* 0x010fc40003fc4070 */
[C---:B--2---:R-:W-:Y:S02]  /*124c0*/  ISETP.GT.U32.AND P0, PT, R13.reuse, R15, PT ;  /* 0x0000000f0d00720c */ /* 0x044fe40003f04070 */
[----:B---3--:R-:W-:-:S09]  /*124d0*/  ISETP.GT.U32.AND P1, PT, R13, R17, PT ;  /* 0x000000110d00720c */ /* 0x008fd20003f24070 */
[--C-:B------:R-:W-:Y:S01]  /*124e0*/  @!P6 IMAD.IADD R10, R10, 0x1, -R13.reuse ;  /* 0x000000010a0ae824 */ /* 0x100fe200078e0a0d */
[C---:B------:R-:W-:Y:S02]  /*124f0*/  ISETP.GT.U32.AND P6, PT, R13.reuse, R20, PT ;  /* 0x000000140d00720c */ /* 0x040fe40003fc4070 */
[----:B------:R-:W-:Y:S01]  /*12500*/  ISETP.GT.U32.AND P3, PT, R13, R0, PT ;  /* 0x000000000d00720c */ /* 0x000fe20003f64070 */
[--C-:B------:R-:W-:Y:S01]  /*12510*/  @!P0 IMAD.IADD R15, R15, 0x1, -R13.reuse ;  /* 0x000000010f0f8824 */ /* 0x100fe200078e0a0d */
[C---:B------:R-:W-:Y:S02]  /*12520*/  ISETP.GT.U32.AND P5, PT, R13.reuse, R18, PT ;  /* 0x000000120d00720c */ /* 0x040fe40003fa4070 */
[----:B------:R-:W-:Y:S01]  /*12530*/  ISETP.GT.U32.AND P0, PT, R13, R5, PT ;  /* 0x000000050d00720c */ /* 0x000fe20003f04070 */
[----:B------:R-:W-:Y:S01]  /*12540*/  @!P1 IMAD.IADD R17, R17, 0x1, -R13 ;  /* 0x0000000111119824 */ /* 0x000fe200078e0a0d */
[C---:B------:R-:W-:Y:S02]  /*12550*/  ISETP.GT.U32.AND P1, PT, R13.reuse, R4, PT ;  /* 0x000000040d00720c */ /* 0x040fe40003f24070 */
[----:B------:R-:W-:-:S05]  /*12560*/  ISETP.GT.U32.AND P4, PT, R13, R29, PT ;  /* 0x0000001d0d00720c */ /* 0x000fca0003f84070 */
[--C-:B------:R-:W-:Y:S01]  /*12570*/  @!P3 IMAD.IADD R0, R0, 0x1, -R13.reuse ;  /* 0x000000010000b824 */ /* 0x100fe200078e0a0d */
[C---:B------:R-:W-:Y:S01]  /*12580*/  ISETP.GT.U32.AND P3, PT, R13.reuse, R3, PT ;  /* 0x000000030d00720c */ /* 0x040fe20003f64070 */
[--C-:B------:R-:W-:Y:S01]  /*12590*/  @!P6 IMAD.IADD R20, R20, 0x1, -R13.reuse ;  /* 0x000000011414e824 */ /* 0x100fe200078e0a0d */
[----:B------:R-:W-:Y:S01]  /*125a0*/  ISETP.GT.U32.AND P2, PT, R13, R2, PT ;  /* 0x000000020d00720c */ /* 0x000fe20003f44070 */
[--C-:B------:R-:W-:Y:S02]  /*125b0*/  @!P5 IMAD.IADD R18, R18, 0x1, -R13.reuse ;  /* 0x000000011212d824 */ /* 0x100fe400078e0a0d */
[--C-:B------:R-:W-:Y:S01]  /*125c0*/  @!P0 IMAD.IADD R5, R5, 0x1, -R13.reuse ;  /* 0x0000000105058824 */ /* 0x100fe200078e0a0d */
[----:B------:R0:W-:Y:S01]  /*125d0*/  STL [R1+0x728], R20 ;  /* 0x0007281401007387 */ /* 0x0001e20000100800 */
[--C-:B------:R-:W-:Y:S01]  /*125e0*/  @!P1 IMAD.IADD R4, R4, 0x1, -R13.reuse ;  /* 0x0000000104049824 */ /* 0x100fe200078e0a0d */
[----:B------:R-:W-:Y:S01]  /*125f0*/  ISETP.GT.U32.AND P5, PT, R13, R24, PT ;  /* 0x000000180d00720c */ /* 0x000fe20003fa4070 */
[--C-:B------:R-:W-:Y:S01]  /*12600*/  @!P4 IMAD.IADD R29, R29, 0x1, -R13.reuse ;  /* 0x000000011d1dc824 */ /* 0x100fe200078e0a0d */
[----:B------:R-:W-:Y:S01]  /*12610*/  ISETP.GT.U32.AND P4, PT, R13, R18, PT ;  /* 0x000000120d00720c */ /* 0x000fe20003f84070 */
[----:B0-----:R-:W2:Y:S04]  /*12620*/  LDL.LU R20, [R1+0x6f4] ;  /* 0x0006f40001147983 */ /* 0x001ea80000300800 */
[----:B------:R-:W3:Y:S01]  /*12630*/  LDL.LU R16, [R1+0x6d4] ;  /* 0x0006d40001107983 */ /* 0x000ee20000300800 */
[----:B------:R-:W-:-:S03]  /*12640*/  @!P3 IMAD.IADD R3, R3, 0x1, -R13 ;  /* 0x000000010303b824 */ /* 0x000fc600078e0a0d */
[----:B------:R0:W-:Y:S01]  /*12650*/  STL [R1+0x72c], R5 ;  /* 0x00072c0501007387 */ /* 0x0001e20000100800 */
[----:B------:R-:W-:-:S03]  /*12660*/  @!P2 IMAD.IADD R2, R2, 0x1, -R13 ;  /* 0x000000010202a824 */ /* 0x000fc600078e0a0d */
[----:B------:R1:W-:Y:S04]  /*12670*/  STL [R1+0x734], R4 ;  /* 0x0007340401007387 */ /* 0x0003e80000100800 */
[----:B------:R-:W4:Y:S01]  /*12680*/  LDL.LU R6, [R1+0x6d8] ;  /* 0x0006d80001067983 */ /* 0x000f220000300800 */
[----:B------:R-:W-:-:S03]  /*12690*/  @!P5 IMAD.IADD R24, R24, 0x1, -R13 ;  /* 0x000000011818d824 */ /* 0x000fc600078e0a0d */
[----:B0-----:R-:W2:Y:S01]  /*126a0*/  LDL.LU R5, [R1+0x6dc] ;  /* 0x0006dc0001057983 */ /* 0x001ea20000300800 */
[----:B------:R-:W-:-:S03]  /*126b0*/  ISETP.GT.U32.AND P5, PT, R13, R2, PT ;  /* 0x000000020d00720c */ /* 0x000fc60003fa4070 */
[----:B------:R-:W-:Y:S01]  /*126c0*/  STL [R1+0x730], R3 ;  /* 0x0007300301007387 */ /* 0x000fe20000100800 */
[----:B------:R-:W-:-:S03]  /*126d0*/  @!P4 IMAD.IADD R18, R18, 0x1, -R13 ;  /* 0x000000011212c824 */ /* 0x000fc600078e0a0d */
[----:B-1----:R-:W2:Y:S04]  /*126e0*/  LDL.LU R4, [R1+0x6e4] ;  /* 0x0006e40001047983 */ /* 0x002ea80000300800 */
[----:B------:R0:W-:Y:S02]  /*126f0*/  STL [R1+0x710], R18 ;  /* 0x0007101201007387 */ /* 0x0001e40000100800 */
[----:B------:R-:W-:Y:S02]  /*12700*/  @!P5 IMAD.IADD R2, R2, 0x1, -R13 ;  /* 0x000000010202d824 */ /* 0x000fe400078e0a0d */
[----:B0-----:R-:W2:Y:S04]  /*12710*/  LDL.LU R18, [R1+0x6e0] ;  /* 0x0006e00001127983 */ /* 0x001ea80000300800 */
[----:B------:R-:W2:Y:S04]  /*12720*/  LDL.LU R3, [R1+0x6c0] ;  /* 0x0006c00001037983 */ /* 0x000ea80000300800 */
[----:B------:R0:W-:Y:S04]  /*12730*/  STL [R1+0x714], R2 ;  /* 0x0007140201007387 */ /* 0x0001e80000100800 */
[----:B0-----:R-:W2:Y:S01]  /*12740*/  LDL.LU R2, [R1+0x6c4] ;  /* 0x0006c40001027983 */ /* 0x001ea20000300800 */
[----:B------:R-:W-:-:S02]  /*12750*/  ISETP.GT.U32.AND P2, PT, R13, R22, PT ;  /* 0x000000160d00720c */ /* 0x000fc40003f44070 */
[C---:B------:R-:W-:Y:S02]  /*12760*/  ISETP.GT.U32.AND P0, PT, R13.reuse, R15, PT ;  /* 0x0000000f0d00720c */ /* 0x040fe40003f04070 */
[----:B------:R-:W-:-:S09]  /*12770*/  ISETP.GT.U32.AND P1, PT, R13, R17, PT ;  /* 0x000000110d00720c */ /* 0x000fd20003f24070 */
[----:B------:R-:W-:Y:S01]  /*12780*/  @!P2 IMAD.IADD R22, R22, 0x1, -R13 ;  /* 0x000000011616a824 */ /* 0x000fe200078e0a0d */
[----:B------:R-:W-:-:S04]  /*12790*/  ISETP.GT.U32.AND P2, PT, R13, R10, PT ;  /* 0x0000000a0d00720c */ /* 0x000fc80003f44070 */
[----:B------:R-:W-:Y:S01]  /*127a0*/  ISETP.GT.U32.AND P6, PT, R13, R22, PT ;  /* 0x000000160d00720c */ /* 0x000fe20003fc4070 */
[----:B------:R-:W-:Y:S01]  /*127b0*/  @!P0 IMAD.IADD R15, R15, 0x1, -R13 ;  /* 0x000000010f0f8824 */ /* 0x000fe200078e0a0d */
[----:B------:R-:W-:-:S07]  /*127c0*/  ISETP.GT.U32.AND P3, PT, R13, R0, PT ;  /* 0x000000000d00720c */ /* 0x000fce0003f64070 */
[--C-:B------:R-:W-:Y:S01]  /*127d0*/  @!P2 IMAD.IADD R10, R10, 0x1, -R13.reuse ;  /* 0x000000010a0aa824 */ /* 0x100fe200078e0a0d */
[----:B------:R-:W-:Y:S01]  /*127e0*/  ISETP.GT.U32.AND P2, PT, R13, R23, PT ;  /* 0x000000170d00720c */ /* 0x000fe20003f44070 */
[--C-:B------:R-:W-:Y:S01]  /*127f0*/  @!P1 IMAD.IADD R17, R17, 0x1, -R13.reuse ;  /* 0x0000000111119824 */ /* 0x100fe200078e0a0d */
[C---:B------:R-:W-:Y:S02]  /*12800*/  ISETP.GT.U32.AND P0, PT, R13.reuse, R19, PT ;  /* 0x000000130d00720c */ /* 0x040fe40003f04070 */
[C---:B------:R-:W-:Y:S02]  /*12810*/  ISETP.GT.U32.AND P4, PT, R13.reuse, R29, PT ;  /* 0x0000001d0d00720c */ /* 0x040fe40003f84070 */
[C---:B------:R-:W-:Y:S01]  /*12820*/  ISETP.GT.U32.AND P1, PT, R13.reuse, R9, PT ;  /* 0x000000090d00720c */ /* 0x040fe20003f24070 */
[----:B------:R-:W-:Y:S01]  /*12830*/  @!P6 IMAD.IADD R22, R22, 0x1, -R13 ;  /* 0x000000011616e824 */ /* 0x000fe200078e0a0d */
[----:B------:R-:W-:-:S05]  /*12840*/  ISETP.GT.U32.AND P5, PT, R13, R24, PT ;  /* 0x000000180d00720c */ /* 0x000fca0003fa4070 */
[--C-:B------:R-:W-:Y:S02]  /*12850*/  @!P2 IMAD.IADD R23, R23, 0x1, -R13.reuse ;  /* 0x000000011717a824 */ /* 0x100fe400078e0a0d */
[--C-:B------:R-:W-:Y:S01]  /*12860*/  @!P3 IMAD.IADD R0, R0, 0x1, -R13.reuse ;  /* 0x000000010000b824 */ /* 0x100fe200078e0a0d */
[----:B------:R-:W-:Y:S01]  /*12870*/  ISETP.GT.U32.AND P3, PT, R13, R8, PT ;  /* 0x000000080d00720c */ /* 0x000fe20003f64070 */
[--C-:B------:R-:W-:Y:S02]  /*12880*/  @!P0 IMAD.IADD R19, R19, 0x1, -R13.reuse ;  /* 0x0000000113138824 */ /* 0x100fe400078e0a0d */
[--C-:B------:R-:W-:Y:S02]  /*12890*/  @!P4 IMAD.IADD R29, R29, 0x1, -R13.reuse ;  /* 0x000000011d1dc824 */ /* 0x100fe400078e0a0d */
[--C-:B------:R-:W-:Y:S01]  /*128a0*/  @!P1 IMAD.IADD R9, R9, 0x1, -R13.reuse ;  /* 0x0000000109099824 */ /* 0x100fe200078e0a0d */
[----:B------:R-:W-:Y:S01]  /*128b0*/  ISETP.GT.U32.AND P4, PT, R13, R7, PT ;  /* 0x000000070d00720c */ /* 0x000fe20003f84070 */
[--C-:B------:R-:W-:Y:S01]  /*128c0*/  @!P5 IMAD.IADD R24, R24, 0x1, -R13.reuse ;  /* 0x000000011818d824 */ /* 0x100fe200078e0a0d */
[----:B------:R-:W-:Y:S05]  /*128d0*/  STL [R1+0x718], R10 ;  /* 0x0007180a01007387 */ /* 0x000fea0000100800 */
[--C-:B------:R-:W-:Y:S01]  /*128e0*/  @!P3 IMAD.IADD R8, R8, 0x1, -R13.reuse ;  /* 0x000000010808b824 */ /* 0x100fe200078e0a0d */
[----:B------:R-:W-:Y:S04]  /*128f0*/  STL [R1+0x720], R15 ;  /* 0x0007200f01007387 */ /* 0x000fe80000100800 */
[----:B------:R-:W-:Y:S04]  /*12900*/  STL [R1+0x71c], R17 ;  /* 0x00071c1101007387 */ /* 0x000fe80000100800 */
[----:B------:R-:W-:Y:S01]  /*12910*/  STL [R1+0x6fc], R0 ;  /* 0x0006fc0001007387 */ /* 0x000fe20000100800 */
[----:B------:R-:W-:-:S03]  /*12920*/  @!P4 IMAD.IADD R7, R7, 0x1, -R13 ;  /* 0x000000010707c824 */ /* 0x000fc600078e0a0d */
[----:B------:R-:W-:Y:S04]  /*12930*/  STL [R1+0x700], R29 ;  /* 0x0007001d01007387 */ /* 0x000fe80000100800 */
[----:B------:R0:W-:Y:S04]  /*12940*/  STL [R1+0x70c], R22 ;  /* 0x00070c1601007387 */ /* 0x0001e80000100800 */
[----:B------:R1:W-:Y:S04]  /*12950*/  STL [R1+0x704], R24 ;  /* 0x0007041801007387 */ /* 0x0003e80000100800 */
[----:B0-----:R-:W2:Y:S04]  /*12960*/  LDL.LU R22, [R1+0x6c8] ;  /* 0x0006c80001167983 */ /* 0x001ea80000300800 */
[----:B------:R-:W2:Y:S04]  /*12970*/  LDL.LU R0, [R1+0x6d0] ;  /* 0x0006d00001007983 */ /* 0x000ea80000300800 */
[----:B------:R-:W2:Y:S04]  /*12980*/  LDL.LU R29, [R1+0x6cc] ;  /* 0x0006cc00011d7983 */ /* 0x000ea80000300800 */
[----:B-1----:R-:W2:Y:S01]  /*12990*/  LDL.LU R24, [R1+0x6ac] ;  /* 0x0006ac0001187983 */ /* 0x002ea20000300800 */
[----:B------:R-:W-:-:S04]  /*129a0*/  IMAD.HI.U32 R14, R12, R11, RZ ;  /* 0x0000000b0c0e7227 */ /* 0x000fc800078e00ff */
[----:B------:R-:W-:-:S04]  /*129b0*/  IMAD.MOV R14, RZ, RZ, -R14 ;  /* 0x000000ffff0e7224 */ /* 0x000fc800078e0a0e */
[C---:B------:R-:W-:Y:S01]  /*129c0*/  IMAD R11, R13.reuse, R14, R11 ;  /* 0x0000000e0d0b7224 */ /* 0x040fe200078e020b */
[C---:B---3--:R-:W-:Y:S02]  /*129d0*/  ISETP.GT.U32.AND P6, PT, R13.reuse, R16, PT ;  /* 0x000000100d00720c */ /* 0x048fe40003fc4070 */
[C---:B----4-:R-:W-:Y:S02]  /*129e0*/  ISETP.GT.U32.AND P2, PT, R13.reuse, R6, PT ;  /* 0x000000060d00720c */ /* 0x050fe40003f44070 */
[----:B--2---:R-:W-:-:S09]  /*129f0*/  ISETP.GT.U32.AND P0, PT, R13, R5, PT ;  /* 0x000000050d00720c */ /* 0x004fd20003f04070 */
[--C-:B------:R-:W-:Y:S01]  /*12a00*/  @!P6 IMAD.IADD R16, R16, 0x1, -R13.reuse ;  /* 0x000000011010e824 */ /* 0x100fe200078e0a0d */
[C---:B------:R-:W-:Y:S02]  /*12a10*/  ISETP.GT.U32.AND P5, PT, R13.reuse, R20, PT ;  /* 0x000000140d00720c */ /* 0x040fe40003fa4070 */
[C---:B------:R-:W-:Y:S01]  /*12a20*/  ISETP.GT.U32.AND P1, PT, R13.reuse, R4, PT ;  /* 0x000000040d00720c */ /* 0x040fe20003f24070 */
[--C-:B------:R-:W-:Y:S01]  /*12a30*/  @!P2 IMAD.IADD R6, R6, 0x1, -R13.reuse ;  /* 0x000000010606a824 */ /* 0x100fe200078e0a0d */
[C---:B------:R-:W-:Y:S02]  /*12a40*/  ISETP.GT.U32.AND P6, PT, R13.reuse, R23, PT ;  /* 0x000000170d00720c */ /* 0x040fe40003fc4070 */
[----:B------:R-:W-:Y:S01]  /*12a50*/  ISETP.GT.U32.AND P2, PT, R13, R19, PT ;  /* 0x000000130d00720c */ /* 0x000fe20003f44070 */
[----:B------:R-:W-:Y:S01]  /*12a60*/  @!P0 IMAD.IADD R5, R5, 0x1, -R13 ;  /* 0x0000000105058824 */ /* 0x000fe200078e0a0d */
[C---:B------:R-:W-:Y:S02]  /*12a70*/  ISETP.GT.U32.AND P0, PT, R13.reuse, R9, PT ;  /* 0x000000090d00720c */ /* 0x040fe40003f04070 */
[----:B------:R-:W-:-:S05]  /*12a80*/  ISETP.GT.U32.AND P3, PT, R13, R18, PT ;  /* 0x000000120d00720c */ /* 0x000fca0003f64070 */
[--C-:B------:R-:W-:Y:S01]  /*12a90*/  @!P1 IMAD.IADD R4, R4, 0x1, -R13.reuse ;  /* 0x0000000104049824 */ /* 0x100fe200078e0a0d */
[C---:B------:R-:W-:Y:S02]  /*12aa0*/  ISETP.GT.U32.AND P1, PT, R13.reuse, R8, PT ;  /* 0x000000080d00720c */ /* 0x040fe40003f24070 */
[----:B------:R-:W-:Y:S01]  /*12ab0*/  ISETP.GT.U32.AND P4, PT, R13, R3, PT ;  /* 0x000000030d00720c */ /* 0x000fe20003f84070 */
[--C-:B------:R-:W-:Y:S02]  /*12ac0*/  @!P5 IMAD.IADD R20, R20, 0x1, -R13.reuse ;  /* 0x000000011414d824 */ /* 0x100fe400078e0a0d */
[--C-:B------:R-:W-:Y:S02]  /*12ad0*/  @!P6 IMAD.IADD R23, R23, 0x1, -R13.reuse ;  /* 0x000000011717e824 */ /* 0x100fe400078e0a0d */
[--C-:B------:R-:W-:Y:S02]  /*12ae0*/  @!P2 IMAD.IADD R19, R19, 0x1, -R13.reuse ;  /* 0x000000011313a824 */ /* 0x100fe400078e0a0d */
[----:B------:R-:W-:-:S02]  /*12af0*/  @!P0 IMAD.IADD R9, R9, 0x1, -R13 ;  /* 0x0000000109098824 */ /* 0x000fc400078e0a0d */
[--C-:B------:R-:W-:Y:S01]  /*12b00*/  @!P3 IMAD.IADD R18, R18, 0x1, -R13.reuse ;  /* 0x000000011212b824 */ /* 0x100fe200078e0a0d */
[C---:B------:R-:W-:Y:S02]  /*12b10*/  ISETP.GT.U32.AND P3, PT, R13.reuse, R7, PT ;  /* 0x000000070d00720c */ /* 0x040fe40003f64070 */
[----:B------:R-:W-:Y:S01]  /*12b20*/  ISETP.GT.U32.AND P5, PT, R13, R2, PT ;  /* 0x000000020d00720c */ /* 0x000fe20003fa4070 */
[----:B------:R0:W-:Y:S01]  /*12b30*/  STL [R1+0x708], R23 ;  /* 0x0007081701007387 */ /* 0x0001e20000100800 */
[--C-:B------:R-:W-:Y:S02]  /*12b40*/  @!P1 IMAD.IADD R8, R8, 0x1, -R13.reuse ;  /* 0x0000000108089824 */ /* 0x100fe400078e0a0d */
[--C-:B------:R-:W-:Y:S01]  /*12b50*/  @!P4 IMAD.IADD R3, R3, 0x1, -R13.reuse ;  /* 0x000000010303c824 */ /* 0x100fe200078e0a0d */
[C---:B------:R-:W-:Y:S01]  /*12b60*/  ISETP.GT.U32.AND P4, PT, R13.reuse, R20, PT ;  /* 0x000000140d00720c */ /* 0x040fe20003f84070 */
[----:B0-----:R-:W2:Y:S04]  /*12b70*/  LDL.LU R23, [R1+0x6b0] ;  /* 0x0006b00001177983 */ /* 0x001ea80000300800 */
[----:B------:R0:W-:Y:S03]  /*12b80*/  STL [R1+0x6e8], R19 ;  /* 0x0006e81301007387 */ /* 0x0001e60000100800 */
[----:B------:R-:W-:Y:S01]  /*12b90*/  @!P5 IMAD.IADD R2, R2, 0x1, -R13 ;  /* 0x000000010202d824 */ /* 0x000fe200078e0a0d */
[C---:B------:R-:W-:Y:S01]  /*12ba0*/  ISETP.GT.U32.AND P5, PT, R13.reuse, R16, PT ;  /* 0x000000100d00720c */ /* 0x040fe20003fa4070 */
[----:B0-----:R-:W3:Y:S04]  /*12bb0*/  LDL.LU R19, [R1+0x6b4] ;  /* 0x0006b40001137983 */ /* 0x001ee80000300800 */
[----:B------:R-:W4:Y:S04]  /*12bc0*/  LDL.LU R10, [R1+0x6bc] ;  /* 0x0006bc00010a7983 */ /* 0x000f280000300800 */
[----:B------:R0:W-:Y:S04]  /*12bd0*/  STL [R1+0x6ec], R9 ;  /* 0x0006ec0901007387 */ /* 0x0001e80000100800 */
[----:B------:R-:W3:Y:S01]  /*12be0*/  LDL.LU R15, [R1+0x6b8] ;  /* 0x0006b800010f7983 */ /* 0x000ee20000300800 */
[----:B------:R-:W-:-:S03]  /*12bf0*/  ISETP.GT.U32.AND P2, PT, R13, R6, PT ;  /* 0x000000060d00720c */ /* 0x000fc60003f44070 */
[----:B------:R-:W3:Y:S01]  /*12c00*/  LDL.LU R17, [R1+0x698] ;  /* 0x0006980001117983 */ /* 0x000ee20000300800 */
[----:B------:R-:W-:-:S03]  /*12c10*/  ISETP.GT.U32.AND P0, PT, R13, R5, PT ;  /* 0x000000050d00720c */ /* 0x000fc60003f04070 */
[----:B------:R1:W-:Y:S01]  /*12c20*/  STL [R1+0x6f0], R8 ;  /* 0x0006f00801007387 */ /* 0x0003e20000100800 */
[----:B------:R-:W-:-:S03]  /*12c30*/  @!P3 IMAD.IADD R7, R7, 0x1, -R13 ;  /* 0x000000010707b824 */ /* 0x000fc600078e0a0d */
[----:B0-----:R-:W3:Y:S01]  /*12c40*/  LDL.LU R9, [R1+0x69c] ;  /* 0x00069c0001097983 */ /* 0x001ee20000300800 */
[C---:B------:R-:W-:Y:S02]  /*12c50*/  ISETP.GT.U32.AND P3, PT, R13.reuse, R18, PT ;  /* 0x000000120d00720c */ /* 0x040fe40003f64070 */
[----:B------:R-:W-:Y:S01]  /*12c60*/  ISETP.GT.U32.AND P1, PT, R13, R4, PT ;  /* 0x000000040d00720c */ /* 0x000fe20003f24070 */
[--C-:B------:R-:W-:Y:S01]  /*12c70*/  @!P4 IMAD.IADD R20, R20, 0x1, -R13.reuse ;  /* 0x000000011414c824 */ /* 0x100fe200078e0a0d */
[----:B-1----:R-:W3:Y:S01]  /*12c80*/  LDL.LU R8, [R1+0x6a0] ;  /* 0x0006a00001087983 */ /* 0x002ee20000300800 */
[--C-:B------:R-:W-:Y:S02]  /*12c90*/  @!P5 IMAD.IADD R16, R16, 0x1, -R13.reuse ;  /* 0x000000011010d824 */ /* 0x100fe400078e0a0d */
[--C-:B------:R-:W-:Y:S01]  /*12ca0*/  @!P2 IMAD.IADD R6, R6, 0x1, -R13.reuse ;  /* 0x000000010606a824 */ /* 0x100fe200078e0a0d */
[----:B------:R0:W-:Y:S01]  /*12cb0*/  STL [R1+0x6f8], R7 ;  /* 0x0006f80701007387 */ /* 0x0001e20000100800 */
[----:B------:R-:W-:-:S04]  /*12cc0*/  @!P0 IMAD.IADD R5, R5, 0x1, -R13 ;  /* 0x0000000105058824 */ /* 0x000fc800078e0a0d */
[--C-:B------:R-:W-:Y:S02]  /*12cd0*/  @!P3 IMAD.IADD R18, R18, 0x1, -R13.reuse ;  /* 0x000000011212b824 */ /* 0x100fe400078e0a0d */
[----:B------:R-:W-:Y:S01]  /*12ce0*/  @!P1 IMAD.IADD R4, R4, 0x1, -R13 ;  /* 0x0000000104049824 */ /* 0x000fe200078e0a0d */
[----:B0-----:R-:W3:Y:S04]  /*12cf0*/  LDL.LU R7, [R1+0x6a8] ;  /* 0x0006a80001077983 */ /* 0x001ee80000300800 */
[----:B------:R0:W-:Y:S04]  /*12d00*/  STL [R1+0x6f4], R20 ;  /* 0x0006f41401007387 */ /* 0x0001e80000100800 */
[----:B0-----:R-:W3:Y:S04]  /*12d10*/  LDL.LU R20, [R1+0x6a4] ;  /* 0x0006a40001147983 */ /* 0x001ee80000300800 */
[----:B------:R-:W-:Y:S04]  /*12d20*/  STL [R1+0x4794], R11 ;  /* 0x0047940b01007387 */ /* 0x000fe80000100800 */
[----:B------:R-:W-:Y:S04]  /*12d30*/  STL [R1+0x6d4], R16 ;  /* 0x0006d41001007387 */ /* 0x000fe80000100800 */
[----:B------:R-:W-:Y:S04]  /*12d40*/  STL [R1+0x6d8], R6 ;  /* 0x0006d80601007387 */ /* 0x000fe80000100800 */
[----:B------:R-:W-:Y:S04]  /*12d50*/  STL [R1+0x6dc], R5 ;  /* 0x0006dc0501007387 */ /* 0x000fe80000100800 */
[----:B------:R0:W-:Y:S04]  /*12d60*/  STL [R1+0x6e0], R18 ;  /* 0x0006e01201007387 */ /* 0x0001e80000100800 */
[----:B------:R1:W-:Y:S04]  /*12d70*/  STL [R1+0x6e4], R4 ;  /* 0x0006e40401007387 */ /* 0x0003e80000100800 */
[----:B0-----:R-:W3:Y:S01]  /*12d80*/  LDL R18, [R1+0x3b08] ;  /* 0x003b080001127983 */ /* 0x001ee20000100800 */
[----:B------:R-:W-:-:S02]  /*12d90*/  ISETP.GT.U32.AND P6, PT, R13, R2, PT ;  /* 0x000000020d00720c */ /* 0x000fc40003fc4070 */
[C---:B------:R-:W-:Y:S01]  /*12da0*/  ISETP.GT.U32.AND P5, PT, R13.reuse, R22, PT ;  /* 0x000000160d00720c */ /* 0x040fe20003fa4070 */
[----:B------:R-:W3:Y:S01]  /*12db0*/  LDL.LU R5, [R1+0x684] ;  /* 0x0006840001057983 */ /* 0x000ee20000300800 */
[C---:B------:R-:W-:Y:S02]  /*12dc0*/  ISETP.GT.U32.AND P2, PT, R13.reuse, R0, PT ;  /* 0x000000000d00720c */ /* 0x040fe40003f44070 */
[C---:B------:R-:W-:Y:S02]  /*12dd0*/  ISETP.GT.U32.AND P0, PT, R13.reuse, R29, PT ;  /* 0x0000001d0d00720c */ /* 0x040fe40003f04070 */
[----:B------:R-:W-:-:S05]  /*12de0*/  ISETP.GT.U32.AND P1, PT, R13, R24, PT ;  /* 0x000000180d00720c */ /* 0x000fca0003f24070 */
[--C-:B------:R-:W-:Y:S02]  /*12df0*/  @!P6 IMAD.IADD R2, R2, 0x1, -R13.reuse ;  /* 0x000000010202e824 */ /* 0x100fe400078e0a0d */
[--C-:B------:R-:W-:Y:S02]  /*12e00*/  @!P5 IMAD.IADD R22, R22, 0x1, -R13.reuse ;  /* 0x000000011616d824 */ /* 0x100fe400078e0a0d */
[--C-:B------:R-:W-:Y:S01]  /*12e10*/  @!P2 IMAD.IADD R0, R0, 0x1, -R13.reuse ;  /* 0x000000010000a824 */ /* 0x100fe200078e0a0d */
[----:B------:R-:W-:Y:S01]  /*12e20*/  ISETP.GT.U32.AND P4, PT, R13, R3, PT ;  /* 0x000000030d00720c */ /* 0x000fe20003f84070 */
[--C-:B------:R-:W-:Y:S02]  /*12e30*/  @!P0 IMAD.IADD R29, R29, 0x1, -R13.reuse ;  /* 0x000000011d1d8824 */ /* 0x100fe400078e0a0d */
[----:B------:R-:W-:-:S10]  /*12e40*/  @!P1 IMAD.IADD R24, R24, 0x1, -R13 ;  /* 0x0000000118189824 */ /* 0x000fd400078e0a0d */
[----:B------:R-:W-:-:S05]  /*12e50*/  @!P4 IMAD.IADD R3, R3, 0x1, -R13 ;  /* 0x000000010303c824 */ /* 0x000fca00078e0a0d */
[----:B------:R-:W-:Y:S04]  /*12e60*/  STL [R1+0x6c0], R3 ;  /* 0x0006c00301007387 */ /* 0x000fe80000100800 */
[----:B------:R-:W3:Y:S04]  /*12e70*/  LDL.LU R6, [R1+0x688] ;  /* 0x0006880001067983 */ /* 0x000ee80000300800 */
[----:B------:R0:W-:Y:S04]  /*12e80*/  STL [R1+0x6c4], R2 ;  /* 0x0006c40201007387 */ /* 0x0001e80000100800 */
[----:B-1----:R-:W3:Y:S01]  /*12e90*/  LDL.LU R4, [R1+0x68c] ;  /* 0x00068c0001047983 */ /* 0x002ee20000300800 */
[----:B--2---:R-:W-:-:S02]  /*12ea0*/  ISETP.GT.U32.AND P3, PT, R13, R23, PT ;  /* 0x000000170d00720c */ /* 0x004fc40003f64070 */
[C---:B----4-:R-:W-:Y:S02]  /*12eb0*/  ISETP.GT.U32.AND P6, PT, R13.reuse, R10, PT ;  /* 0x0000000a0d00720c */ /* 0x050fe40003fc4070 */
[C---:B---3--:R-:W-:Y:S02]  /*12ec0*/  ISETP.GT.U32.AND P5, PT, R13.reuse, R15, PT ;  /* 0x0000000f0d00720c */ /* 0x048fe40003fa4070 */
[----:B------:R-:W-:-:S09]  /*12ed0*/  ISETP.GT.U32.AND P2, PT, R13, R17, PT ;  /* 0x000000110d00720c */ /* 0x000fd20003f44070 */
[--C-:B------:R-:W-:Y:S01]  /*12ee0*/  @!P6 IMAD.IADD R10, R10, 0x1, -R13.reuse ;  /* 0x000000010a0ae824 */ /* 0x100fe200078e0a0d */
        /* <DEDUP_REMOVED lines=8> */
[----:B------:R-:W-:Y:S01]  /*12f70*/  ISETP.GT.U32.AND P0, PT, R13, R24, PT ;  /* 0x000000180d00720c */ /* 0x000fe20003f04070 */
[--C-:B------:R-:W-:Y:S02]  /*12f80*/  @!P6 IMAD.IADD R22, R22, 0x1, -R13.reuse ;  /* 0x000000011616e824 */ /* 0x100fe400078e0a0d */
[--C-:B------:R-:W-:Y:S02]  /*12f90*/  @!P5 IMAD.IADD R0, R0, 0x1, -R13.reuse ;  /* 0x000000010000d824 */ /* 0x100fe400078e0a0d */
[--C-:B------:R-:W-:Y:S02]  /*12fa0*/  @!P3 IMAD.IADD R23, R23, 0x1, -R13.reuse ;  /* 0x000000011717b824 */ /* 0x100fe400078e0a0d */
[--C-:B------:R-:W-:Y:S02]  /*12fb0*/  @!P2 IMAD.IADD R29, R29, 0x1, -R13.reuse ;  /* 0x000000011d1da824 */ /* 0x100fe400078e0a0d */
[----:B------:R-:W-:Y:S01]  /*12fc0*/  @!P1 IMAD.IADD R8, R8, 0x1, -R13 ;  /* 0x0000000108089824 */ /* 0x000fe200078e0a0d */
[----:B------:R-:W-:-:S03]  /*12fd0*/  ISETP.GT.U32.AND P1, PT, R13, R23, PT ;  /* 0x000000170d00720c */ /* 0x000fc60003f24070 */
[----:B------:R-:W-:-:S10]  /*12fe0*/  @!P0 IMAD.IADD R24, R24, 0x1, -R13 ;  /* 0x0000000118188824 */ /* 0x000fd400078e0a0d */
[----:B------:R-:W-:Y:S01]  /*12ff0*/  @!P1 IMAD.IADD R23, R23, 0x1, -R13 ;  /* 0x0000000117179824 */ /* 0x000fe200078e0a0d */
[----:B------:R-:W-:Y:S02]  /*13000*/  IABS R16, R18 ;  /* 0x0000001200107213 */ /* 0x000fe40000000000 */
[----:B------:R-:W2:Y:S04]  /*13010*/  LDL.LU R18, [R1+0x694] ;  /* 0x0006940001127983 */ /* 0x000ea80000300800 */
[----:B0-----:R-:W3:Y:S04]  /*13020*/  LDL.LU R2, [R1+0x690] ;  /* 0x0006900001027983 */ /* 0x001ee80000300800 */
[----:B------:R0:W-:Y:S04]  /*13030*/  STL [R1+0x6c8], R22 ;  /* 0x0006c81601007387 */ /* 0x0001e80000100800 */
[----:B0-----:R-:W4:Y:S04]  /*13040*/  LDL.LU R22, [R1+0x670] ;  /* 0x0006700001167983 */ /* 0x001f280000300800 */
[----:B------:R0:W-:Y:S04]  /*13050*/  STL [R1+0x6d0], R0 ;  /* 0x0006d00001007387 */ /* 0x0001e80000100800 */
[----:B------:R-:W4:Y:S04]  /*13060*/  LDL.LU R11, [R1+0x674] ;  /* 0x00067400010b7983 */ /* 0x000f280000300800 */
[----:B------:R1:W-:Y:S04]  /*13070*/  STL [R1+0x6cc], R29 ;  /* 0x0006cc1d01007387 */ /* 0x0003e80000100800 */
[----:B------:R-:W4:Y:S04]  /*13080*/  LDL.LU R3, [R1+0x678] ;  /* 0x0006780001037983 */ /* 0x000f280000300800 */
[----:B------:R1:W-:Y:S04]  /*13090*/  STL [R1+0x6ac], R24 ;  /* 0x0006ac1801007387 */ /* 0x0003e80000100800 */
[----:B0-----:R-:W4:Y:S04]  /*130a0*/  LDL.LU R0, [R1+0x680] ;  /* 0x0006800001007983 */ /* 0x001f280000300800 */
[----:B-1----:R-:W4:Y:S04]  /*130b0*/  LDL.LU R29, [R1+0x67c] ;  /* 0x00067c00011d7983 */ /* 0x002f280000300800 */
[----:B------:R0:W-:Y:S04]  /*130c0*/  STL [R1+0x6b0], R23 ;  /* 0x0006b01701007387 */ /* 0x0001e80000100800 */
[----:B------:R-:W4:Y:S01]  /*130d0*/  LDL.LU R24, [R1+0x65c] ;  /* 0x00065c0001187983 */ /* 0x000f220000300800 */
[----:B------:R-:W-:-:S02]  /*130e0*/  ISETP.GT.U32.AND P4, PT, R13, R19, PT ;  /* 0x000000130d00720c */ /* 0x000fc40003f84070 */
[C---:B------:R-:W-:Y:S02]  /*130f0*/  ISETP.GT.U32.AND P3, PT, R13.reuse, R7, PT ;  /* 0x000000070d00720c */ /* 0x040fe40003f64070 */
[----:B------:R-:W-:Y:S01]  /*13100*/  ISETP.GT.U32.AND P2, PT, R13, R17, PT ;  /* 0x000000110d00720c */ /* 0x000fe20003f44070 */
[----:B0-----:R-:W4:Y:S08]  /*13110*/  LDL.LU R23, [R1+0x660] ;  /* 0x0006600001177983 */ /* 0x001f300000300800 */
[--C-:B------:R-:W-:Y:S01]  /*13120*/  @!P4 IMAD.IADD R19, R19, 0x1, -R13.reuse ;  /* 0x000000011313c824 */ /* 0x100fe200078e0a0d */
[----:B------:R-:W-:Y:S01]  /*13130*/  ISETP.GT.U32.AND P4, PT, R13, R20, PT ;  /* 0x000000140d00720c */ /* 0x000fe20003f84070 */
[----:B------:R-:W-:Y:S01]  /*13140*/  @!P3 IMAD.IADD R7, R7, 0x1, -R13 ;  /* 0x000000010707b824 */ /* 0x000fe200078e0a0d */
[----:B------:R-:W-:-:S02]  /*13150*/  ISETP.GT.U32.AND P5, PT, R13, R15, PT ;  /* 0x0000000f0d00720c */ /* 0x000fc40003fa4070 */
[----:B------:R-:W-:-:S09]  /*13160*/  ISETP.GT.U32.AND P3, PT, R13, R19, PT ;  /* 0x000000130d00720c */ /* 0x000fd20003f64070 */
[--C-:B------:R-:W-:Y:S01]  /*13170*/  @!P4 IMAD.IADD R20, R20, 0x1, -R13.reuse ;  /* 0x000000011414c824 */ /* 0x100fe200078e0a0d */
[C---:B------:R-:W-:Y:S02]  /*13180*/  ISETP.GT.U32.AND P4, PT, R13.reuse, R10, PT ;  /* 0x0000000a0d00720c */ /* 0x040fe40003f84070 */
[C---:B------:R-:W-:Y:S02]  /*13190*/  ISETP.GT.U32.AND P0, PT, R13.reuse, R9, PT ;  /* 0x000000090d00720c */ /* 0x040fe40003f04070 */
[----:B------:R-:W-:Y:S01]  /*131a0*/  ISETP.GT.U32.AND P6, PT, R13, R20, PT ;  /* 0x000000140d00720c */ /* 0x000fe20003fc4070 */
[--C-:B------:R-:W-:Y:S01]  /*131b0*/  @!P2 IMAD.IADD R17, R17, 0x1, -R13.reuse ;  /* 0x000000011111a824 */ /* 0x100fe200078e0a0d */
[----:B------:R-:W-:Y:S01]  /*131c0*/  ISETP.GT.U32.AND P2, PT, R13, R4, PT ;  /* 0x000000040d00720c */ /* 0x000fe20003f44070 */
[--C-:B------:R-:W-:Y:S01]  /*131d0*/  @!P5 IMAD.IADD R15, R15, 0x1, -R13.reuse ;  /* 0x000000010f0fd824 */ /* 0x100fe200078e0a0d */
[----:B------:R-:W-:Y:S01]  /*131e0*/  ISETP.GT.U32.AND P5, PT, R13, R6, PT ;  /* 0x000000060d00720c */ /* 0x000fe20003fa4070 */
[----:B------:R-:W-:-:S04]  /*131f0*/  @!P3 IMAD.IADD R19, R19, 0x1, -R13 ;  /* 0x000000011313b824 */ /* 0x000fc800078e0a0d */
[--C-:B------:R-:W-:Y:S01]  /*13200*/  @!P4 IMAD.IADD R10, R10, 0x1, -R13.reuse ;  /* 0x000000010a0ac824 */ /* 0x100fe200078e0a0d */
[----:B------:R-:W-:Y:S01]  /*13210*/  ISETP.GT.U32.AND P4, PT, R13, R5, PT ;  /* 0x000000050d00720c */ /* 0x000fe20003f84070 */
[----:B------:R0:W-:Y:S01]  /*13220*/  STL [R1+0x6b4], R19 ;  /* 0x0006b41301007387 */ /* 0x0001e20000100800 */
[--C-:B------:R-:W-:Y:S01]  /*13230*/  @!P0 IMAD.IADD R9, R9, 0x1, -R13.reuse ;  /* 0x0000000109098824 */ /* 0x100fe200078e0a0d */
[----:B------:R-:W-:Y:S01]  /*13240*/  ISETP.GT.U32.AND P1, PT, R13, R8, PT ;  /* 0x000000080d00720c */ /* 0x000fe20003f24070 */
[--C-:B------:R-:W-:Y:S02]  /*13250*/  @!P6 IMAD.IADD R20, R20, 0x1, -R13.reuse ;  /* 0x000000011414e824 */ /* 0x100fe400078e0a0d */
[--C-:B------:R-:W-:Y:S01]  /*13260*/  @!P2 IMAD.IADD R4, R4, 0x1, -R13.reuse ;  /* 0x000000010404a824 */ /* 0x100fe200078e0a0d */
[----:B0-----:R-:W4:Y:S06]  /*13270*/  LDL.LU R19, [R1+0x664] ;  /* 0x0006640001137983 */ /* 0x001f2c0000300800 */
[----:B------:R-:W-:-:S02]  /*13280*/  @!P4 IMAD.IADD R5, R5, 0x1, -R13 ;  /* 0x000000010505c824 */ /* 0x000fc400078e0a0d */
[--C-:B------:R-:W-:Y:S01]  /*13290*/  @!P5 IMAD.IADD R6, R6, 0x1, -R13.reuse ;  /* 0x000000010606d824 */ /* 0x100fe200078e0a0d */
[----:B------:R-:W-:Y:S01]  /*132a0*/  ISETP.GT.U32.AND P3, PT, R13, R7, PT ;  /* 0x000000070d00720c */ /* 0x000fe20003f64070 */
[--C-:B------:R-:W-:Y:S01]  /*132b0*/  @!P1 IMAD.IADD R8, R8, 0x1, -R13.reuse ;  /* 0x0000000108089824 */ /* 0x100fe200078e0a0d */
[----:B------:R-:W-:Y:S04]  /*132c0*/  STL [R1+0x6bc], R10 ;  /* 0x0006bc0a01007387 */ /* 0x000fe80000100800 */
[----:B------:R-:W-:Y:S04]  /*132d0*/  STL [R1+0x6b8], R15 ;  /* 0x0006b80f01007387 */ /* 0x000fe80000100800 */
[----:B------:R-:W-:Y:S03]  /*132e0*/  STL [R1+0x698], R17 ;  /* 0x0006981101007387 */ /* 0x000fe60000100800 */
[----:B------:R-:W-:Y:S01]  /*132f0*/  @!P3 IMAD.IADD R7, R7, 0x1, -R13 ;  /* 0x000000010707b824 */ /* 0x000fe200078e0a0d */
[----:B------:R-:W-:Y:S04]  /*13300*/  STL [R1+0x69c], R9 ;  /* 0x00069c0901007387 */ /* 0x000fe80000100800 */
[----:B------:R-:W-:Y:S04]  /*13310*/  STL [R1+0x6a0], R8 ;  /* 0x0006a00801007387 */ /* 0x000fe80000100800 */
[----:B------:R0:W-:Y:S04]  /*13320*/  STL [R1+0x6a4], R20 ;  /* 0x0006a41401007387 */ /* 0x0001e80000100800 */
[----:B------:R-:W-:Y:S04]  /*13330*/  STL [R1+0x6a8], R7 ;  /* 0x0006a80701007387 */ /* 0x000fe80000100800 */
[----:B0-----:R-:W4:Y:S04]  /*13340*/  LDL.LU R20, [R1+0x66c] ;  /* 0x00066c0001147983 */ /* 0x001f280000300800 */
[----:B------:R-:W4:Y:S04]  /*13350*/  LDL.LU R10, [R1+0x668] ;  /* 0x00066800010a7983 */ /* 0x000f280000300800 */
[----:B------:R-:W4:Y:S04]  /*13360*/  LDL.LU R15, [R1+0x648] ;  /* 0x00064800010f7983 */ /* 0x000f280000300800 */
[----:B------:R-:W4:Y:S04]  /*13370*/  LDL.LU R17, [R1+0x64c] ;  /* 0x00064c0001117983 */ /* 0x000f280000300800 */
[----:B------:R-:W4:Y:S01]  /*13380*/  LDL.LU R9, [R1+0x650] ;  /* 0x0006500001097983 */ /* 0x000f220000300800 */
[----:B--2---:R-:W-:-:S02]  /*13390*/  ISETP.GT.U32.AND P0, PT, R13, R18, PT ;  /* 0x000000120d00720c */ /* 0x004fc40003f04070 */
[----:B---3--:R-:W-:-:S11]  /*133a0*/  ISETP.GT.U32.AND P1, PT, R13, R2, PT ;  /* 0x000000020d00720c */ /* 0x008fd60003f24070 */
[----:B------:R-:W-:Y:S01]  /*133b0*/  @!P0 IMAD.IADD R18, R18, 0x1, -R13 ;  /* 0x0000000112128824 */ /* 0x000fe200078e0a0d */
[C---:B----4-:R-:W-:Y:S02]  /*133c0*/  ISETP.GT.U32.AND P6, PT, R13.reuse, R11, PT ;  /* 0x0000000b0d00720c */ /* 0x050fe40003fc4070 */
[C---:B------:R-:W-:Y:S02]  /*133d0*/  ISETP.GT.U32.AND P4, PT, R13.reuse, R3, PT ;  /* 0x000000030d00720c */ /* 0x040fe40003f84070 */
[C---:B------:R-:W-:Y:S02]  /*133e0*/  ISETP.GT.U32.AND P5, PT, R13.reuse, R0, PT ;  /* 0x000000000d00720c */ /* 0x040fe40003fa4070 */
[----:B------:R-:W-:-:S07]  /*133f0*/  ISETP.GT.U32.AND P2, PT, R13, R29, PT ;  /* 0x0000001d0d00720c */ /* 0x000fce0003f44070 */
[--C-:B------:R-:W-:Y:S01]  /*13400*/  @!P6 IMAD.IADD R11, R11, 0x1, -R13.reuse ;  /* 0x000000010b0be824 */ /* 0x100fe200078e0a0d */
[----:B------:R-:W-:Y:S01]  /*13410*/  ISETP.GT.U32.AND P6, PT, R13, R5, PT ;  /* 0x000000050d00720c */ /* 0x000fe20003fc4070 */
[--C-:B------:R-:W-:Y:S01]  /*13420*/  @!P4 IMAD.IADD R3, R3, 0x1, -R13.reuse ;  /* 0x000000010303c824 */ /* 0x100fe200078e0a0d */
[C---:B------:R-:W-:Y:S02]  /*13430*/  ISETP.GT.U32.AND P4, PT, R13.reuse, R6, PT ;  /* 0x000000060d00720c */ /* 0x040fe40003f84070 */
[C---:B------:R-:W-:Y:S01]  /*13440*/  ISETP.GT.U32.AND P0, PT, R13.reuse, R24, PT ;  /* 0x000000180d00720c */ /* 0x040fe20003f04070 */
[--C-:B------:R-:W-:Y:S01]  /*13450*/  @!P5 IMAD.IADD R0, R0, 0x1, -R13.reuse ;  /* 0x000000010000d824 */ /* 0x100fe200078e0a0d */
[----:B------:R-:W-:Y:S01]  /*13460*/  ISETP.GT.U32.AND P5, PT, R13, R4, PT ;  /* 0x000000040d00720c */ /* 0x000fe20003fa4070 */
[--C-:B------:R-:W-:Y:S01]  /*13470*/  @!P2 IMAD.IADD R29, R29, 0x1, -R13.reuse ;  /* 0x000000011d1da824 */ /* 0x100fe200078e0a0d */
[----:B------:R-:W-:Y:S01]  /*13480*/  ISETP.GT.U32.AND P2, PT, R13, R18, PT ;  /* 0x000000120d00720c */ /* 0x000fe20003f44070 */
[----:B------:R-:W-:-:S04]  /*13490*/  @!P1 IMAD.IADD R2, R2, 0x1, -R13 ;  /* 0x0000000102029824 */ /* 0x000fc800078e0a0d */
[--C-:B------:R-:W-:Y:S02]  /*134a0*/  @!P6 IMAD.IADD R5, R5, 0x1, -R13.reuse ;  /* 0x000000010505e824 */ /* 0x100fe400078e0a0d */
[--C-:B------:R-:W-:Y:S02]  /*134b0*/  @!P4 IMAD.IADD R6, R6, 0x1, -R13.reuse ;  /* 0x000000010606c824 */ /* 0x100fe400078e0a0d */
[--C-:B------:R-:W-:Y:S01]  /*134c0*/  @!P0 IMAD.IADD R24, R24, 0x1, -R13.reuse ;  /* 0x0000000118188824 */ /* 0x100fe200078e0a0d */
[----:B------:R-:W-:Y:S01]  /*134d0*/  ISETP.GT.U32.AND P0, PT, R13, R2, PT ;  /* 0x000000020d00720c */ /* 0x000fe20003f04070 */
[--C-:B------:R-:W-:Y:S01]  /*134e0*/  @!P5 IMAD.IADD R4, R4, 0x1, -R13.reuse ;  /* 0x000000010404d824 */ /* 0x100fe200078e0a0d */
[----:B------:R0:W-:Y:S01]  /*134f0*/  STL [R1+0x684], R5 ;  /* 0x0006840501007387 */ /* 0x0001e20000100800 */
[----:B------:R-:W-:-:S03]  /*13500*/  @!P2 IMAD.IADD R18, R18, 0x1, -R13 ;  /* 0x000000011212a824 */ /* 0x000fc600078e0a0d */
[----:B0-----:R-:W2:Y:S04]  /*13510*/  LDL.LU R5, [R1+0x658] ;  /* 0x0006580001057983 */ /* 0x001ea80000300800 */
[----:B------:R-:W-:Y:S04]  /*13520*/  STL [R1+0x688], R6 ;  /* 0x0006880601007387 */ /* 0x000fe80000100800 */
[----:B------:R0:W-:Y:S04]  /*13530*/  STL [R1+0x694], R18 ;  /* 0x0006941201007387 */ /* 0x0001e80000100800 */
[----:B------:R1:W-:Y:S04]  /*13540*/  STL [R1+0x68c], R4 ;  /* 0x00068c0401007387 */ /* 0x0003e80000100800 */
[----:B0-----:R-:W3:Y:S04]  /*13550*/  LDL.LU R18, [R1+0x654] ;  /* 0x0006540001127983 */ /* 0x001ee80000300800 */
[----:B------:R-:W4:Y:S04]  /*13560*/  LDL.LU R8, [R1+0x634] ;  /* 0x0006340001087983 */ /* 0x000f280000300800 */
[----:B------:R-:W2:Y:S01]  /*13570*/  LDL.LU R7, [R1+0x638] ;  /* 0x0006380001077983 */ /* 0x000ea20000300800 */
[----:B------:R-:W-:-:S03]  /*13580*/  @!P0 IMAD.IADD R2, R2, 0x1, -R13 ;  /* 0x0000000102028824 */ /* 0x000fc600078e0a0d */
[----:B------:R-:W2:Y:S04]  /*13590*/  LDL.LU R6, [R1+0x63c] ;  /* 0x00063c0001067983 */ /* 0x000ea80000300800 */
[----:B------:R0:W-:Y:S04]  /*135a0*/  STL [R1+0x690], R2 ;  /* 0x0006900201007387 */ /* 0x0001e80000100800 */
[----:B-1----:R-:W2:Y:S01]  /*135b0*/  LDL.LU R4, [R1+0x644] ;  /* 0x0006440001047983 */ /* 0x002ea20000300800 */
[C---:B------:R-:W-:Y:S02]  /*135c0*/  ISETP.GT.U32.AND P3, PT, R13.reuse, R22, PT ;  /* 0x000000160d00720c */ /* 0x040fe40003f64070 */
[----:B------:R-:W-:-:S02]  /*135d0*/  ISETP.GT.U32.AND P1, PT, R13, R23, PT ;  /* 0x000000170d00720c */ /* 0x000fc40003f24070 */
[C---:B------:R-:W-:Y:S01]  /*135e0*/  ISETP.GT.U32.AND P4, PT, R13.reuse, R3, PT ;  /* 0x000000030d00720c */ /* 0x040fe20003f84070 */
[----:B0-----:R-:W2:Y:S08]  /*135f0*/  LDL.LU R2, [R1+0x640] ;  /* 0x0006400001027983 */ /* 0x001eb00000300800 */
        /* <DEDUP_REMOVED lines=10> */
[C---:B------:R-:W-:Y:S01]  /*136a0*/  ISETP.GT.U32.AND P4, PT, R13.reuse, R10, PT ;  /* 0x0000000a0d00720c */ /* 0x040fe20003f84070 */
[----:B------:R-:W-:Y:S01]  /*136b0*/  @!P5 IMAD.IADD R0, R0, 0x1, -R13 ;  /* 0x000000010000d824 */ /* 0x000fe200078e0a0d */
[----:B------:R-:W-:-:S05]  /*136c0*/  ISETP.GT.U32.AND P5, PT, R13, R15, PT ;  /* 0x0000000f0d00720c */ /* 0x000fca0003fa4070 */
[--C-:B------:R-:W-:Y:S01]  /*136d0*/  @!P3 IMAD.IADD R11, R11, 0x1, -R13.reuse ;  /* 0x000000010b0bb824 */ /* 0x100fe200078e0a0d */
[C---:B------:R-:W-:Y:S01]  /*136e0*/  ISETP.GT.U32.AND P3, PT, R13.reuse, R20, PT ;  /* 0x000000140d00720c */ /* 0x040fe20003f64070 */
[--C-:B------:R-:W-:Y:S01]  /*136f0*/  @!P1 IMAD.IADD R22, R22, 0x1, -R13.reuse ;  /* 0x0000000116169824 */ /* 0x100fe200078e0a0d */
[----:B------:R-:W-:Y:S01]  /*13700*/  ISETP.GT.U32.AND P0, PT, R13, R24, PT ;  /* 0x000000180d00720c */ /* 0x000fe20003f04070 */
[----:B------:R-:W-:-:S03]  /*13710*/  @!P2 IMAD.IADD R29, R29, 0x1, -R13 ;  /* 0x000000011d1da824 */ /* 0x000fc600078e0a0d */
[----:B------:R0:W-:Y:S01]  /*13720*/  STL [R1+0x670], R22 ;  /* 0x0006701601007387 */ /* 0x0001e20000100800 */
[--C-:B------:R-:W-:Y:S01]  /*13730*/  @!P6 IMAD.IADD R19, R19, 0x1, -R13.reuse ;  /* 0x000000011313e824 */ /* 0x100fe200078e0a0d */
[C---:B------:R-:W-:Y:S01]  /*13740*/  ISETP.GT.U32.AND P2, PT, R13.reuse, R17, PT ;  /* 0x000000110d00720c */ /* 0x040fe20003f44070 */
[----:B------:R-:W-:Y:S01]  /*13750*/  @!P4 IMAD.IADD R10, R10, 0x1, -R13 ;  /* 0x000000010a0ac824 */ /* 0x000fe200078e0a0d */
[----:B------:R-:W-:-:S03]  /*13760*/  ISETP.GT.U32.AND P1, PT, R13, R23, PT ;  /* 0x000000170d00720c */ /* 0x000fc60003f24070 */
[--C-:B------:R-:W-:Y:S01]  /*13770*/  @!P3 IMAD.IADD R20, R20, 0x1, -R13.reuse ;  /* 0x000000011414b824 */ /* 0x100fe200078e0a0d */
[----:B0-----:R-:W2:Y:S01]  /*13780*/  LDL.LU R22, [R1+0x620] ;  /* 0x0006200001167983 */ /* 0x001ea20000300800 */
[--C-:B------:R-:W-:Y:S02]  /*13790*/  @!P5 IMAD.IADD R15, R15, 0x1, -R13.reuse ;  /* 0x000000010f0fd824 */ /* 0x100fe400078e0a0d */
[----:B------:R-:W-:Y:S01]  /*137a0*/  @!P0 IMAD.IADD R24, R24, 0x1, -R13 ;  /* 0x0000000118188824 */ /* 0x000fe200078e0a0d */
[----:B------:R-:W-:-:S03]  /*137b0*/  ISETP.GT.U32.AND P0, PT, R13, R9, PT ;  /* 0x000000090d00720c */ /* 0x000fc60003f04070 */
[----:B------:R-:W-:Y:S01]  /*137c0*/  @!P2 IMAD.IADD R17, R17, 0x1, -R13 ;  /* 0x000000011111a824 */ /* 0x000fe200078e0a0d */
[----:B------:R-:W-:Y:S01]  /*137d0*/  STL [R1+0x674], R11 ;  /* 0x0006740b01007387 */ /* 0x000fe20000100800 */
[----:B------:R-:W-:-:S03]  /*137e0*/  IMAD.HI.U32 R14, R12, R16, RZ ;  /* 0x000000100c0e7227 */ /* 0x000fc600078e00ff */
[----:B------:R-:W-:Y:S01]  /*137f0*/  STL [R1+0x678], R3 ;  /* 0x0006780301007387 */ /* 0x000fe20000100800 */
[----:B------:R-:W-:-:S03]  /*13800*/  @!P1 IMAD.IADD R23, R23, 0x1, -R13 ;  /* 0x0000000117179824 */ /* 0x000fc600078e0a0d */
[----:B------:R-:W-:Y:S01]  /*13810*/  STL [R1+0x680], R0 ;  /* 0x0006800001007387 */ /* 0x000fe20000100800 */
[----:B------:R-:W-:-:S03]  /*13820*/  IMAD.MOV R14, RZ, RZ, -R14 ;  /* 0x000000ffff0e7224 */ /* 0x000fc600078e0a0e */
[----:B------:R-:W-:Y:S01]  /*13830*/  STL [R1+0x67c], R29 ;  /* 0x00067c1d01007387 */ /* 0x000fe20000100800 */
[----:B------:R-:W-:-:S03]  /*13840*/  @!P0 IMAD.IADD R9, R9, 0x1, -R13 ;  /* 0x0000000109098824 */ /* 0x000fc600078e0a0d */
[----:B------:R-:W-:Y:S01]  /*13850*/  STL [R1+0x65c], R24 ;  /* 0x00065c1801007387 */ /* 0x000fe20000100800 */
[----:B------:R-:W-:-:S03]  /*13860*/  IMAD R16, R13, R14, R16 ;  /* 0x0000000e0d107224 */ /* 0x000fc600078e0210 */
[----:B------:R0:W-:Y:S04]  /*13870*/  STL [R1+0x660], R23 ;  /* 0x0006601701007387 */ /* 0x0001e80000100800 */
[----:B0-----:R-:W2:Y:S04]  /*13880*/  LDL R23, [R1+0x3b00] ;  /* 0x003b000001177983 */ /* 0x001ea80000100800 */
[----:B------:R-:W2:Y:S04]  /*13890*/  LDL.LU R24, [R1+0x624] ;  /* 0x0006240001187983 */ /* 0x000ea80000300800 */
[----:B------:R-:W2:Y:S04]  /*138a0*/  LDL.LU R3, [R1+0x628] ;  /* 0x0006280001037983 */ /* 0x000ea80000300800 */
[----:B------:R0:W-:Y:S04]  /*138b0*/  STL [R1+0x664], R19 ;  /* 0x0006641301007387 */ /* 0x0001e80000100800 */
[----:B0-----:R-:W2:Y:S04]  /*138c0*/  LDL.LU R19, [R1+0x630] ;  /* 0x0006300001137983 */ /* 0x001ea80000300800 */
[----:B------:R-:W2:Y:S04]  /*138d0*/  LDL.LU R0, [R1+0x62c] ;  /* 0x00062c0001007983 */ /* 0x000ea80000300800 */
[----:B------:R-:W-:Y:S04]  /*138e0*/  STL [R1+0x4798], R16 ;  /* 0x0047981001007387 */ /* 0x000fe80000100800 */
[----:B------:R-:W2:Y:S01]  /*138f0*/  LDL.LU R29, [R1+0x60c] ;  /* 0x00060c00011d7983 */ /* 0x000ea20000300800 */
[----:B---3--:R-:W-:-:S02]  /*13900*/  ISETP.GT.U32.AND P6, PT, R13, R18, PT ;  /* 0x000000120d00720c */ /* 0x008fc40003fc4070 */
[C---:B----4-:R-:W-:Y:S02]  /*13910*/  ISETP.GT.U32.AND P3, PT, R13.reuse, R8, PT ;  /* 0x000000080d00720c */ /* 0x050fe40003f64070 */
[C---:B--2---:R-:W-:Y:S02]  /*13920*/  ISETP.GT.U32.AND P4, PT, R13.reuse, R7, PT ;  /* 0x000000070d00720c */ /* 0x044fe40003f84070 */
[----:B------:R-:W-:-:S07]  /*13930*/  ISETP.GT.U32.AND P5, PT, R13, R6, PT ;  /* 0x000000060d00720c */ /* 0x000fce0003fa4070 */
[--C-:B------:R-:W-:Y:S01]  /*13940*/  @!P6 IMAD.IADD R18, R18, 0x1, -R13.reuse ;  /* 0x000000011212e824 */ /* 0x100fe200078e0a0d */
[C---:B------:R-:W-:Y:S01]  /*13950*/  ISETP.GT.U32.AND P6, PT, R13.reuse, R20, PT ;  /* 0x000000140d00720c */ /* 0x040fe20003fc4070 */
[--C-:B------:R-:W-:Y:S01]  /*13960*/  @!P3 IMAD.IADD R8, R8, 0x1, -R13.reuse ;  /* 0x000000010808b824 */ /* 0x100fe200078e0a0d */
[C---:B------:R-:W-:Y:S02]  /*13970*/  ISETP.GT.U32.AND P3, PT, R13.reuse, R10, PT ;  /* 0x0000000a0d00720c */ /* 0x040fe40003f64070 */
[----:B------:R-:W-:Y:S01]  /*13980*/  ISETP.GT.U32.AND P2, PT, R13, R4, PT ;  /* 0x000000040d00720c */ /* 0x000fe20003f44070 */
[--C-:B------:R-:W-:Y:S01]  /*13990*/  @!P4 IMAD.IADD R7, R7, 0x1, -R13.reuse ;  /* 0x000000010707c824 */ /* 0x100fe200078e0a0d */
[C---:B------:R-:W-:Y:S01]  /*139a0*/  ISETP.GT.U32.AND P4, PT, R13.reuse, R15, PT ;  /* 0x0000000f0d00720c */ /* 0x040fe20003f84070 */
[----:B------:R-:W-:Y:S01]  /*139b0*/  @!P5 IMAD.IADD R6, R6, 0x1, -R13 ;  /* 0x000000010606d824 */ /* 0x000fe200078e0a0d */
[----:B------:R-:W-:-:S05]  /*139c0*/  ISETP.GT.U32.AND P5, PT, R13, R17, PT ;  /* 0x000000110d00720c */ /* 0x000fca0003fa4070 */
        /* <DEDUP_REMOVED lines=8> */
[----:B------:R0:W-:Y:S04]  /*13a50*/  STL [R1+0x668], R10 ;  /* 0x0006680a01007387 */ /* 0x0001e80000100800 */
[----:B------:R-:W3:Y:S04]  /*13a60*/  LDL.LU R16, [R1+0x614] ;  /* 0x0006140001107983 */ /* 0x000ee80000300800 */
[----:B------:R1:W-:Y:S04]  /*13a70*/  STL [R1+0x648], R15 ;  /* 0x0006480f01007387 */ /* 0x0003e80000100800 */
[----:B------:R-:W-:Y:S01]  /*13a80*/  STL [R1+0x64c], R17 ;  /* 0x00064c1101007387 */ /* 0x000fe20000100800 */
[----:B------:R-:W-:-:S03]  /*13a90*/  @!P2 IMAD.IADD R9, R9, 0x1, -R13 ;  /* 0x000000010909a824 */ /* 0x000fc600078e0a0d */
[----:B------:R-:W4:Y:S04]  /*13aa0*/  LDL.LU R11, [R1+0x61c] ;  /* 0x00061c00010b7983 */ /* 0x000f280000300800 */
[----:B0-----:R-:W2:Y:S04]  /*13ab0*/  LDL.LU R10, [R1+0x618] ;  /* 0x00061800010a7983 */ /* 0x001ea80000300800 */
[----:B------:R0:W-:Y:S04]  /*13ac0*/  STL [R1+0x650], R9 ;  /* 0x0006500901007387 */ /* 0x0001e80000100800 */
[----:B-1----:R-:W2:Y:S04]  /*13ad0*/  LDL.LU R15, [R1+0x5f8] ;  /* 0x0005f800010f7983 */ /* 0x002ea80000300800 */
[----:B0-----:R-:W2:Y:S01]  /*13ae0*/  LDL.LU R9, [R1+0x5fc] ;  /* 0x0005fc0001097983 */ /* 0x001ea20000300800 */
[----:B------:R-:W-:-:S02]  /*13af0*/  ISETP.GT.U32.AND P1, PT, R13, R5, PT ;  /* 0x000000050d00720c */ /* 0x000fc40003f24070 */
[----:B------:R-:W-:-:S11]  /*13b00*/  ISETP.GT.U32.AND P0, PT, R13, R2, PT ;  /* 0x000000020d00720c */ /* 0x000fd60003f04070 */
[--C-:B------:R-:W-:Y:S01]  /*13b10*/  @!P1 IMAD.IADD R5, R5, 0x1, -R13.reuse ;  /* 0x0000000105059824 */ /* 0x100fe200078e0a0d */
[C---:B------:R-:W-:Y:S01]  /*13b20*/  ISETP.GT.U32.AND P1, PT, R13.reuse, R22, PT ;  /* 0x000000160d00720c */ /* 0x040fe20003f24070 */
[----:B------:R-:W-:Y:S01]  /*13b30*/  @!P0 IMAD.IADD R2, R2, 0x1, -R13 ;  /* 0x0000000102028824 */ /* 0x000fe200078e0a0d */
[C---:B------:R-:W-:Y:S02]  /*13b40*/  ISETP.GT.U32.AND P3, PT, R13.reuse, R8, PT ;  /* 0x000000080d00720c */ /* 0x040fe40003f64070 */
[----:B------:R-:W-:-:S09]  /*13b50*/  ISETP.GT.U32.AND P0, PT, R13, R5, PT ;  /* 0x000000050d00720c */ /* 0x000fd20003f04070 */
[--C-:B------:R-:W-:Y:S01]  /*13b60*/  @!P1 IMAD.IADD R22, R22, 0x1, -R13.reuse ;  /* 0x0000000116169824 */ /* 0x100fe200078e0a0d */
[C---:B------:R-:W-:Y:S02]  /*13b70*/  ISETP.GT.U32.AND P1, PT, R13.reuse, R18, PT ;  /* 0x000000120d00720c */ /* 0x040fe40003f24070 */
[C---:B------:R-:W-:Y:S01]  /*13b80*/  ISETP.GT.U32.AND P4, PT, R13.reuse, R7, PT ;  /* 0x000000070d00720c */ /* 0x040fe20003f84070 */
[--C-:B------:R-:W-:Y:S01]  /*13b90*/  @!P3 IMAD.IADD R8, R8, 0x1, -R13.reuse ;  /* 0x000000010808b824 */ /* 0x100fe200078e0a0d */
[----:B------:R-:W-:Y:S01]  /*13ba0*/  ISETP.GT.U32.AND P6, PT, R13, R22, PT ;  /* 0x000000160d00720c */ /* 0x000fe20003fc4070 */
[----:B------:R-:W-:Y:S01]  /*13bb0*/  @!P0 IMAD.IADD R5, R5, 0x1, -R13 ;  /* 0x0000000105058824 */ /* 0x000fe200078e0a0d */
[C---:B------:R-:W-:Y:S02]  /*13bc0*/  ISETP.GT.U32.AND P5, PT, R13.reuse, R6, PT ;  /* 0x000000060d00720c */ /* 0x040fe40003fa4070 */
[----:B------:R-:W-:-:S05]  /*13bd0*/  ISETP.GT.U32.AND P3, PT, R13, R3, PT ;  /* 0x000000030d00720c */ /* 0x000fca0003f64070 */
[--C-:B------:R-:W-:Y:S01]  /*13be0*/  @!P1 IMAD.IADD R18, R18, 0x1, -R13.reuse ;  /* 0x0000000112129824 */ /* 0x100fe200078e0a0d */
[----:B------:R-:W-:Y:S01]  /*13bf0*/  ISETP.GT.U32.AND P1, PT, R13, R24, PT ;  /* 0x000000180d00720c */ /* 0x000fe20003f24070 */
[----:B------:R0:W-:Y:S01]  /*13c00*/  STL [R1+0x658], R5 ;  /* 0x0006580501007387 */ /* 0x0001e20000100800 */
[----:B------:R-:W-:Y:S01]  /*13c10*/  IABS R17, R23 ;  /* 0x0000001700117213 */ /* 0x000fe20000000000 */
[--C-:B------:R-:W-:Y:S02]  /*13c20*/  @!P4 IMAD.IADD R7, R7, 0x1, -R13.reuse ;  /* 0x000000010707c824 */ /* 0x100fe400078e0a0d */
[--C-:B------:R-:W-:Y:S01]  /*13c30*/  @!P6 IMAD.IADD R22, R22, 0x1, -R13.reuse ;  /* 0x000000011616e824 */ /* 0x100fe200078e0a0d */
[----:B------:R-:W-:Y:S01]  /*13c40*/  ISETP.GT.U32.AND P4, PT, R13, R19, PT ;  /* 0x000000130d00720c */ /* 0x000fe20003f84070 */
[----:B0-----:R-:W2:Y:S04]  /*13c50*/  LDL.LU R5, [R1+0x600] ;  /* 0x0006000001057983 */ /* 0x001ea80000300800 */
[----:B------:R-:W2:Y:S01]  /*13c60*/  LDL.LU R23, [R1+0x608] ;  /* 0x0006080001177983 */ /* 0x000ea20000300800 */
[----:B------:R-:W-:-:S02]  /*13c70*/  @!P3 IMAD.IADD R3, R3, 0x1, -R13 ;  /* 0x000000010303b824 */ /* 0x000fc400078e0a0d */
[--C-:B------:R-:W-:Y:S01]  /*13c80*/  @!P1 IMAD.IADD R24, R24, 0x1, -R13.reuse ;  /* 0x0000000118189824 */ /* 0x100fe200078e0a0d */
[C---:B------:R-:W-:Y:S01]  /*13c90*/  ISETP.GT.U32.AND P2, PT, R13.reuse, R4, PT ;  /* 0x000000040d00720c */ /* 0x040fe20003f44070 */
[--C-:B------:R-:W-:Y:S01]  /*13ca0*/  @!P5 IMAD.IADD R6, R6, 0x1, -R13.reuse ;  /* 0x000000010606d824 */ /* 0x100fe200078e0a0d */
[C---:B------:R-:W-:Y:S02]  /*13cb0*/  ISETP.GT.U32.AND P0, PT, R13.reuse, R2, PT ;  /* 0x000000020d00720c */ /* 0x040fe40003f04070 */
[----:B------:R-:W-:Y:S01]  /*13cc0*/  ISETP.GT.U32.AND P5, PT, R13, R0, PT ;  /* 0x000000000d00720c */ /* 0x000fe20003fa4070 */
[--C-:B------:R-:W-:Y:S01]  /*13cd0*/  @!P4 IMAD.IADD R19, R19, 0x1, -R13.reuse ;  /* 0x000000011313c824 */ /* 0x100fe200078e0a0d */
[----:B------:R0:W-:Y:S07]  /*13ce0*/  STL [R1+0x654], R18 ;  /* 0x0006541201007387 */ /* 0x0001ee0000100800 */
[----:B------:R-:W-:-:S02]  /*13cf0*/  @!P2 IMAD.IADD R4, R4, 0x1, -R13 ;  /* 0x000000010404a824 */ /* 0x000fc400078e0a0d */
[--C-:B------:R-:W-:Y:S01]  /*13d00*/  @!P0 IMAD.IADD R2, R2, 0x1, -R13.reuse ;  /* 0x0000000102028824 */ /* 0x100fe200078e0a0d */
[----:B0-----:R-:W2:Y:S01]  /*13d10*/  LDL.LU R18, [R1+0x47cc] ;  /* 0x0047cc0001127983 */ /* 0x001ea20000300800 */
[----:B------:R-:W-:-:S03]  /*13d20*/  @!P5 IMAD.IADD R0, R0, 0x1, -R13 ;  /* 0x000000010000d824 */ /* 0x000fc600078e0a0d */
[----:B------:R-:W-:Y:S01]  /*13d30*/  STL [R1+0x634], R8 ;  /* 0x0006340801007387 */ /* 0x000fe20000100800 */
[----:B------:R-:W-:-:S03]  /*13d40*/  ISETP.GT.U32.AND P2, PT, R13, R29, PT ;  /* 0x0000001d0d00720c */ /* 0x000fc60003f44070 */
[----:B------:R-:W-:Y:S04]  /*13d50*/  STL [R1+0x638], R7 ;  /* 0x0006380701007387 */ /* 0x000fe80000100800 */
[----:B------:R-:W-:Y:S04]  /*13d60*/  STL [R1+0x63c], R6 ;  /* 0x00063c0601007387 */ /* 0x000fe80000100800 */
[----:B------:R-:W-:Y:S04]  /*13d70*/  STL [R1+0x644], R4 ;  /* 0x0006440401007387 */ /* 0x000fe80000100800 */
[----:B------:R0:W-:Y:S04]  /*13d80*/  STL [R1+0x640], R2 ;  /* 0x0006400201007387 */ /* 0x0001e80000100800 */
[----:B0-----:R-:W2:Y:S04]  /*13d90*/  LDL.LU R2, [R1+0x604] ;  /* 0x0006040001027983 */ /* 0x001ea80000300800 */
[----:B------:R0:W-:Y:S01]  /*13da0*/  STL [R1+0x620], R22 ;  /* 0x0006201601007387 */ /* 0x0001e20000100800 */
[----:B------:R-:W-:-:S03]  /*13db0*/  @!P2 IMAD.IADD R29, R29, 0x1, -R13 ;  /* 0x000000011d1da824 */ /* 0x000fc600078e0a0d */
[----:B0-----:R-:W2:Y:S04]  /*13dc0*/  LDL.LU R22, [R1+0x5e4] ;  /* 0x0005e40001167983 */ /* 0x001ea80000300800 */
[----:B------:R-:W2:Y:S04]  /*13dd0*/  LDL.LU R8, [R1+0x5e8] ;  /* 0x0005e80001087983 */ /* 0x000ea80000300800 */
[----:B------:R-:W2:Y:S04]  /*13de0*/  LDL.LU R7, [R1+0x5ec] ;  /* 0x0005ec0001077983 */ /* 0x000ea80000300800 */
[----:B------:R-:W2:Y:S01]  /*13df0*/  LDL.LU R4, [R1+0x5f4] ;  /* 0x0005f40001047983 */ /* 0x000ea20000300800 */
[----:B---3--:R-:W-:-:S02]  /*13e00*/  ISETP.GT.U32.AND P6, PT, R13, R16, PT ;  /* 0x000000100d00720c */ /* 0x008fc40003fc4070 */
[C---:B----4-:R-:W-:Y:S02]  /*13e10*/  ISETP.GT.U32.AND P1, PT, R13.reuse, R11, PT ;  /* 0x0000000b0d00720c */ /* 0x050fe40003f24070 */
[----:B--2---:R-:W-:-:S09]  /*13e20*/  ISETP.GT.U32.AND P3, PT, R13, R10, PT ;  /* 0x0000000a0d00720c */ /* 0x004fd20003f64070 */
[--C-:B------:R-:W-:Y:S01]  /*13e30*/  @!P6 IMAD.IADD R16, R16, 0x1, -R13.reuse ;  /* 0x000000011010e824 */ /* 0x100fe200078e0a0d */
[C---:B------:R-:W-:Y:S02]  /*13e40*/  ISETP.GT.U32.AND P6, PT, R13.reuse, R24, PT ;  /* 0x000000180d00720c */ /* 0x040fe40003fc4070 */
[----:B------:R-:W-:Y:S01]  /*13e50*/  ISETP.GT.U32.AND P4, PT, R13, R15, PT ;  /* 0x0000000f0d00720c */ /* 0x000fe20003f84070 */
[--C-:B------:R-:W-:Y:S01]  /*13e60*/  @!P1 IMAD.IADD R11, R11, 0x1, -R13.reuse ;  /* 0x000000010b0b9824 */ /* 0x100fe200078e0a0d */
[C---:B------:R-:W-:Y:S01]  /*13e70*/  ISETP.GT.U32.AND P1, PT, R13.reuse, R3, PT ;  /* 0x000000030d00720c */ /* 0x040fe20003f24070 */
[----:B------:R-:W-:Y:S01]  /*13e80*/  @!P3 IMAD.IADD R10, R10, 0x1, -R13 ;  /* 0x000000010a0ab824 */ /* 0x000fe200078e0a0d */
[----:B------:R-:W-:-:S07]  /*13e90*/  ISETP.GT.U32.AND P3, PT, R13, R19, PT ;  /* 0x000000130d00720c */ /* 0x000fce0003f64070 */
[--C-:B------:R-:W-:Y:S01]  /*13ea0*/  @!P6 IMAD.IADD R24, R24, 0x1, -R13.reuse ;  /* 0x000000011818e824 */ /* 0x100fe200078e0a0d */
[----:B------:R-:W-:Y:S01]  /*13eb0*/  ISETP.GT.U32.AND P5, PT, R13, R9, PT ;  /* 0x000000090d00720c */ /* 0x000fe20003fa4070 */
[--C-:B------:R-:W-:Y:S01]  /*13ec0*/  @!P4 IMAD.IADD R15, R15, 0x1, -R13.reuse ;  /* 0x000000010f0fc824 */ /* 0x100fe200078e0a0d */
[----:B------:R-:W-:Y:S01]  /*13ed0*/  ISETP.GT.U32.AND P4, PT, R13, R0, PT ;  /* 0x000000000d00720c */ /* 0x000fe20003f84070 */
[--C-:B------:R-:W-:Y:S01]  /*13ee0*/  @!P1 IMAD.IADD R3, R3, 0x1, -R13.reuse ;  /* 0x0000000103039824 */ /* 0x100fe200078e0a0d */
[----:B------:R0:W-:Y:S01]  /*13ef0*/  STL [R1+0x624], R24 ;  /* 0x0006241801007387 */ /* 0x0001e20000100800 */
[----:B------:R-:W-:-:S03]  /*13f00*/  @!P3 IMAD.IADD R19, R19, 0x1, -R13 ;  /* 0x000000011313b824 */ /* 0x000fc600078e0a0d */
[----:B0-----:R-:W2:Y:S07]  /*13f10*/  LDL.LU R24, [R1+0x5f0] ;  /* 0x0005f00001187983 */ /* 0x001eae0000300800 */
[--C-:B------:R-:W-:Y:S01]  /*13f20*/  @!P4 IMAD.IADD R0, R0, 0x1, -R13.reuse ;  /* 0x000000010000c824 */ /* 0x100fe200078e0a0d */
[----:B------:R0:W-:Y:S04]  /*13f30*/  STL [R1+0x630], R19 ;  /* 0x0006301301007387 */ /* 0x0001e80000100800 */
[----:B------:R1:W-:Y:S01]  /*13f40*/  STL [R1+0x628], R3 ;  /* 0x0006280301007387 */ /* 0x0003e20000100800 */
[----:B------:R-:W-:Y:S01]  /*13f50*/  @!P5 IMAD.IADD R9, R9, 0x1, -R13 ;  /* 0x000000010909d824 */ /* 0x000fe200078e0a0d */
[----:B------:R-:W-:-:S02]  /*13f60*/  ISETP.GT.U32.AND P5, PT, R13, R29, PT ;  /* 0x0000001d0d00720c */ /* 0x000fc40003fa4070 */
[----:B0-----:R-:W3:Y:S04]  /*13f70*/  LDL.LU R19, [R1+0x5d0] ;  /* 0x0005d00001137983 */ /* 0x001ee80000300800 */
[----:B------:R-:W4:Y:S04]  /*13f80*/  LDL.LU R6, [R1+0x5d4] ;  /* 0x0005d40001067983 */ /* 0x000f280000300800 */
[----:B-1----:R-:W2:Y:S04]  /*13f90*/  LDL.LU R3, [R1+0x5d8] ;  /* 0x0005d80001037983 */ /* 0x002ea80000300800 */
[----:B------:R0:W-:Y:S04]  /*13fa0*/  STL [R1+0x62c], R0 ;  /* 0x00062c0001007387 */ /* 0x0001e80000100800 */
[----:B0-----:R-:W2:Y:S01]  /*13fb0*/  LDL.LU R0, [R1+0x5e0] ;  /* 0x0005e00001007983 */ /* 0x001ea20000300800 */
[----:B------:R-:W-:-:S05]  /*13fc0*/  @!P5 IMAD.IADD R29, R29, 0x1, -R13 ;  /* 0x000000011d1dd824 */ /* 0x000fca00078e0a0d */
[----:B------:R0:W-:Y:S04]  /*13fd0*/  STL [R1+0x60c], R29 ;  /* 0x00060c1d01007387 */ /* 0x0001e80000100800 */
[----:B0-----:R-:W2:Y:S01]  /*13fe0*/  LDL.LU R29, [R1+0x5dc] ;  /* 0x0005dc00011d7983 */ /* 0x001ea20000300800 */
[C---:B------:R-:W-:Y:S02]  /*13ff0*/  ISETP.GT.U32.AND P0, PT, R13.reuse, R20, PT ;  /* 0x000000140d00720c */ /* 0x040fe40003f04070 */
[----:B------:R-:W-:-:S11]  /*14000*/  ISETP.GT.U32.AND P2, PT, R13, R5, PT ;  /* 0x000000050d00720c */ /* 0x000fd60003f44070 */
[--C-:B------:R-:W-:Y:S01]  /*14010*/  @!P0 IMAD.IADD R20, R20, 0x1, -R13.reuse ;  /* 0x0000000114148824 */ /* 0x100fe200078e0a0d */
[----:B------:R-:W-:Y:S01]  /*14020*/  ISETP.GT.U32.AND P0, PT, R13, R23, PT ;  /* 0x000000170d00720c */ /* 0x000fe20003f04070 */
        /* <DEDUP_REMOVED lines=9> */
[----:B------:R-:W-:-:S06]  /*140c0*/  @!P2 IMAD.IADD R20, R20, 0x1, -R13 ;  /* 0x000000011414a824 */ /* 0x000fcc00078e0a0d */
[--C-:B------:R-:W-:Y:S01]  /*140d0*/  @!P0 IMAD.IADD R16, R16, 0x1, -R13.reuse ;  /* 0x0000000110108824 */ /* 0x100fe200078e0a0d */
[C---:B------:R-:W-:Y:S01]  /*140e0*/  ISETP.GT.U32.AND P0, PT, R13.reuse, R2, PT ;  /* 0x000000020d00720c */ /* 0x040fe20003f04070 */
[--C-:B------:R-:W-:Y:S01]  /*140f0*/  @!P3 IMAD.IADD R10, R10, 0x1, -R13.reuse ;  /* 0x000000010a0ab824 */ /* 0x100fe200078e0a0d */
[----:B------:R0:W-:Y:S01]  /*14100*/  STL [R1+0x610], R20 ;  /* 0x0006101401007387 */ /* 0x0001e20000100800 */
[C---:B------:R-:W-:Y:S02]  /*14110*/  ISETP.GT.U32.AND P1, PT, R13.reuse, R22, PT ;  /* 0x000000160d00720c */ /* 0x040fe40003f24070 */
[----:B------:R-:W-:Y:S01]  /*14120*/  ISETP.GT.U32.AND P3, PT, R13, R8, PT ;  /* 0x000000080d00720c */ /* 0x000fe20003f64070 */
[----:B0-----:R-:W2:Y:S01]  /*14130*/  LDL.LU R20, [R1+0x5c0] ;  /* 0x0005c00001147983 */ /* 0x001ea20000300800 */
[----:B------:R-:W-:-:S06]  /*14140*/  @!P6 IMAD.IADD R23, R23, 0x1, -R13 ;  /* 0x000000011717e824 */ /* 0x000fcc00078e0a0d */
[--C-:B------:R-:W-:Y:S02]  /*14150*/  @!P0 IMAD.IADD R2, R2, 0x1, -R13.reuse ;  /* 0x0000000102028824 */ /* 0x100fe400078e0a0d */
[--C-:B------:R-:W-:Y:S01]  /*14160*/  @!P4 IMAD.IADD R15, R15, 0x1, -R13.reuse ;  /* 0x000000010f0fc824 */ /* 0x100fe200078e0a0d */
[C---:B------:R-:W-:Y:S02]  /*14170*/  ISETP.GT.U32.AND P4, PT, R13.reuse, R7, PT ;  /* 0x000000070d00720c */ /* 0x040fe40003f84070 */
[C---:B------:R-:W-:Y:S01]  /*14180*/  ISETP.GT.U32.AND P5, PT, R13.reuse, R9, PT ;  /* 0x000000090d00720c */ /* 0x040fe20003fa4070 */
[--C-:B------:R-:W-:Y:S01]  /*14190*/  @!P1 IMAD.IADD R22, R22, 0x1, -R13.reuse ;  /* 0x0000000116169824 */ /* 0x100fe200078e0a0d */
[----:B------:R-:W-:Y:S01]  /*141a0*/  ISETP.GT.U32.AND P2, PT, R13, R5, PT ;  /* 0x000000050d00720c */ /* 0x000fe20003f44070 */
[--C-:B------:R-:W-:Y:S01]  /*141b0*/  @!P3 IMAD.IADD R8, R8, 0x1, -R13.reuse ;  /* 0x000000010808b824 */ /* 0x100fe200078e0a0d */
[----:B------:R-:W-:Y:S07]  /*141c0*/  STL [R1+0x614], R16 ;  /* 0x0006141001007387 */ /* 0x000fee0000100800 */
[----:B------:R-:W-:-:S02]  /*141d0*/  @!P4 IMAD.IADD R7, R7, 0x1, -R13 ;  /* 0x000000010707c824 */ /* 0x000fc400078e0a0d */
[--C-:B------:R-:W-:Y:S01]  /*141e0*/  @!P5 IMAD.IADD R9, R9, 0x1, -R13.reuse ;  /* 0x000000010909d824 */ /* 0x100fe200078e0a0d */
[----:B------:R-:W-:Y:S01]  /*141f0*/  STL [R1+0x61c], R11 ;  /* 0x00061c0b01007387 */ /* 0x000fe20000100800 */
[----:B------:R-:W-:Y:S01]  /*14200*/  ISETP.GT.U32.AND P5, PT, R13, R4, PT ;  /* 0x000000040d00720c */ /* 0x000fe20003fa4070 */
[--C-:B------:R-:W-:Y:S02]  /*14210*/  @!P2 IMAD.IADD R5, R5, 0x1, -R13.reuse ;  /* 0x000000010505a824 */ /* 0x100fe400078e0a0d */
[----:B------:R-:W-:Y:S04]  /*14220*/  STL [R1+0x618], R10 ;  /* 0x0006180a01007387 */ /* 0x000fe80000100800 */
[----:B------:R-:W-:Y:S04]  /*14230*/  STL [R1+0x5f8], R15 ;  /* 0x0005f80f01007387 */ /* 0x000fe80000100800 */
[----:B------:R-:W-:Y:S04]  /*14240*/  STL [R1+0x5fc], R9 ;  /* 0x0005fc0901007387 */ /* 0x000fe80000100800 */
[----:B------:R0:W-:Y:S04]  /*14250*/  STL [R1+0x608], R23 ;  /* 0x0006081701007387 */ /* 0x0001e80000100800 */
[----:B------:R1:W-:Y:S04]  /*14260*/  STL [R1+0x600], R5 ;  /* 0x0006000501007387 */ /* 0x0003e80000100800 */
[----:B0-----:R-:W2:Y:S04]  /*14270*/  LDL.LU R23, [R1+0x5c4] ;  /* 0x0005c40001177983 */ /* 0x001ea80000300800 */
[----:B------:R-:W2:Y:S01]  /*14280*/  LDL.LU R15, [R1+0x5cc] ;  /* 0x0005cc00010f7983 */ /* 0x000ea20000300800 */
[----:B------:R-:W-:-:S03]  /*14290*/  @!P5 IMAD.IADD R4, R4, 0x1, -R13 ;  /* 0x000000010404d824 */ /* 0x000fc600078e0a0d */
[----:B------:R-:W2:Y:S04]  /*142a0*/  LDL.LU R9, [R1+0x5c8] ;  /* 0x0005c80001097983 */ /* 0x000ea80000300800 */
[----:B-1----:R-:W2:Y:S01]  /*142b0*/  LDL.LU R5, [R1+0x5a8] ;  /* 0x0005a80001057983 */ /* 0x002ea20000300800 */
[C---:B---3--:R-:W-:Y:S02]  /*142c0*/  ISETP.GT.U32.AND P6, PT, R13.reuse, R19, PT ;  /* 0x000000130d00720c */ /* 0x048fe40003fc4070 */
[C---:B----4-:R-:W-:Y:S02]  /*142d0*/  ISETP.GT.U32.AND P0, PT, R13.reuse, R6, PT ;  /* 0x000000060d00720c */ /* 0x050fe40003f04070 */
[----:B--2---:R-:W-:-:S09]  /*142e0*/  ISETP.GT.U32.AND P1, PT, R13, R3, PT ;  /* 0x000000030d00720c */ /* 0x004fd20003f24070 */
[--C-:B------:R-:W-:Y:S01]  /*142f0*/  @!P6 IMAD.IADD R19, R19, 0x1, -R13.reuse ;  /* 0x000000011313e824 */ /* 0x100fe200078e0a0d */
[C---:B------:R-:W-:Y:S02]  /*14300*/  ISETP.GT.U32.AND P6, PT, R13.reuse, R2, PT ;  /* 0x000000020d00720c */ /* 0x040fe40003fc4070 */
[C---:B------:R-:W-:Y:S01]  /*14310*/  ISETP.GT.U32.AND P3, PT, R13.reuse, R0, PT ;  /* 0x000000000d00720c */ /* 0x040fe20003f64070 */
[--C-:B------:R-:W-:Y:S01]  /*14320*/  @!P0 IMAD.IADD R6, R6, 0x1, -R13.reuse ;  /* 0x0000000106068824 */ /* 0x100fe200078e0a0d */
[----:B------:R-:W-:Y:S01]  /*14330*/  ISETP.GT.U32.AND P0, PT, R13, R22, PT ;  /* 0x000000160d00720c */ /* 0x000fe20003f04070 */
[----:B------:R-:W-:Y:S01]  /*14340*/  @!P1 IMAD.IADD R3, R3, 0x1, -R13 ;  /* 0x0000000103039824 */ /* 0x000fe200078e0a0d */
[----:B------:R-:W-:-:S07]  /*14350*/  ISETP.GT.U32.AND P1, PT, R13, R8, PT ;  /* 0x000000080d00720c */ /* 0x000fce0003f24070 */
[--C-:B------:R-:W-:Y:S02]  /*14360*/  @!P6 IMAD.IADD R2, R2, 0x1, -R13.reuse ;  /* 0x000000010202e824 */ /* 0x100fe400078e0a0d */
[--C-:B------:R-:W-:Y:S01]  /*14370*/  @!P3 IMAD.IADD R0, R0, 0x1, -R13.reuse ;  /* 0x000000010000b824 */ /* 0x100fe200078e0a0d */
[C---:B------:R-:W-:Y:S02]  /*14380*/  ISETP.GT.U32.AND P3, PT, R13.reuse, R7, PT ;  /* 0x000000070d00720c */ /* 0x040fe40003f64070 */
[----:B------:R-:W-:Y:S01]  /*14390*/  ISETP.GT.U32.AND P4, PT, R13, R29, PT ;  /* 0x0000001d0d00720c */ /* 0x000fe20003f84070 */
[--C-:B------:R-:W-:Y:S01]  /*143a0*/  @!P0 IMAD.IADD R22, R22, 0x1, -R13.reuse ;  /* 0x0000000116168824 */ /* 0x100fe200078e0a0d */
[----:B------:R0:W-:Y:S01]  /*143b0*/  STL [R1+0x604], R2 ;  /* 0x0006040201007387 */ /* 0x0001e20000100800 */
[----:B------:R-:W-:-:S08]  /*143c0*/  @!P1 IMAD.IADD R8, R8, 0x1, -R13 ;  /* 0x0000000108089824 */ /* 0x000fd000078e0a0d */
[--C-:B------:R-:W-:Y:S01]  /*143d0*/  @!P3 IMAD.IADD R7, R7, 0x1, -R13.reuse ;  /* 0x000000010707b824 */ /* 0x100fe200078e0a0d */
[----:B0-----:R-:W2:Y:S01]  /*143e0*/  LDL.LU R2, [R1+0x5ac] ;  /* 0x0005ac0001027983 */ /* 0x001ea20000300800 */
[----:B------:R-:W-:-:S03]  /*143f0*/  @!P4 IMAD.IADD R29, R29, 0x1, -R13 ;  /* 0x000000011d1dc824 */ /* 0x000fc600078e0a0d */
[----:B------:R0:W-:Y:S01]  /*14400*/  STL [R1+0x5e4], R22 ;  /* 0x0005e41601007387 */ /* 0x0001e20000100800 */
[----:B------:R-:W-:-:S03]  /*14410*/  ISETP.GT.U32.AND P4, PT, R13, R4, PT ;  /* 0x000000040d00720c */ /* 0x000fc60003f84070 */
[----:B0-----:R-:W3:Y:S04]  /*14420*/  LDL.LU R22, [R1+0x5b0] ;  /* 0x0005b00001167983 */ /* 0x001ee80000300800 */
[----:B------:R-:W4:Y:S04]  /*14430*/  LDL.LU R16, [R1+0x5b8] ;  /* 0x0005b80001107983 */ /* 0x000f280000300800 */
[----:B------:R0:W-:Y:S04]  /*14440*/  STL [R1+0x5e8], R8 ;  /* 0x0005e80801007387 */ /* 0x0001e80000100800 */
[----:B------:R-:W3:Y:S04]  /*14450*/  LDL.LU R11, [R1+0x5b4] ;  /* 0x0005b400010b7983 */ /* 0x000ee80000300800 */
[----:B------:R1:W-:Y:S04]  /*14460*/  STL [R1+0x5ec], R7 ;  /* 0x0005ec0701007387 */ /* 0x0003e80000100800 */
[----:B------:R-:W3:Y:S04]  /*14470*/  LDL.LU R10, [R1+0x594] ;  /* 0x00059400010a7983 */ /* 0x000ee80000300800 */
[----:B0-----:R-:W3:Y:S01]  /*14480*/  LDL.LU R8, [R1+0x598] ;  /* 0x0005980001087983 */ /* 0x001ee20000300800 */
[----:B------:R-:W-:-:S05]  /*14490*/  @!P4 IMAD.IADD R4, R4, 0x1, -R13 ;  /* 0x000000010404c824 */ /* 0x000fca00078e0a0d */
[----:B------:R0:W-:Y:S04]  /*144a0*/  STL [R1+0x5f4], R4 ;  /* 0x0005f40401007387 */ /* 0x0001e80000100800 */
[----:B-1----:R-:W3:Y:S01]  /*144b0*/  LDL.LU R7, [R1+0x59c] ;  /* 0x00059c0001077983 */ /* 0x002ee20000300800 */
[C---:B------:R-:W-:Y:S02]  /*144c0*/  ISETP.GT.U32.AND P2, PT, R13.reuse, R24, PT ;  /* 0x000000180d00720c */ /* 0x040fe40003f44070 */
[C---:B------:R-:W-:Y:S02]  /*144d0*/  ISETP.GT.U32.AND P5, PT, R13.reuse, R18, PT ;  /* 0x000000120d00720c */ /* 0x040fe40003fa4070 */
[C---:B------:R-:W-:Y:S01]  /*144e0*/  ISETP.GT.U32.AND P0, PT, R13.reuse, R6, PT ;  /* 0x000000060d00720c */ /* 0x040fe20003f04070 */
[----:B0-----:R-:W3:Y:S08]  /*144f0*/  LDL.LU R4, [R1+0x5a4] ;  /* 0x0005a40001047983 */ /* 0x001ef00000300800 */
[--C-:B------:R-:W-:Y:S01]  /*14500*/  @!P2 IMAD.IADD R24, R24, 0x1, -R13.reuse ;  /* 0x000000011818a824 */ /* 0x100fe200078e0a0d */
[C---:B------:R-:W-:Y:S01]  /*14510*/  ISETP.GT.U32.AND P2, PT, R13.reuse, R20, PT ;  /* 0x000000140d00720c */ /* 0x040fe20003f44070 */
[----:B------:R-:W-:Y:S01]  /*14520*/  @!P5 IMAD.IADD R18, R18, 0x1, -R13 ;  /* 0x000000011212d824 */ /* 0x000fe200078e0a0d */
[----:B------:R-:W-:-:S02]  /*14530*/  ISETP.GT.U32.AND P1, PT, R13, R3, PT ;  /* 0x000000030d00720c */ /* 0x000fc40003f24070 */
[----:B------:R-:W-:-:S09]  /*14540*/  ISETP.GT.U32.AND P5, PT, R13, R24, PT ;  /* 0x000000180d00720c */ /* 0x000fd20003fa4070 */
[--C-:B------:R-:W-:Y:S01]  /*14550*/  @!P2 IMAD.IADD R20, R20, 0x1, -R13.reuse ;  /* 0x000000011414a824 */ /* 0x100fe200078e0a0d */
[----:B------:R-:W-:Y:S01]  /*14560*/  ISETP.GT.U32.AND P2, PT, R13, R19, PT ;  /* 0x000000130d00720c */ /* 0x000fe20003f44070 */
[----:B------:R-:W-:-:S03]  /*14570*/  @!P0 IMAD.IADD R6, R6, 0x1, -R13 ;  /* 0x0000000106068824 */ /* 0x000fc600078e0a0d */
[C---:B------:R-:W-:Y:S02]  /*14580*/  ISETP.GT.U32.AND P6, PT, R13.reuse, R20, PT ;  /* 0x000000140d00720c */ /* 0x040fe40003fc4070 */
[----:B------:R-:W-:Y:S01]  /*14590*/  ISETP.GT.U32.AND P3, PT, R13, R0, PT ;  /* 0x000000000d00720c */ /* 0x000fe20003f64070 */
[--C-:B------:R-:W-:Y:S02]  /*145a0*/  @!P5 IMAD.IADD R24, R24, 0x1, -R13.reuse ;  /* 0x000000011818d824 */ /* 0x100fe400078e0a0d */
[----:B------:R-:W-:-:S04]  /*145b0*/  @!P1 IMAD.IADD R3, R3, 0x1, -R13 ;  /* 0x0000000103039824 */ /* 0x000fc800078e0a0d */
[--C-:B------:R-:W-:Y:S01]  /*145c0*/  @!P2 IMAD.IADD R19, R19, 0x1, -R13.reuse ;  /* 0x000000011313a824 */ /* 0x100fe200078e0a0d */
[C---:B------:R-:W-:Y:S02]  /*145d0*/  ISETP.GT.U32.AND P2, PT, R13.reuse, R23, PT ;  /* 0x000000170d00720c */ /* 0x040fe40003f44070 */
[C---:B------:R-:W-:Y:S01]  /*145e0*/  ISETP.GT.U32.AND P0, PT, R13.reuse, R15, PT ;  /* 0x0000000f0d00720c */ /* 0x040fe20003f04070 */
[----:B------:R0:W-:Y:S01]  /*145f0*/  STL [R1+0x5f0], R24 ;  /* 0x0005f01801007387 */ /* 0x0001e20000100800 */
[C---:B------:R-:W-:Y:S01]  /*14600*/  ISETP.GT.U32.AND P1, PT, R13.reuse, R9, PT ;  /* 0x000000090d00720c */ /* 0x040fe20003f24070 */
[----:B------:R-:W-:Y:S01]  /*14610*/  @!P6 IMAD.IADD R20, R20, 0x1, -R13 ;  /* 0x000000011414e824 */ /* 0x000fe200078e0a0d */
[C---:B------:R-:W-:Y:S01]  /*14620*/  ISETP.GT.U32.AND P4, PT, R13.reuse, R29, PT ;  /* 0x0000001d0d00720c */ /* 0x040fe20003f84070 */
[----:B0-----:R-:W3:Y:S01]  /*14630*/  LDL.LU R24, [R1+0x5a0] ;  /* 0x0005a00001187983 */ /* 0x001ee20000300800 */
[----:B------:R-:W-:Y:S01]  /*14640*/  IMAD.HI.U32 R14, R12, R17, RZ ;  /* 0x000000110c0e7227 */ /* 0x000fe200078e00ff */
[----:B------:R-:W-:-:S03]  /*14650*/  ISETP.GT.U32.AND P5, PT, R13, R18, PT ;  /* 0x000000120d00720c */ /* 0x000fc60003fa4070 */
[--C-:B------:R-:W-:Y:S01]  /*14660*/  @!P3 IMAD.IADD R0, R0, 0x1, -R13.reuse ;  /* 0x000000010000b824 */ /* 0x100fe200078e0a0d */
[----:B------:R-:W-:Y:S01]  /*14670*/  ISETP.GT.U32.AND P3, PT, R13, R5, PT ;  /* 0x000000050d00720c */ /* 0x000fe20003f64070 */
[--C-:B------:R-:W-:Y:S02]  /*14680*/  @!P2 IMAD.IADD R23, R23, 0x1, -R13.reuse ;  /* 0x000000011717a824 */ /* 0x100fe400078e0a0d */
[--C-:B------:R-:W-:Y:S02]  /*14690*/  @!P0 IMAD.IADD R15, R15, 0x1, -R13.reuse ;  /* 0x000000010f0f8824 */ /* 0x100fe400078e0a0d */
[----:B------:R-:W-:Y:S02]  /*146a0*/  IMAD.MOV R14, RZ, RZ, -R14 ;  /* 0x000000ffff0e7224 */ /* 0x000fe400078e0a0e */
[----:B------:R-:W-:Y:S02]  /*146b0*/  @!P1 IMAD.IADD R9, R9, 0x1, -R13 ;  /* 0x0000000109099824 */ /* 0x000fe400078e0a0d */
[----:B------:R-:W-:-:S02]  /*146c0*/  IMAD R17, R13, R14, R17 ;  /* 0x0000000e0d117224 */ /* 0x000fc400078e0211 */
[--C-:B------:R-:W-:Y:S02]  /*146d0*/  @!P4 IMAD.IADD R29, R29, 0x1, -R13.reuse ;  /* 0x000000011d1dc824 */ /* 0x100fe400078e0a0d */
[--C-:B------:R-:W-:Y:S01]  /*146e0*/  @!P5 IMAD.IADD R18, R18, 0x1, -R13.reuse ;  /* 0x000000011212d824 */ /* 0x100fe200078e0a0d */
[----:B------:R-:W-:Y:S01]  /*146f0*/  STL [R1+0x479c], R17 ;  /* 0x00479c1101007387 */ /* 0x000fe20000100800 */
[----:B------:R-:W-:-:S03]  /*14700*/  @!P3 IMAD.IADD R5, R5, 0x1, -R13 ;  /* 0x000000010505b824 */ /* 0x000fc600078e0a0d */
[----:B------:R0:W-:Y:S04]  /*14710*/  STL [R1+0x5d0], R19 ;  /* 0x0005d01301007387 */ /* 0x0001e80000100800 */
[----:B0-----:R-:W3:Y:S04]  /*14720*/  LDL.LU R19, [R1+0x47c8] ;  /* 0x0047c80001137983 */ /* 0x001ee80000300800 */
[----:B------:R-:W-:Y:S04]  /*14730*/  STL [R1+0x5d4], R6 ;  /* 0x0005d40601007387 */ /* 0x000fe80000100800 */
[----:B------:R-:W-:Y:S04]  /*14740*/  STL [R1+0x5d8], R3 ;  /* 0x0005d80301007387 */ /* 0x000fe80000100800 */
[----:B------:R-:W-:Y:S04]  /*14750*/  STL [R1+0x5e0], R0 ;  /* 0x0005e00001007387 */ /* 0x000fe80000100800 */
[----:B------:R0:W-:Y:S04]  /*14760*/  STL [R1+0x5bc], R18 ;  /* 0x0005bc1201007387 */ /* 0x0001e80000100800 */
[----:B------:R-:W-:Y:S04]  /*14770*/  STL [R1+0x5dc], R29 ;  /* 0x0005dc1d01007387 */ /* 0x000fe80000100800 */
[----:B0-----:R-:W3:Y:S04]  /*14780*/  LDL R18, [R1+0x3afc] ;  /* 0x003afc0001127983 */ /* 0x001ee80000100800 */
[----:B------:R-:W3:Y:S04]  /*14790*/  LDL.LU R0, [R1+0x580] ;  /* 0x0005800001007983 */ /* 0x000ee80000300800 */
[----:B------:R-:W3:Y:S04]  /*147a0*/  LDL.LU R6, [R1+0x584] ;  /* 0x0005840001067983 */ /* 0x000ee80000300800 */
[----:B------:R-:W3:Y:S04]  /*147b0*/  LDL.LU R3, [R1+0x588] ;  /* 0x0005880001037983 */ /* 0x000ee80000300800 */
[----:B------:R0:W-:Y:S04]  /*147c0*/  STL [R1+0x5c0], R20 ;  /* 0x0005c01401007387 */ /* 0x0001e80000100800 */
[----:B0-----:R-:W3:Y:S04]  /*147d0*/  LDL.LU R20, [R1+0x590] ;  /* 0x0005900001147983 */ /* 0x001ee80000300800 */
[----:B------:R-:W3:Y:S01]  /*147e0*/  LDL.LU R29, [R1+0x58c] ;  /* 0x00058c00011d7983 */ /* 0x000ee20000300800 */
        /* <DEDUP_REMOVED lines=10> */
[C---:B------:R-:W-:Y:S02]  /*14890*/  ISETP.GT.U32.AND P0, PT, R13.reuse, R9, PT ;  /* 0x000000090d00720c */ /* 0x040fe40003f04070 */
[C---:B------:R-:W-:Y:S01]  /*148a0*/  ISETP.GT.U32.AND P3, PT, R13.reuse, R7, PT ;  /* 0x000000070d00720c */ /* 0x040fe20003f64070 */
[----:B------:R-:W-:Y:S01]  /*148b0*/  @!P1 IMAD.IADD R8, R8, 0x1, -R13 ;  /* 0x0000000108089824 */ /* 0x000fe200078e0a0d */
[----:B------:R-:W-:-:S05]  /*148c0*/  ISETP.GT.U32.AND P1, PT, R13, R5, PT ;  /* 0x000000050d00720c */ /* 0x000fca0003f24070 */
[--C-:B------:R-:W-:Y:S02]  /*148d0*/  @!P6 IMAD.IADD R23, R23, 0x1, -R13.reuse ;  /* 0x000000011717e824 */ /* 0x100fe400078e0a0d */
[--C-:B------:R-:W-:Y:S02]  /*148e0*/  @!P4 IMAD.IADD R2, R2, 0x1, -R13.reuse ;  /* 0x000000010202c824 */ /* 0x100fe400078e0a0d */
[--C-:B------:R-:W-:Y:S01]  /*148f0*/  @!P2 IMAD.IADD R15, R15, 0x1, -R13.reuse ;  /* 0x000000010f0fa824 */ /* 0x100fe200078e0a0d */
[----:B------:R0:W-:Y:S01]  /*14900*/  STL [R1+0x5c4], R23 ;  /* 0x0005c41701007387 */ /* 0x0001e20000100800 */
[--C-:B------:R-:W-:Y:S02]  /*14910*/  @!P0 IMAD.IADD R9, R9, 0x1, -R13.reuse ;  /* 0x0000000109098824 */ /* 0x100fe400078e0a0d */
[--C-:B------:R-:W-:Y:S01]  /*14920*/  @!P3 IMAD.IADD R7, R7, 0x1, -R13.reuse ;  /* 0x000000010707b824 */ /* 0x100fe200078e0a0d */
[----:B------:R-:W-:Y:S01]  /*14930*/  ISETP.GT.U32.AND P3, PT, R13, R2, PT ;  /* 0x000000020d00720c */ /* 0x000fe20003f64070 */
[--C-:B------:R-:W-:Y:S01]  /*14940*/  @!P1 IMAD.IADD R5, R5, 0x1, -R13.reuse ;  /* 0x0000000105059824 */ /* 0x100fe200078e0a0d */
[----:B0-----:R-:W2:Y:S04]  /*14950*/  LDL.LU R23, [R1+0x56c] ;  /* 0x00056c0001177983 */ /* 0x001ea80000300800 */
[----:B------:R-:W3:Y:S04]  /*14960*/  LDL.LU R17, [R1+0x570] ;  /* 0x0005700001117983 */ /* 0x000ee80000300800 */
[----:B------:R0:W-:Y:S04]  /*14970*/  STL [R1+0x5cc], R15 ;  /* 0x0005cc0f01007387 */ /* 0x0001e80000100800 */
[----:B------:R1:W-:Y:S04]  /*14980*/  STL [R1+0x5c8], R9 ;  /* 0x0005c80901007387 */ /* 0x0003e80000100800 */
[----:B0-----:R-:W4:Y:S04]  /*14990*/  LDL.LU R15, [R1+0x574] ;  /* 0x00057400010f7983 */ /* 0x001f280000300800 */
[----:B-1----:R-:W2:Y:S04]  /*149a0*/  LDL.LU R9, [R1+0x57c] ;  /* 0x00057c0001097983 */ /* 0x002ea80000300800 */
[----:B------:R0:W-:Y:S01]  /*149b0*/  STL [R1+0x5a8], R5 ;  /* 0x0005a80501007387 */ /* 0x0001e20000100800 */
[----:B------:R-:W-:-:S03]  /*149c0*/  @!P3 IMAD.IADD R2, R2, 0x1, -R13 ;  /* 0x000000010202b824 */ /* 0x000fc600078e0a0d */
[----:B0-----:R-:W2:Y:S04]  /*149d0*/  LDL.LU R5, [R1+0x578] ;  /* 0x0005780001057983 */ /* 0x001ea80000300800 */
[----:B------:R0:W-:Y:S04]  /*149e0*/  STL [R1+0x5ac], R2 ;  /* 0x0005ac0201007387 */ /* 0x0001e80000100800 */
[----:B0-----:R-:W2:Y:S01]  /*149f0*/  LDL.LU R2, [R1+0x558] ;  /* 0x0005580001027983 */ /* 0x001ea20000300800 */
[C---:B------:R-:W-:Y:S02]  /*14a00*/  ISETP.GT.U32.AND P5, PT, R13.reuse, R22, PT ;  /* 0x000000160d00720c */ /* 0x040fe40003fa4070 */
[----:B------:R-:W-:-:S11]  /*14a10*/  ISETP.GT.U32.AND P4, PT, R13, R4, PT ;  /* 0x000000040d00720c */ /* 0x000fd60003f84070 */
[--C-:B------:R-:W-:Y:S01]  /*14a20*/  @!P5 IMAD.IADD R22, R22, 0x1, -R13.reuse ;  /* 0x000000011616d824 */ /* 0x100fe200078e0a0d */
[C---:B------:R-:W-:Y:S02]  /*14a30*/  ISETP.GT.U32.AND P5, PT, R13.reuse, R24, PT ;  /* 0x000000180d00720c */ /* 0x040fe40003fa4070 */
[C---:B------:R-:W-:Y:S02]  /*14a40*/  ISETP.GT.U32.AND P0, PT, R13.reuse, R10, PT ;  /* 0x0000000a0d00720c */ /* 0x040fe40003f04070 */
[----:B------:R-:W-:Y:S01]  /*14a50*/  ISETP.GT.U32.AND P2, PT, R13, R11, PT ;  /* 0x0000000b0d00720c */ /* 0x000fe20003f44070 */
[----:B------:R-:W-:-:S08]  /*14a60*/  @!P4 IMAD.IADD R4, R4, 0x1, -R13 ;  /* 0x000000010404c824 */ /* 0x000fd000078e0a0d */
[--C-:B------:R-:W-:Y:S01]  /*14a70*/  @!P5 IMAD.IADD R24, R24, 0x1, -R13.reuse ;  /* 0x000000011818d824 */ /* 0x100fe200078e0a0d */
[C---:B------:R-:W-:Y:S02]  /*14a80*/  ISETP.GT.U32.AND P5, PT, R13.reuse, R16, PT ;  /* 0x000000100d00720c */ /* 0x040fe40003fa4070 */
[C---:B------:R-:W-:Y:S02]  /*14a90*/  ISETP.GT.U32.AND P4, PT, R13.reuse, R22, PT ;  /* 0x000000160d00720c */ /* 0x040fe40003f84070 */
[C---:B------:R-:W-:Y:S02]  /*14aa0*/  ISETP.GT.U32.AND P1, PT, R13.reuse, R8, PT ;  /* 0x000000080d00720c */ /* 0x040fe40003f24070 */
[----:B------:R-:W-:Y:S01]  /*14ab0*/  ISETP.GT.U32.AND P6, PT, R13, R24, PT ;  /* 0x000000180d00720c */ /* 0x000fe20003fc4070 */
[--C-:B------:R-:W-:Y:S02]  /*14ac0*/  @!P0 IMAD.IADD R10, R10, 0x1, -R13.reuse ;  /* 0x000000010a0a8824 */ /* 0x100fe400078e0a0d */
[----:B------:R-:W-:-:S04]  /*14ad0*/  @!P2 IMAD.IADD R11, R11, 0x1, -R13 ;  /* 0x000000010b0ba824 */ /* 0x000fc800078e0a0d */
[--C-:B------:R-:W-:Y:S02]  /*14ae0*/  @!P5 IMAD.IADD R16, R16, 0x1, -R13.reuse ;  /* 0x000000011010d824 */ /* 0x100fe400078e0a0d */
[--C-:B------:R-:W-:Y:S01]  /*14af0*/  @!P4 IMAD.IADD R22, R22, 0x1, -R13.reuse ;  /* 0x000000011616c824 */ /* 0x100fe200078e0a0d */
[C---:B------:R-:W-:Y:S02]  /*14b00*/  ISETP.GT.U32.AND P5, PT, R13.reuse, R0, PT ;  /* 0x000000000d00720c */ /* 0x040fe40003fa4070 */
[C---:B------:R-:W-:Y:S02]  /*14b10*/  ISETP.GT.U32.AND P2, PT, R13.reuse, R6, PT ;  /* 0x000000060d00720c */ /* 0x040fe40003f44070 */
[C---:B------:R-:W-:Y:S01]  /*14b20*/  ISETP.GT.U32.AND P0, PT, R13.reuse, R3, PT ;  /* 0x000000030d00720c */ /* 0x040fe20003f04070 */
[--C-:B------:R-:W-:Y:S01]  /*14b30*/  @!P1 IMAD.IADD R8, R8, 0x1, -R13.reuse ;  /* 0x0000000108089824 */ /* 0x100fe200078e0a0d */
[----:B------:R-:W-:Y:S01]  /*14b40*/  ISETP.GT.U32.AND P3, PT, R13, R7, PT ;  /* 0x000000070d00720c */ /* 0x000fe20003f64070 */
[----:B------:R0:W-:Y:S01]  /*14b50*/  STL [R1+0x5b0], R22 ;  /* 0x0005b01601007387 */ /* 0x0001e20000100800 */
[----:B------:R-:W-:-:S05]  /*14b60*/  @!P6 IMAD.IADD R24, R24, 0x1, -R13 ;  /* 0x000000011818e824 */ /* 0x000fca00078e0a0d */
[--C-:B------:R-:W-:Y:S02]  /*14b70*/  @!P5 IMAD.IADD R0, R0, 0x1, -R13.reuse ;  /* 0x000000010000d824 */ /* 0x100fe400078e0a0d */
[--C-:B------:R-:W-:Y:S01]  /*14b80*/  @!P2 IMAD.IADD R6, R6, 0x1, -R13.reuse ;  /* 0x000000010606a824 */ /* 0x100fe200078e0a0d */
[----:B0-----:R-:W2:Y:S01]  /*14b90*/  LDL.LU R22, [R1+0x55c] ;  /* 0x00055c0001167983 */ /* 0x001ea20000300800 */
[----:B------:R-:W-:Y:S01]  /*14ba0*/  ISETP.GT.U32.AND P1, PT, R13, R20, PT ;  /* 0x000000140d00720c */ /* 0x000fe20003f24070 */
[--C-:B------:R-:W-:Y:S01]  /*14bb0*/  @!P0 IMAD.IADD R3, R3, 0x1, -R13.reuse ;  /* 0x0000000103038824 */ /* 0x100fe200078e0a0d */
[----:B------:R-:W-:Y:S01]  /*14bc0*/  ISETP.GT.U32.AND P4, PT, R13, R4, PT ;  /* 0x000000040d00720c */ /* 0x000fe20003f84070 */
[--C-:B------:R-:W-:Y:S01]  /*14bd0*/  @!P3 IMAD.IADD R7, R7, 0x1, -R13.reuse ;  /* 0x000000010707b824 */ /* 0x100fe200078e0a0d */
[----:B------:R-:W-:Y:S01]  /*14be0*/  ISETP.GT.U32.AND P3, PT, R13, R29, PT ;  /* 0x0000001d0d00720c */ /* 0x000fe20003f64070 */
[----:B------:R-:W-:Y:S08]  /*14bf0*/  STL [R1+0x5b8], R16 ;  /* 0x0005b81001007387 */ /* 0x000ff00000100800 */
[--C-:B------:R-:W-:Y:S01]  /*14c00*/  @!P1 IMAD.IADD R20, R20, 0x1, -R13.reuse ;  /* 0x0000000114149824 */ /* 0x100fe200078e0a0d */
[----:B------:R-:W-:Y:S01]  /*14c10*/  STL [R1+0x5b4], R11 ;  /* 0x0005b40b01007387 */ /* 0x000fe20000100800 */
[----:B------:R-:W-:-:S03]  /*14c20*/  @!P4 IMAD.IADD R4, R4, 0x1, -R13 ;  /* 0x000000010404c824 */ /* 0x000fc600078e0a0d */
        /* <DEDUP_REMOVED lines=9> */
[----:B------:R-:W2:Y:S04]  /*14cc0*/  LDL.LU R7, [R1+0x548] ;  /* 0x0005480001077983 */ /* 0x000ea80000300800 */
[----:B-1----:R-:W2:Y:S01]  /*14cd0*/  LDL.LU R4, [R1+0x54c] ;  /* 0x00054c0001047983 */ /* 0x002ea20000300800 */
[----:B---3--:R-:W-:-:S02]  /*14ce0*/  ISETP.GT.U32.AND P6, PT, R13, R17, PT ;  /* 0x000000110d00720c */ /* 0x008fc40003fc4070 */
[C---:B----4-:R-:W-:Y:S02]  /*14cf0*/  ISETP.GT.U32.AND P5, PT, R13.reuse, R15, PT ;  /* 0x0000000f0d00720c */ /* 0x050fe40003fa4070 */
[----:B--2---:R-:W-:-:S09]  /*14d00*/  ISETP.GT.U32.AND P2, PT, R13, R9, PT ;  /* 0x000000090d00720c */ /* 0x004fd20003f44070 */
[--C-:B------:R-:W-:Y:S01]  /*14d10*/  @!P6 IMAD.IADD R17, R17, 0x1, -R13.reuse ;  /* 0x000000011111e824 */ /* 0x100fe200078e0a0d */
[C---:B------:R-:W-:Y:S02]  /*14d20*/  ISETP.GT.U32.AND P6, PT, R13.reuse, R0, PT ;  /* 0x000000000d00720c */ /* 0x040fe40003fc4070 */
[----:B------:R-:W-:Y:S01]  /*14d30*/  ISETP.GT.U32.AND P0, PT, R13, R5, PT ;  /* 0x000000050d00720c */ /* 0x000fe20003f04070 */
[--C-:B------:R-:W-:Y:S01]  /*14d40*/  @!P5 IMAD.IADD R15, R15, 0x1, -R13.reuse ;  /* 0x000000010f0fd824 */ /* 0x100fe200078e0a0d */
[----:B------:R-:W-:Y:S01]  /*14d50*/  ISETP.GT.U32.AND P5, PT, R13, R6, PT ;  /* 0x000000060d00720c */ /* 0x000fe20003fa4070 */
[----:B------:R-:W-:Y:S01]  /*14d60*/  @!P2 IMAD.IADD R9, R9, 0x1, -R13 ;  /* 0x000000010909a824 */ /* 0x000fe200078e0a0d */
[----:B------:R-:W-:-:S09]  /*14d70*/  ISETP.GT.U32.AND P2, PT, R13, R3, PT ;  /* 0x000000030d00720c */ /* 0x000fd20003f44070 */
[--C-:B------:R-:W-:Y:S01]  /*14d80*/  @!P0 IMAD.IADD R5, R5, 0x1, -R13.reuse ;  /* 0x0000000105058824 */ /* 0x100fe200078e0a0d */
[C---:B------:R-:W-:Y:S02]  /*14d90*/  ISETP.GT.U32.AND P1, PT, R13.reuse, R2, PT ;  /* 0x000000020d00720c */ /* 0x040fe40003f24070 */
[----:B------:R-:W-:Y:S01]  /*14da0*/  ISETP.GT.U32.AND P0, PT, R13, R20, PT ;  /* 0x000000140d00720c */ /* 0x000fe20003f04070 */
[--C-:B------:R-:W-:Y:S02]  /*14db0*/  @!P6 IMAD.IADD R0, R0, 0x1, -R13.reuse ;  /* 0x000000010000e824 */ /* 0x100fe400078e0a0d */
[--C-:B------:R-:W-:Y:S02]  /*14dc0*/  @!P5 IMAD.IADD R6, R6, 0x1, -R13.reuse ;  /* 0x000000010606d824 */ /* 0x100fe400078e0a0d */
[--C-:B------:R-:W-:Y:S01]  /*14dd0*/  @!P2 IMAD.IADD R3, R3, 0x1, -R13.reuse ;  /* 0x000000010303a824 */ /* 0x100fe200078e0a0d */
[----:B------:R0:W-:Y:S05]  /*14de0*/  STL [R1+0x580], R0 ;  /* 0x0005800001007387 */ /* 0x0001ea0000100800 */
[--C-:B------:R-:W-:Y:S01]  /*14df0*/  @!P1 IMAD.IADD R2, R2, 0x1, -R13.reuse ;  /* 0x0000000102029824 */ /* 0x100fe200078e0a0d */
[----:B------:R-:W-:Y:S01]  /*14e00*/  ISETP.GT.U32.AND P1, PT, R13, R29, PT ;  /* 0x0000001d0d00720c */ /* 0x000fe20003f24070 */
[--C-:B------:R-:W-:Y:S01]  /*14e10*/  @!P0 IMAD.IADD R20, R20, 0x1, -R13.reuse ;  /* 0x0000000114148824 */ /* 0x100fe200078e0a0d */
[----:B0-----:R-:W2:Y:S04]  /*14e20*/  LDL.LU R0, [R1+0x554] ;  /* 0x0005540001007983 */ /* 0x001ea80000300800 */
[----:B------:R-:W-:Y:S04]  /*14e30*/  STL [R1+0x584], R6 ;  /* 0x0005840601007387 */ /* 0x000fe80000100800 */
[----:B------:R0:W-:Y:S04]  /*14e40*/  STL [R1+0x590], R20 ;  /* 0x0005901401007387 */ /* 0x0001e80000100800 */
[----:B------:R1:W-:Y:S04]  /*14e50*/  STL [R1+0x588], R3 ;  /* 0x0005880301007387 */ /* 0x0003e80000100800 */
[----:B0-----:R-:W3:Y:S04]  /*14e60*/  LDL.LU R20, [R1+0x550] ;  /* 0x0005500001147983 */ /* 0x001ee80000300800 */
[----:B------:R-:W4:Y:S01]  /*14e70*/  LDL.LU R11, [R1+0x530] ;  /* 0x00053000010b7983 */ /* 0x000f220000300800 */
[----:B------:R-:W-:-:S03]  /*14e80*/  @!P1 IMAD.IADD R29, R29, 0x1, -R13 ;  /* 0x000000011d1d9824 */ /* 0x000fc600078e0a0d */
[----:B------:R-:W2:Y:S04]  /*14e90*/  LDL.LU R10, [R1+0x534] ;  /* 0x00053400010a7983 */ /* 0x000ea80000300800 */
[----:B------:R-:W2:Y:S04]  /*14ea0*/  LDL.LU R6, [R1+0x538] ;  /* 0x0005380001067983 */ /* 0x000ea80000300800 */
[----:B------:R0:W-:Y:S04]  /*14eb0*/  STL [R1+0x58c], R29 ;  /* 0x00058c1d01007387 */ /* 0x0001e80000100800 */
[----:B-1----:R-:W2:Y:S01]  /*14ec0*/  LDL.LU R3, [R1+0x540] ;  /* 0x0005400001037983 */ /* 0x002ea20000300800 */
[----:B------:R-:W-:-:S02]  /*14ed0*/  ISETP.GT.U32.AND P4, PT, R13, R23, PT ;  /* 0x000000170d00720c */ /* 0x000fc40003f84070 */
[C---:B------:R-:W-:Y:S02]  /*14ee0*/  ISETP.GT.U32.AND P5, PT, R13.reuse, R15, PT ;  /* 0x0000000f0d00720c */ /* 0x040fe40003fa4070 */
[----:B------:R-:W-:-:S09]  /*14ef0*/  ISETP.GT.U32.AND P3, PT, R13, R22, PT ;  /* 0x000000160d00720c */ /* 0x000fd20003f64070 */
[----:B------:R-:W-:Y:S01]  /*14f00*/  @!P4 IMAD.IADD R23, R23, 0x1, -R13 ;  /* 0x000000011717c824 */ /* 0x000fe200078e0a0d */
[C---:B------:R-:W-:Y:S01]  /*14f10*/  ISETP.GT.U32.AND P4, PT, R13.reuse, R19, PT ;  /* 0x000000130d00720c */ /* 0x040fe20003f84070 */
[----:B0-----:R-:W2:Y:S01]  /*14f20*/  LDL.LU R29, [R1+0x53c] ;  /* 0x00053c00011d7983 */ /* 0x001ea20000300800 */
[----:B------:R-:W-:-:S11]  /*14f30*/  ISETP.GT.U32.AND P2, PT, R13, R9, PT ;  /* 0x000000090d00720c */ /* 0x000fd60003f44070 */
[--C-:B------:R-:W-:Y:S01]  /*14f40*/  @!P4 IMAD.IADD R19, R19, 0x1, -R13.reuse ;  /* 0x000000011313c824 */ /* 0x100fe200078e0a0d */
[C---:B------:R-:W-:Y:S01]  /*14f50*/  ISETP.GT.U32.AND P4, PT, R13.reuse, R17, PT ;  /* 0x000000110d00720c */ /* 0x040fe20003f84070 */
[--C-:B------:R-:W-:Y:S01]  /*14f60*/  @!P3 IMAD.IADD R22, R22, 0x1, -R13.reuse ;  /* 0x000000011616b824 */ /* 0x100fe200078e0a0d */
        /* <DEDUP_REMOVED lines=9> */
[C---:B------:R-:W-:Y:S02]  /*15000*/  ISETP.GT.U32.AND P5, PT, R13.reuse, R16, PT ;  /* 0x000000100d00720c */ /* 0x040fe40003fa4070 */
[----:B------:R-:W-:Y:S01]  /*15010*/  ISETP.GT.U32.AND P2, PT, R13, R8, PT ;  /* 0x000000080d00720c */ /* 0x000fe20003f44070 */
[----:B------:R0:W-:Y:S01]  /*15020*/  STL [R1+0x56c], R23 ;  /* 0x00056c1701007387 */ /* 0x0001e20000100800 */
[--C-:B------:R-:W-:Y:S01]  /*15030*/  @!P0 IMAD.IADD R5, R5, 0x1, -R13.reuse ;  /* 0x0000000105058824 */ /* 0x100fe200078e0a0d */
[----:B------:R-:W-:Y:S01]  /*15040*/  ISETP.GT.U32.AND P0, PT, R13, R7, PT ;  /* 0x000000070d00720c */ /* 0x000fe20003f04070 */
[--C-:B------:R-:W-:Y:S01]  /*15050*/  @!P6 IMAD.IADD R19, R19, 0x1, -R13.reuse ;  /* 0x000000011313e824 */ /* 0x100fe200078e0a0d */
[----:B0-----:R-:W2:Y:S04]  /*15060*/  LDL.LU R23, [R1+0x51c] ;  /* 0x00051c0001177983 */ /* 0x001ea80000300800 */
[--C-:B------:R-:W-:Y:S01]  /*15070*/  @!P4 IMAD.IADD R24, R24, 0x1, -R13.reuse ;  /* 0x000000011818c824 */ /* 0x100fe200078e0a0d */
[----:B------:R-:W-:Y:S01]  /*15080*/  ISETP.GT.U32.AND P3, PT, R13, R22, PT ;  /* 0x000000160d00720c */ /* 0x000fe20003f64070 */
[----:B------:R-:W-:-:S02]  /*15090*/  @!P5 IMAD.IADD R16, R16, 0x1, -R13 ;  /* 0x000000011010d824 */ /* 0x000fc400078e0a0d */
[--C-:B------:R-:W-:Y:S02]  /*150a0*/  @!P2 IMAD.IADD R8, R8, 0x1, -R13.reuse ;  /* 0x000000010808a824 */ /* 0x100fe400078e0a0d */
[--C-:B------:R-:W-:Y:S01]  /*150b0*/  @!P1 IMAD.IADD R2, R2, 0x1, -R13.reuse ;  /* 0x0000000102029824 */ /* 0x100fe200078e0a0d */
[----:B------:R-:W-:Y:S01]  /*150c0*/  ISETP.GT.U32.AND P1, PT, R13, R4, PT ;  /* 0x000000040d00720c */ /* 0x000fe20003f24070 */
[--C-:B------:R-:W-:Y:S01]  /*150d0*/  @!P0 IMAD.IADD R7, R7, 0x1, -R13.reuse ;  /* 0x0000000107078824 */ /* 0x100fe200078e0a0d */
[----:B------:R-:W-:Y:S01]  /*150e0*/  IABS R18, R18 ;  /* 0x0000001200127213 */ /* 0x000fe20000000000 */
[----:B------:R-:W-:Y:S04]  /*150f0*/  STL [R1+0x570], R17 ;  /* 0x0005701101007387 */ /* 0x000fe80000100800 */
[----:B------:R-:W-:Y:S01]  /*15100*/  IMAD.HI.U32 R14, R12, R18, RZ ;  /* 0x000000120c0e7227 */ /* 0x000fe200078e00ff */
[----:B------:R-:W-:Y:S03]  /*15110*/  STL [R1+0x574], R15 ;  /* 0x0005740f01007387 */ /* 0x000fe60000100800 */
[----:B------:R-:W-:Y:S01]  /*15120*/  @!P3 IMAD.IADD R22, R22, 0x1, -R13 ;  /* 0x000000011616b824 */ /* 0x000fe200078e0a0d */
[----:B------:R-:W-:Y:S01]  /*15130*/  STL [R1+0x57c], R9 ;  /* 0x00057c0901007387 */ /* 0x000fe20000100800 */
[----:B------:R-:W-:-:S03]  /*15140*/  IMAD.MOV R14, RZ, RZ, -R14 ;  /* 0x000000ffff0e7224 */ /* 0x000fc600078e0a0e */
[----:B------:R-:W-:Y:S01]  /*15150*/  STL [R1+0x578], R5 ;  /* 0x0005780501007387 */ /* 0x000fe20000100800 */
[----:B------:R-:W-:-:S03]  /*15160*/  @!P1 IMAD.IADD R4, R4, 0x1, -R13 ;  /* 0x0000000104049824 */ /* 0x000fc600078e0a0d */
[----:B------:R-:W-:Y:S04]  /*15170*/  STL [R1+0x558], R2 ;  /* 0x0005580201007387 */ /* 0x000fe80000100800 */
[----:B------:R0:W-:Y:S01]  /*15180*/  STL [R1+0x560], R19 ;  /* 0x0005601301007387 */ /* 0x0001e20000100800 */
[----:B------:R-:W-:-:S03]  /*15190*/  IMAD R18, R13, R14, R18 ;  /* 0x0000000e0d127224 */ /* 0x000fc600078e0212 */
[----:B------:R1:W-:Y:S04]  /*151a0*/  STL [R1+0x55c], R22 ;  /* 0x00055c1601007387 */ /* 0x0003e80000100800 */
[----:B0-----:R-:W2:Y:S04]  /*151b0*/  LDL R19, [R1+0x3af4] ;  /* 0x003af40001137983 */ /* 0x001ea80000100800 */
[----:B-1----:R-:W2:Y:S04]  /*151c0*/  LDL.LU R22, [R1+0x520] ;  /* 0x0005200001167983 */ /* 0x002ea80000300800 */
[----:B------:R-:W2:Y:S04]  /*151d0*/  LDL.LU R15, [R1+0x524] ;  /* 0x00052400010f7983 */ /* 0x000ea80000300800 */
[----:B------:R-:W2:Y:S04]  /*151e0*/  LDL.LU R9, [R1+0x52c] ;  /* 0x00052c0001097983 */ /* 0x000ea80000300800 */
        /* <DEDUP_REMOVED lines=17> */
[--C-:B------:R-:W-:Y:S01]  /*15300*/  @!P0 IMAD.IADD R3, R3, 0x1, -R13.reuse ;  /* 0x0000000103038824 */ /* 0x100fe200078e0a0d */
[----:B------:R-:W-:Y:S01]  /*15310*/  ISETP.GT.U32.AND P0, PT, R13, R4, PT ;  /* 0x000000040d00720c */ /* 0x000fe20003f04070 */
[--C-:B------:R-:W-:Y:S01]  /*15320*/  @!P4 IMAD.IADD R16, R16, 0x1, -R13.reuse ;  /* 0x000000011010c824 */ /* 0x100fe200078e0a0d */
[----:B------:R0:W-:Y:S01]  /*15330*/  STL [R1+0x568], R24 ;  /* 0x0005681801007387 */ /* 0x0001e20000100800 */
[--C-:B------:R-:W-:Y:S02]  /*15340*/  @!P5 IMAD.IADD R8, R8, 0x1, -R13.reuse ;  /* 0x000000010808d824 */ /* 0x100fe400078e0a0d */
[--C-:B------:R-:W-:Y:S01]  /*15350*/  @!P2 IMAD.IADD R7, R7, 0x1, -R13.reuse ;  /* 0x000000010707a824 */ /* 0x100fe200078e0a0d */
[----:B0-----:R-:W2:Y:S04]  /*15360*/  LDL.LU R24, [R1+0x50c] ;  /* 0x00050c0001187983 */ /* 0x001ea80000300800 */
[----:B------:R0:W-:Y:S04]  /*15370*/  STL [R1+0x564], R16 ;  /* 0x0005641001007387 */ /* 0x0001e80000100800 */
[----:B------:R-:W3:Y:S01]  /*15380*/  LDL.LU R18, [R1+0x510] ;  /* 0x0005100001127983 */ /* 0x000ee20000300800 */
[----:B------:R-:W-:-:S03]  /*15390*/  @!P0 IMAD.IADD R4, R4, 0x1, -R13 ;  /* 0x0000000104048824 */ /* 0x000fc600078e0a0d */
[----:B------:R1:W-:Y:S04]  /*153a0*/  STL [R1+0x544], R8 ;  /* 0x0005440801007387 */ /* 0x0003e80000100800 */
[----:B------:R4:W-:Y:S04]  /*153b0*/  STL [R1+0x548], R7 ;  /* 0x0005480701007387 */ /* 0x0009e80000100800 */
[----:B------:R-:W2:Y:S04]  /*153c0*/  LDL.LU R17, [R1+0x518] ;  /* 0x0005180001117983 */ /* 0x000ea80000300800 */
[----:B0-----:R-:W2:Y:S04]  /*153d0*/  LDL.LU R16, [R1+0x514] ;  /* 0x0005140001107983 */ /* 0x001ea80000300800 */
[----:B------:R0:W-:Y:S04]  /*153e0*/  STL [R1+0x54c], R4 ;  /* 0x00054c0401007387 */ /* 0x0001e80000100800 */
[----:B-1----:R-:W2:Y:S01]  /*153f0*/  LDL.LU R8, [R1+0x4f4] ;  /* 0x0004f40001087983 */ /* 0x002ea20000300800 */
[----:B------:R-:W-:-:S02]  /*15400*/  ISETP.GT.U32.AND P3, PT, R13, R0, PT ;  /* 0x000000000d00720c */ /* 0x000fc40003f64070 */
[C---:B------:R-:W-:Y:S01]  /*15410*/  ISETP.GT.U32.AND P1, PT, R13.reuse, R29, PT ;  /* 0x0000001d0d00720c */ /* 0x040fe20003f24070 */
[----:B----4-:R-:W4:Y:S10]  /*15420*/  LDL.LU R7, [R1+0x4f8] ;  /* 0x0004f80001077983 */ /* 0x010f340000300800 */
[--C-:B------:R-:W-:Y:S01]  /*15430*/  @!P3 IMAD.IADD R0, R0, 0x1, -R13.reuse ;  /* 0x000000010000b824 */ /* 0x100fe200078e0a0d */
[----:B------:R-:W-:Y:S01]  /*15440*/  ISETP.GT.U32.AND P3, PT, R13, R23, PT ;  /* 0x000000170d00720c */ /* 0x000fe20003f64070 */
[----:B------:R-:W-:-:S03]  /*15450*/  @!P1 IMAD.IADD R29, R29, 0x1, -R13 ;  /* 0x000000011d1d9824 */ /* 0x000fc600078e0a0d */
[C---:B------:R-:W-:Y:S02]  /*15460*/  ISETP.GT.U32.AND P1, PT, R13.reuse, R0, PT ;  /* 0x000000000d00720c */ /* 0x040fe40003f24070 */
[----:B------:R-:W-:-:S07]  /*15470*/  ISETP.GT.U32.AND P4, PT, R13, R11, PT ;  /* 0x0000000b0d00720c */ /* 0x000fce0003f84070 */
[--C-:B------:R-:W-:Y:S01]  /*15480*/  @!P3 IMAD.IADD R23, R23, 0x1, -R13.reuse ;  /* 0x000000011717b824 */ /* 0x100fe200078e0a0d */
[C---:B------:R-:W-:Y:S02]  /*15490*/  ISETP.GT.U32.AND P3, PT, R13.reuse, R20, PT ;  /* 0x000000140d00720c */ /* 0x040fe40003f64070 */
[C---:B------:R-:W-:Y:S01]  /*154a0*/  ISETP.GT.U32.AND P5, PT, R13.reuse, R10, PT ;  /* 0x0000000a0d00720c */ /* 0x040fe20003fa4070 */
[--C-:B------:R-:W-:Y:S01]  /*154b0*/  @!P1 IMAD.IADD R0, R0, 0x1, -R13.reuse ;  /* 0x0000000100009824 */ /* 0x100fe200078e0a0d */
[----:B------:R-:W-:Y:S01]  /*154c0*/  ISETP.GT.U32.AND P6, PT, R13, R23, PT ;  /* 0x000000170d00720c */ /* 0x000fe20003fc4070 */
[--C-:B------:R-:W-:Y:S01]  /*154d0*/  @!P4 IMAD.IADD R11, R11, 0x1, -R13.reuse ;  /* 0x000000010b0bc824 */ /* 0x100fe200078e0a0d */
[----:B------:R-:W-:Y:S02]  /*154e0*/  ISETP.GT.U32.AND P2, PT, R13, R6, PT ;  /* 0x000000060d00720c */ /* 0x000fe40003f44070 */
[----:B------:R1:W-:Y:S04]  /*154f0*/  STL [R1+0x554], R0 ;  /* 0x0005540001007387 */ /* 0x0003e80000100800 */
[----:B0-----:R-:W4:Y:S01]  /*15500*/  LDL.LU R4, [R1+0x4fc] ;  /* 0x0004fc0001047983 */ /* 0x001f220000300800 */
[----:B------:R-:W-:-:S02]  /*15510*/  @!P3 IMAD.IADD R20, R20, 0x1, -R13 ;  /* 0x000000011414b824 */ /* 0x000fc400078e0a0d */
[--C-:B------:R-:W-:Y:S01]  /*15520*/  @!P5 IMAD.IADD R10, R10, 0x1, -R13.reuse ;  /* 0x000000010a0ad824 */ /* 0x100fe200078e0a0d */
[----:B-1----:R-:W4:Y:S01]  /*15530*/  LDL.LU R0, [R1+0x504] ;  /* 0x0005040001007983 */ /* 0x002f220000300800 */
[----:B------:R-:W-:Y:S01]  /*15540*/  @!P6 IMAD.IADD R23, R23, 0x1, -R13 ;  /* 0x000000011717e824 */ /* 0x000fe200078e0a0d */
[C---:B------:R-:W-:Y:S02]  /*15550*/  ISETP.GT.U32.AND P3, PT, R13.reuse, R22, PT ;  /* 0x000000160d00720c */ /* 0x040fe40003f64070 */
        /* <DEDUP_REMOVED lines=8> */
[--C-:B------:R-:W-:Y:S01]  /*155e0*/  @!P5 IMAD.IADD R9, R9, 0x1, -R13.reuse ;  /* 0x000000010909d824 */ /* 0x100fe200078e0a0d */
[----:B------:R0:W-:Y:S01]  /*155f0*/  STL [R1+0x550], R20 ;  /* 0x0005501401007387 */ /* 0x0001e20000100800 */
[--C-:B------:R-:W-:Y:S02]  /*15600*/  @!P0 IMAD.IADD R3, R3, 0x1, -R13.reuse ;  /* 0x0000000103038824 */ /* 0x100fe400078e0a0d */
[----:B------:R-:W-:-:S06]  /*15610*/  @!P1 IMAD.IADD R29, R29, 0x1, -R13 ;  /* 0x000000011d1d9824 */ /* 0x000fcc00078e0a0d */
[----:B------:R-:W-:Y:S01]  /*15620*/  @!P2 IMAD.IADD R5, R5, 0x1, -R13 ;  /* 0x000000010505a824 */ /* 0x000fe200078e0a0d */
[----:B0-----:R-:W4:Y:S04]  /*15630*/  LDL.LU R20, [R1+0x47c4] ;  /* 0x0047c40001147983 */ /* 0x001f280000300800 */
[----:B------:R-:W-:Y:S04]  /*15640*/  STL [R1+0x530], R11 ;  /* 0x0005300b01007387 */ /* 0x000fe80000100800 */
[----:B------:R-:W-:Y:S04]  /*15650*/  STL [R1+0x534], R10 ;  /* 0x0005340a01007387 */ /* 0x000fe80000100800 */
[----:B------:R-:W-:Y:S04]  /*15660*/  STL [R1+0x538], R6 ;  /* 0x0005380601007387 */ /* 0x000fe80000100800 */
[----:B------:R-:W-:Y:S04]  /*15670*/  STL [R1+0x540], R3 ;  /* 0x0005400301007387 */ /* 0x000fe80000100800 */
[----:B------:R0:W-:Y:S04]  /*15680*/  STL [R1+0x53c], R29 ;  /* 0x00053c1d01007387 */ /* 0x0001e80000100800 */
[----:B0-----:R-:W4:Y:S04]  /*15690*/  LDL.LU R29, [R1+0x500] ;  /* 0x00050000011d7983 */ /* 0x001f280000300800 */
[----:B------:R0:W-:Y:S04]  /*156a0*/  STL [R1+0x51c], R23 ;  /* 0x00051c1701007387 */ /* 0x0001e80000100800 */
[----:B0-----:R-:W4:Y:S04]  /*156b0*/  LDL.LU R23, [R1+0x4e0] ;  /* 0x0004e00001177983 */ /* 0x001f280000300800 */
[----:B------:R-:W4:Y:S04]  /*156c0*/  LDL.LU R11, [R1+0x4e4] ;  /* 0x0004e400010b7983 */ /* 0x000f280000300800 */
[----:B------:R-:W4:Y:S04]  /*156d0*/  LDL.LU R6, [R1+0x4e8] ;  /* 0x0004e80001067983 */ /* 0x000f280000300800 */
[----:B------:R-:W4:Y:S01]  /*156e0*/  LDL.LU R3, [R1+0x4f0] ;  /* 0x0004f00001037983 */ /* 0x000f220000300800 */
[----:B---3--:R-:W-:-:S02]  /*156f0*/  ISETP.GT.U32.AND P6, PT, R13, R18, PT ;  /* 0x000000120d00720c */ /* 0x008fc40003fc4070 */
[C---:B--2---:R-:W-:Y:S02]  /*15700*/  ISETP.GT.U32.AND P3, PT, R13.reuse, R17, PT ;  /* 0x000000110d00720c */ /* 0x044fe40003f64070 */
[----:B------:R-:W-:-:S09]  /*15710*/  ISETP.GT.U32.AND P4, PT, R13, R16, PT ;  /* 0x000000100d00720c */ /* 0x000fd20003f84070 */
[--C-:B------:R-:W-:Y:S01]  /*15720*/  @!P6 IMAD.IADD R18, R18, 0x1, -R13.reuse ;  /* 0x000000011212e824 */ /* 0x100fe200078e0a0d */
[C---:B------:R-:W-:Y:S02]  /*15730*/  ISETP.GT.U32.AND P6, PT, R13.reuse, R22, PT ;  /* 0x000000160d00720c */ /* 0x040fe40003fc4070 */
[----:B------:R-:W-:Y:S01]  /*15740*/  ISETP.GT.U32.AND P5, PT, R13, R8, PT ;  /* 0x000000080d00720c */ /* 0x000fe20003fa4070 */
[--C-:B------:R-:W-:Y:S01]  /*15750*/  @!P3 IMAD.IADD R17, R17, 0x1, -R13.reuse ;  /* 0x000000011111b824 */ /* 0x100fe200078e0a0d */
[C---:B------:R-:W-:Y:S01]  /*15760*/  ISETP.GT.U32.AND P3, PT, R13.reuse, R15, PT ;  /* 0x0000000f0d00720c */ /* 0x040fe20003f64070 */
[----:B------:R-:W-:Y:S01]  /*15770*/  @!P4 IMAD.IADD R16, R16, 0x1, -R13 ;  /* 0x000000011010c824 */ /* 0x000fe200078e0a0d */
[----:B------:R-:W-:-:S07]  /*15780*/  ISETP.GT.U32.AND P4, PT, R13, R9, PT ;  /* 0x000000090d00720c */ /* 0x000fce0003f84070 */
[--C-:B------:R-:W-:Y:S02]  /*15790*/  @!P6 IMAD.IADD R22, R22, 0x1, -R13.reuse ;  /* 0x000000011616e824 */ /* 0x100fe400078e0a0d */
[--C-:B------:R-:W-:Y:S01]  /*157a0*/  @!P5 IMAD.IADD R8, R8, 0x1, -R13.reuse ;  /* 0x000000010808d824 */ /* 0x100fe200078e0a0d */
[----:B------:R-:W-:Y:S01]  /*157b0*/  ISETP.GT.U32.AND P5, PT, R13, R5, PT ;  /* 0x000000050d00720c */ /* 0x000fe20003fa4070 */
[--C-:B------:R-:W-:Y:S01]  /*157c0*/  @!P3 IMAD.IADD R15, R15, 0x1, -R13.reuse ;  /* 0x000000010f0fb824 */ /* 0x100fe200078e0a0d */
[----:B------:R0:W-:Y:S01]  /*157d0*/  STL [R1+0x520], R22 ;  /* 0x0005201601007387 */ /* 0x0001e20000100800 */
[----:B------:R-:W-:-:S03]  /*157e0*/  @!P4 IMAD.IADD R9, R9, 0x1, -R13 ;  /* 0x000000010909c824 */ /* 0x000fc600078e0a0d */
[----:B0-----:R-:W2:Y:S07]  /*157f0*/  LDL.LU R22, [R1+0x4ec] ;  /* 0x0004ec0001167983 */ /* 0x001eae0000300800 */
[----:B------:R-:W-:Y:S01]  /*15800*/  @!P5 IMAD.IADD R5, R5, 0x1, -R13 ;  /* 0x000000010505d824 */ /* 0x000fe200078e0a0d */
[----:B------:R-:W3:Y:S04]  /*15810*/  LDL.LU R10, [R1+0x4cc] ;  /* 0x0004cc00010a7983 */ /* 0x000ee80000300800 */
[----:B------:R0:W-:Y:S04]  /*15820*/  STL [R1+0x524], R15 ;  /* 0x0005240f01007387 */ /* 0x0001e80000100800 */
[----:B0-----:R-:W2:Y:S04]  /*15830*/  LDL.LU R15, [R1+0x4d0] ;  /* 0x0004d000010f7983 */ /* 0x001ea80000300800 */
[----:B------:R0:W-:Y:S04]  /*15840*/  STL [R1+0x52c], R9 ;  /* 0x00052c0901007387 */ /* 0x0001e80000100800 */
[----:B0-----:R-:W2:Y:S04]  /*15850*/  LDL.LU R9, [R1+0x4d4] ;  /* 0x0004d40001097983 */ /* 0x001ea80000300800 */
[----:B------:R0:W-:Y:S04]  /*15860*/  STL [R1+0x528], R5 ;  /* 0x0005280501007387 */ /* 0x0001e80000100800 */
[----:B0-----:R-:W2:Y:S01]  /*15870*/  LDL.LU R5, [R1+0x4dc] ;  /* 0x0004dc0001057983 */ /* 0x001ea20000300800 */
[----:B------:R-:W-:-:S02]  /*15880*/  ISETP.GT.U32.AND P1, PT, R13, R24, PT ;  /* 0x000000180d00720c */ /* 0x000fc40003f24070 */
[C---:B------:R-:W-:Y:S02]  /*15890*/  ISETP.GT.U32.AND P0, PT, R13.reuse, R2, PT ;  /* 0x000000020d00720c */ /* 0x040fe40003f04070 */
[----:B----4-:R-:W-:-:S09]  /*158a0*/  ISETP.GT.U32.AND P2, PT, R13, R7, PT ;  /* 0x000000070d00720c */ /* 0x010fd20003f44070 */
[--C-:B------:R-:W-:Y:S01]  /*158b0*/  @!P1 IMAD.IADD R24, R24, 0x1, -R13.reuse ;  /* 0x0000000118189824 */ /* 0x100fe200078e0a0d */
[C---:B------:R-:W-:Y:S01]  /*158c0*/  ISETP.GT.U32.AND P1, PT, R13.reuse, R0, PT ;  /* 0x000000000d00720c */ /* 0x040fe20003f24070 */
[--C-:B------:R-:W-:Y:S01]  /*158d0*/  @!P0 IMAD.IADD R2, R2, 0x1, -R13.reuse ;  /* 0x0000000102028824 */ /* 0x100fe200078e0a0d */
[----:B------:R-:W-:Y:S01]  /*158e0*/  ISETP.GT.U32.AND P0, PT, R13, R4, PT ;  /* 0x000000040d00720c */ /* 0x000fe20003f04070 */
[----:B------:R-:W-:Y:S01]  /*158f0*/  @!P2 IMAD.IADD R7, R7, 0x1, -R13 ;  /* 0x000000010707a824 */ /* 0x000fe200078e0a0d */
[C---:B------:R-:W-:Y:S02]  /*15900*/  ISETP.GT.U32.AND P3, PT, R13.reuse, R17, PT ;  /* 0x000000110d00720c */ /* 0x040fe40003f64070 */
[----:B------:R-:W-:-:S07]  /*15910*/  ISETP.GT.U32.AND P2, PT, R13, R2, PT ;  /* 0x000000020d00720c */ /* 0x000fce0003f44070 */
[--C-:B------:R-:W-:Y:S01]  /*15920*/  @!P1 IMAD.IADD R0, R0, 0x1, -R13.reuse ;  /* 0x0000000100009824 */ /* 0x100fe200078e0a0d */
[C---:B------:R-:W-:Y:S01]  /*15930*/  ISETP.GT.U32.AND P1, PT, R13.reuse, R18, PT ;  /* 0x000000120d00720c */ /* 0x040fe20003f24070 */
[--C-:B------:R-:W-:Y:S01]  /*15940*/  @!P0 IMAD.IADD R4, R4, 0x1, -R13.reuse ;  /* 0x0000000104048824 */ /* 0x100fe200078e0a0d */
[C---:B------:R-:W-:Y:S02]  /*15950*/  ISETP.GT.U32.AND P0, PT, R13.reuse, R24, PT ;  /* 0x000000180d00720c */ /* 0x040fe40003f04070 */
[C---:B------:R-:W-:Y:S02]  /*15960*/  ISETP.GT.U32.AND P4, PT, R13.reuse, R16, PT ;  /* 0x000000100d00720c */ /* 0x040fe40003f84070 */
[C---:B------:R-:W-:Y:S01]  /*15970*/  ISETP.GT.U32.AND P6, PT, R13.reuse, R0, PT ;  /* 0x000000000d00720c */ /* 0x040fe20003fc4070 */
[--C-:B------:R-:W-:Y:S01]  /*15980*/  @!P2 IMAD.IADD R2, R2, 0x1, -R13.reuse ;  /* 0x000000010202a824 */ /* 0x100fe200078e0a0d */
[----:B------:R-:W-:Y:S01]  /*15990*/  ISETP.GT.U32.AND P5, PT, R13, R8, PT ;  /* 0x000000080d00720c */ /* 0x000fe20003fa4070 */
[----:B------:R-:W-:-:S04]  /*159a0*/  @!P3 IMAD.IADD R17, R17, 0x1, -R13 ;  /* 0x000000011111b824 */ /* 0x000fc800078e0a0d */
[--C-:B------:R-:W-:Y:S02]  /*159b0*/  @!P1 IMAD.IADD R18, R18, 0x1, -R13.reuse ;  /* 0x0000000112129824 */ /* 0x100fe400078e0a0d */
[--C-:B------:R-:W-:Y:S01]  /*159c0*/  @!P0 IMAD.IADD R24, R24, 0x1, -R13.reuse ;  /* 0x0000000118188824 */ /* 0x100fe200078e0a0d */
[----:B------:R0:W-:Y:S01]  /*159d0*/  STL [R1+0x508], R2 ;  /* 0x0005080201007387 */ /* 0x0001e20000100800 */
[--C-:B------:R-:W-:Y:S01]  /*159e0*/  @!P4 IMAD.IADD R16, R16, 0x1, -R13.reuse ;  /* 0x000000011010c824 */ /* 0x100fe200078e0a0d */
[C---:B------:R-:W-:Y:S02]  /*159f0*/  ISETP.GT.U32.AND P1, PT, R13.reuse, R29, PT ;  /* 0x0000001d0d00720c */ /* 0x040fe40003f24070 */
[----:B0-----:R-:W4:Y:S04]  /*15a00*/  LDL.LU R2, [R1+0x4b8] ;  /* 0x0004b80001027983 */ /* 0x001f280000300800 */
[----:B------:R0:W-:Y:S01]  /*15a10*/  STL [R1+0x50c], R24 ;  /* 0x00050c1801007387 */ /* 0x0001e20000100800 */
[----:B------:R-:W-:Y:S01]  /*15a20*/  @!P6 IMAD.IADD R0, R0, 0x1, -R13 ;  /* 0x000000010000e824 */ /* 0x000fe200078e0a0d */
[----:B------:R-:W-:-:S02]  /*15a30*/  ISETP.GT.U32.AND P3, PT, R13, R23, PT ;  /* 0x000000170d00720c */ /* 0x000fc40003f64070 */
[----:B0-----:R-:W4:Y:S01]  /*15a40*/  LDL.LU R24, [R1+0x4bc] ;  /* 0x0004bc0001187983 */ /* 0x001f220000300800 */
[----:B------:R-:W-:Y:S02]  /*15a50*/  ISETP.GT.U32.AND P4, PT, R13, R11, PT ;  /* 0x0000000b0d00720c */ /* 0x000fe40003f84070 */
[--C-:B------:R-:W-:Y:S01]  /*15a60*/  @!P1 IMAD.IADD R29, R29, 0x1, -R13.reuse ;  /* 0x000000011d1d9824 */ /* 0x100fe200078e0a0d */
[C---:B------:R-:W-:Y:S01]  /*15a70*/  ISETP.GT.U32.AND P2, PT, R13.reuse, R7, PT ;  /* 0x000000070d00720c */ /* 0x040fe20003f44070 */
[----:B------:R-:W-:Y:S01]  /*15a80*/  @!P5 IMAD.IADD R8, R8, 0x1, -R13 ;  /* 0x000000010808d824 */ /* 0x000fe200078e0a0d */
[C---:B------:R-:W-:Y:S02]  /*15a90*/  ISETP.GT.U32.AND P0, PT, R13.reuse, R4, PT ;  /* 0x000000040d00720c */ /* 0x040fe40003f04070 */
[----:B------:R-:W-:-:S03]  /*15aa0*/  ISETP.GT.U32.AND P5, PT, R13, R6, PT ;  /* 0x000000060d00720c */ /* 0x000fc60003fa4070 */
[----:B------:R-:W-:-:S03]  /*15ab0*/  @!P3 IMAD.IADD R23, R23, 0x1, -R13 ;  /* 0x000000011717b824 */ /* 0x000fc600078e0a0d */
[--C-:B------:R-:W-:Y:S01]  /*15ac0*/  @!P4 IMAD.IADD R11, R11, 0x1, -R13.reuse ;  /* 0x000000010b0bc824 */ /* 0x100fe200078e0a0d */
[----:B------:R-:W-:Y:S02]  /*15ad0*/  STL [R1+0x510], R18 ;  /* 0x0005101201007387 */ /* 0x000fe40000100800 */
[--C-:B------:R-:W-:Y:S02]  /*15ae0*/  @!P2 IMAD.IADD R7, R7, 0x1, -R13.reuse ;  /* 0x000000010707a824 */ /* 0x100fe400078e0a0d */
[--C-:B------:R-:W-:Y:S01]  /*15af0*/  @!P0 IMAD.IADD R4, R4, 0x1, -R13.reuse ;  /* 0x0000000104048824 */ /* 0x100fe200078e0a0d */
[----:B------:R-:W-:Y:S01]  /*15b00*/  STL [R1+0x518], R17 ;  /* 0x0005181101007387 */ /* 0x000fe20000100800 */
[----:B------:R-:W-:-:S03]  /*15b10*/  @!P5 IMAD.IADD R6, R6, 0x1, -R13 ;  /* 0x000000010606d824 */ /* 0x000fc600078e0a0d */
[----:B------:R-:W-:Y:S04]  /*15b20*/  STL [R1+0x514], R16 ;  /* 0x0005141001007387 */ /* 0x000fe80000100800 */
[----:B------:R-:W-:Y:S04]  /*15b30*/  STL [R1+0x4f4], R8 ;  /* 0x0004f40801007387 */ /* 0x000fe80000100800 */
[----:B------:R-:W-:Y:S04]  /*15b40*/  STL [R1+0x4f8], R7 ;  /* 0x0004f80701007387 */ /* 0x000fe80000100800 */
[----:B------:R0:W-:Y:S04]  /*15b50*/  STL [R1+0x504], R0 ;  /* 0x0005040001007387 */ /* 0x0001e80000100800 */
[----:B------:R1:W-:Y:S04]  /*15b60*/  STL [R1+0x4fc], R4 ;  /* 0x0004fc0401007387 */ /* 0x0003e80000100800 */
[----:B0-----:R-:W4:Y:S04]  /*15b70*/  LDL.LU R0, [R1+0x4c0] ;  /* 0x0004c00001007983 */ /* 0x001f280000300800 */
[----:B------:R-:W4:Y:S04]  /*15b80*/  LDL.LU R8, [R1+0x4c8] ;  /* 0x0004c80001087983 */ /* 0x000f280000300800 */
[----:B------:R-:W4:Y:S04]  /*15b90*/  LDL.LU R7, [R1+0x4c4] ;  /* 0x0004c40001077983 */ /* 0x000f280000300800 */
[----:B-1----:R-:W4:Y:S01]  /*15ba0*/  LDL.LU R4, [R1+0x4a4] ;  /* 0x0004a40001047983 */ /* 0x002f220000300800 */
[----:B---3--:R-:W-:-:S02]  /*15bb0*/  ISETP.GT.U32.AND P6, PT, R13, R10, PT ;  /* 0x0000000a0d00720c */ /* 0x008fc40003fc4070 */
[----:B--2---:R-:W-:-:S11]  /*15bc0*/  ISETP.GT.U32.AND P1, PT, R13, R15, PT ;  /* 0x0000000f0d00720c */ /* 0x004fd60003f24070 */
[--C-:B------:R-:W-:Y:S01]  /*15bd0*/  @!P6 IMAD.IADD R10, R10, 0x1, -R13.reuse ;  /* 0x000000010a0ae824 */ /* 0x100fe200078e0a0d */
[C---:B------:R-:W-:Y:S02]  /*15be0*/  ISETP.GT.U32.AND P6, PT, R13.reuse, R29, PT ;  /* 0x0000001d0d00720c */ /* 0x040fe40003fc4070 */
[----:B------:R-:W-:Y:S01]  /*15bf0*/  ISETP.GT.U32.AND P3, PT, R13, R9, PT ;  /* 0x000000090d00720c */ /* 0x000fe20003f64070 */
[----:B------:R-:W-:Y:S01]  /*15c00*/  @!P1 IMAD.IADD R15, R15, 0x1, -R13 ;  /* 0x000000010f0f9824 */ /* 0x000fe200078e0a0d */
[C---:B------:R-:W-:Y:S02]  /*15c10*/  ISETP.GT.U32.AND P1, PT, R13.reuse, R23, PT ;  /* 0x000000170d00720c */ /* 0x040fe40003f24070 */
[----:B------:R-:W-:-:S09]  /*15c20*/  ISETP.GT.U32.AND P4, PT, R13, R5, PT ;  /* 0x000000050d00720c */ /* 0x000fd20003f84070 */
[--C-:B------:R-:W-:Y:S01]  /*15c30*/  @!P3 IMAD.IADD R9, R9, 0x1, -R13.reuse ;  /* 0x000000010909b824 */ /* 0x100fe200078e0a0d */
[----:B------:R-:W-:Y:S01]  /*15c40*/  ISETP.GT.U32.AND P3, PT, R13, R11, PT ;  /* 0x0000000b0d00720c */ /* 0x000fe20003f64070 */
[--C-:B------:R-:W-:Y:S02]  /*15c50*/  @!P6 IMAD.IADD R29, R29, 0x1, -R13.reuse ;  /* 0x000000011d1de824 */ /* 0x100fe400078e0a0d */
[--C-:B------:R-:W-:Y:S02]  /*15c60*/  @!P1 IMAD.IADD R23, R23, 0x1, -R13.reuse ;  /* 0x0000000117179824 */ /* 0x100fe400078e0a0d */
[--C-:B------:R-:W-:Y:S01]  /*15c70*/  @!P4 IMAD.IADD R5, R5, 0x1, -R13.reuse ;  /* 0x000000010505c824 */ /* 0x100fe200078e0a0d */
[----:B------:R-:W-:Y:S01]  /*15c80*/  ISETP.GT.U32.AND P4, PT, R13, R6, PT ;  /* 0x000000060d00720c */ /* 0x000fe20003f84070 */
[----:B------:R0:W-:Y:S06]  /*15c90*/  STL [R1+0x500], R29 ;  /* 0x0005001d01007387 */ /* 0x0001ec0000100800 */
[--C-:B------:R-:W-:Y:S01]  /*15ca0*/  @!P3 IMAD.IADD R11, R11, 0x1, -R13.reuse ;  /* 0x000000010b0bb824 */ /* 0x100fe200078e0a0d */
[----:B0-----:R-:W2:Y:S05]  /*15cb0*/  LDL.LU R29, [R1+0x4a8] ;  /* 0x0004a800011d7983 */ /* 0x001eaa0000300800 */
[----:B------:R-:W-:Y:S01]  /*15cc0*/  @!P4 IMAD.IADD R6, R6, 0x1, -R13 ;  /* 0x000000010606c824 */ /* 0x000fe200078e0a0d */
[----:B------:R0:W-:Y:S04]  /*15cd0*/  STL [R1+0x4e0], R23 ;  /* 0x0004e01701007387 */ /* 0x0001e80000100800 */
[----:B0-----:R-:W3:Y:S04]  /*15ce0*/  LDL.LU R23, [R1+0x4ac] ;  /* 0x0004ac0001177983 */ /* 0x001ee80000300800 */
[----:B------:R-:W3:Y:S04]  /*15cf0*/  LDL.LU R18, [R1+0x4b4] ;  /* 0x0004b40001127983 */ /* 0x000ee80000300800 */
[----:B------:R0:W-:Y:S04]  /*15d00*/  STL [R1+0x4e4], R11 ;  /* 0x0004e40b01007387 */ /* 0x0001e80000100800 */
[----:B------:R-:W3:Y:S04]  /*15d10*/  LDL.LU R17, [R1+0x4b0] ;  /* 0x0004b00001117983 */ /* 0x000ee80000300800 */
[----:B------:R-:W3:Y:S04]  /*15d20*/  LDL.LU R16, [R1+0x490] ;  /* 0x0004900001107983 */ /* 0x000ee80000300800 */
[----:B------:R1:W-:Y:S04]  /*15d30*/  STL [R1+0x4e8], R6 ;  /* 0x0004e80601007387 */ /* 0x0003e80000100800 */
[----:B0-----:R-:W3:Y:S04]  /*15d40*/  LDL.LU R11, [R1+0x494] ;  /* 0x00049400010b7983 */ /* 0x001ee80000300800 */
[----:B-1----:R-:W3:Y:S01]  /*15d50*/  LDL.LU R6, [R1+0x498] ;  /* 0x0004980001067983 */ /* 0x002ee20000300800 */
[----:B------:R-:W-:-:S02]  /*15d60*/  ISETP.GT.U32.AND P0, PT, R13, R22, PT ;  /* 0x000000160d00720c */ /* 0x000fc40003f04070 */
[C---:B------:R-:W-:Y:S02]  /*15d70*/  ISETP.GT.U32.AND P2, PT, R13.reuse, R3, PT ;  /* 0x000000030d00720c */ /* 0x040fe40003f44070 */
[----:B------:R-:W-:-:S09]  /*15d80*/  ISETP.GT.U32.AND P5, PT, R13, R20, PT ;  /* 0x000000140d00720c */ /* 0x000fd20003fa4070 */
[--C-:B------:R-:W-:Y:S01]  /*15d90*/  @!P0 IMAD.IADD R22, R22, 0x1, -R13.reuse ;  /* 0x0000000116168824 */ /* 0x100fe200078e0a0d */
[----:B----4-:R-:W-:Y:S01]  /*15da0*/  ISETP.GT.U32.AND P0, PT, R13, R24, PT ;  /* 0x000000180d00720c */ /* 0x010fe20003f04070 */
[--C-:B------:R-:W-:Y:S01]  /*15db0*/  @!P2 IMAD.IADD R3, R3, 0x1, -R13.reuse ;  /* 0x000000010303a824 */ /* 0x100fe200078e0a0d */
[C---:B------:R-:W-:Y:S01]  /*15dc0*/  ISETP.GT.U32.AND P2, PT, R13.reuse, R2, PT ;  /* 0x000000020d00720c */ /* 0x040fe20003f44070 */
[----:B------:R-:W-:Y:S01]  /*15dd0*/  @!P5 IMAD.IADD R20, R20, 0x1, -R13 ;  /* 0x000000011414d824 */ /* 0x000fe200078e0a0d */
[C---:B------:R-:W-:Y:S02]  /*15de0*/  ISETP.GT.U32.AND P1, PT, R13.reuse, R15, PT ;  /* 0x0000000f0d00720c */ /* 0x040fe40003f24070 */
[C---:B------:R-:W-:Y:S02]  /*15df0*/  ISETP.GT.U32.AND P5, PT, R13.reuse, R3, PT ;  /* 0x000000030d00720c */ /* 0x040fe40003fa4070 */
[----:B------:R-:W-:-:S05]  /*15e00*/  ISETP.GT.U32.AND P3, PT, R13, R9, PT ;  /* 0x000000090d00720c */ /* 0x000fca0003f64070 */
[--C-:B------:R-:W-:Y:S01]  /*15e10*/  @!P0 IMAD.IADD R24, R24, 0x1, -R13.reuse ;  /* 0x0000000118188824 */ /* 0x100fe200078e0a0d */
[C---:B------:R-:W-:Y:S01]  /*15e20*/  ISETP.GT.U32.AND P0, PT, R13.reuse, R10, PT ;  /* 0x0000000a0d00720c */ /* 0x040fe20003f04070 */
[--C-:B------:R-:W-:Y:S01]  /*15e30*/  @!P2 IMAD.IADD R2, R2, 0x1, -R13.reuse ;  /* 0x000000010202a824 */ /* 0x100fe200078e0a0d */
[C---:B------:R-:W-:Y:S02]  /*15e40*/  ISETP.GT.U32.AND P2, PT, R13.reuse, R22, PT ;  /* 0x000000160d00720c */ /* 0x040fe40003f44070 */
[----:B------:R-:W-:Y:S01]  /*15e50*/  ISETP.GT.U32.AND P6, PT, R13, R24, PT ;  /* 0x000000180d00720c */ /* 0x000fe20003fc4070 */
[--C-:B------:R-:W-:Y:S01]  /*15e60*/  @!P5 IMAD.IADD R3, R3, 0x1, -R13.reuse ;  /* 0x000000010303d824 */ /* 0x100fe200078e0a0d */
[----:B------:R-:W-:Y:S01]  /*15e70*/  ISETP.GT.U32.AND P4, PT, R13, R5, PT ;  /* 0x000000050d00720c */ /* 0x000fe20003f84070 */
[--C-:B------:R-:W-:Y:S02]  /*15e80*/  @!P1 IMAD.IADD R15, R15, 0x1, -R13.reuse ;  /* 0x000000010f0f9824 */ /* 0x100fe400078e0a0d */
[----:B------:R-:W-:-:S04]  /*15e90*/  @!P3 IMAD.IADD R9, R9, 0x1, -R13 ;  /* 0x000000010909b824 */ /* 0x000fc800078e0a0d */
[--C-:B------:R-:W-:Y:S02]  /*15ea0*/  @!P0 IMAD.IADD R10, R10, 0x1, -R13.reuse ;  /* 0x000000010a0a8824 */ /* 0x100fe400078e0a0d */
[--C-:B------:R-:W-:Y:S01]  /*15eb0*/  @!P2 IMAD.IADD R22, R22, 0x1, -R13.reuse ;  /* 0x000000011616a824 */ /* 0x100fe200078e0a0d */
[C---:B------:R-:W-:Y:S02]  /*15ec0*/  ISETP.GT.U32.AND P0, PT, R13.reuse, R0, PT ;  /* 0x000000000d00720c */ /* 0x040fe40003f04070 */
[C---:B------:R-:W-:Y:S01]  /*15ed0*/  ISETP.GT.U32.AND P1, PT, R13.reuse, R8, PT ;  /* 0x000000080d00720c */ /* 0x040fe20003f24070 */
[----:B------:R0:W-:Y:S01]  /*15ee0*/  STL [R1+0x4f0], R3 ;  /* 0x0004f00301007387 */ /* 0x0001e20000100800 */
[C---:B------:R-:W-:Y:S02]  /*15ef0*/  ISETP.GT.U32.AND P3, PT, R13.reuse, R7, PT ;  /* 0x000000070d00720c */ /* 0x040fe40003f64070 */
[----:B------:R-:W-:Y:S01]  /*15f00*/  IABS R19, R19 ;  /* 0x0000001300137213 */ /* 0x000fe20000000000 */
[--C-:B------:R-:W-:Y:S01]  /*15f10*/  @!P6 IMAD.IADD R24, R24, 0x1, -R13.reuse ;  /* 0x000000011818e824 */ /* 0x100fe200078e0a0d */
[----:B0-----:R-:W4:Y:S04]  /*15f20*/  LDL.LU R3, [R1+0x4a0] ;  /* 0x0004a00001037983 */ /* 0x001f280000300800 */
[----:B------:R0:W-:Y:S01]  /*15f30*/  STL [R1+0x4ec], R22 ;  /* 0x0004ec1601007387 */ /* 0x0001e20000100800 */
[----:B------:R-:W-:Y:S01]  /*15f40*/  ISETP.GT.U32.AND P5, PT, R13, R20, PT ;  /* 0x000000140d00720c */ /* 0x000fe20003fa4070 */
[--C-:B------:R-:W-:Y:S01]  /*15f50*/  @!P4 IMAD.IADD R5, R5, 0x1, -R13.reuse ;  /* 0x000000010505c824 */ /* 0x100fe200078e0a0d */
[C---:B------:R-:W-:Y:S01]  /*15f60*/  ISETP.GT.U32.AND P4, PT, R13.reuse, R4, PT ;  /* 0x000000040d00720c */ /* 0x040fe20003f84070 */
[----:B------:R-:W-:Y:S01]  /*15f70*/  @!P0 IMAD.IADD R0, R0, 0x1, -R13 ;  /* 0x0000000100008824 */ /* 0x000fe200078e0a0d */
[----:B0-----:R-:W4:Y:S01]  /*15f80*/  LDL.LU R22, [R1+0x49c] ;  /* 0x00049c0001167983 */ /* 0x001f220000300800 */
[----:B------:R-:W-:Y:S01]  /*15f90*/  IMAD.HI.U32 R14, R12, R19, RZ ;  /* 0x000000130c0e7227 */ /* 0x000fe200078e00ff */
[----:B------:R-:W-:-:S03]  /*15fa0*/  ISETP.GT.U32.AND P2, PT, R13, R2, PT ;  /* 0x000000020d00720c */ /* 0x000fc60003f44070 */
[--C-:B------:R-:W-:Y:S02]  /*15fb0*/  @!P1 IMAD.IADD R8, R8, 0x1, -R13.reuse ;  /* 0x0000000108089824 */ /* 0x100fe400078e0a0d */
[----:B------:R-:W-:Y:S02]  /*15fc0*/  @!P3 IMAD.IADD R7, R7, 0x1, -R13 ;  /* 0x000000010707b824 */ /* 0x000fe400078e0a0d */
[----:B------:R-:W-:-:S04]  /*15fd0*/  IMAD.MOV R14, RZ, RZ, -R14 ;  /* 0x000000ffff0e7224 */ /* 0x000fc800078e0a0e */
[----:B------:R-:W-:Y:S02]  /*15fe0*/  IMAD R19, R13, R14, R19 ;  /* 0x0000000e0d137224 */ /* 0x000fe400078e0213 */
        /* <DEDUP_REMOVED lines=8> */
[----:B------:R-:W-:Y:S04]  /*16070*/  STL [R1+0x4dc], R5 ;  /* 0x0004dc0501007387 */ /* 0x000fe80000100800 */
[----:B0-----:R-:W4:Y:S04]  /*16080*/  LDL R20, [R1+0x3aec] ;  /* 0x003aec0001147983 */ /* 0x001f280000100800 */
[----:B------:R0:W-:Y:S04]  /*16090*/  STL [R1+0x4b8], R2 ;  /* 0x0004b80201007387 */ /* 0x0001e80000100800 */
[----:B0-----:R-:W4:Y:S04]  /*160a0*/  LDL.LU R2, [R1+0x47c] ;  /* 0x00047c0001027983 */ /* 0x001f280000300800 */
[----:B------:R-:W4:Y:S04]  /*160b0*/  LDL.LU R10, [R1+0x480] ;  /* 0x00048000010a7983 */ /* 0x000f280000300800 */
[----:B------:R0:W-:Y:S04]  /*160c0*/  STL [R1+0x4bc], R24 ;  /* 0x0004bc1801007387 */ /* 0x0001e80000100800 */
[----:B------:R-:W4:Y:S04]  /*160d0*/  LDL.LU R15, [R1+0x484] ;  /* 0x00048400010f7983 */ /* 0x000f280000300800 */
[----:B0-----:R-:W4:Y:S04]  /*160e0*/  LDL.LU R24, [R1+0x48c] ;  /* 0x00048c0001187983 */ /* 0x001f280000300800 */
[----:B------:R-:W4:Y:S01]  /*160f0*/  LDL.LU R5, [R1+0x488] ;  /* 0x0004880001057983 */ /* 0x000f220000300800 */
[----:B--2---:R-:W-:-:S02]  /*16100*/  ISETP.GT.U32.AND P5, PT, R13, R29, PT ;  /* 0x0000001d0d00720c */ /* 0x004fc40003fa4070 */
[C---:B---3--:R-:W-:Y:S02]  /*16110*/  ISETP.GT.U32.AND P6, PT, R13.reuse, R18, PT ;  /* 0x000000120d00720c */ /* 0x048fe40003fc4070 */
[C---:B------:R-:W-:Y:S02]  /*16120*/  ISETP.GT.U32.AND P0, PT, R13.reuse, R17, PT ;  /* 0x000000110d00720c */ /* 0x040fe40003f04070 */
[----:B------:R-:W-:-:S09]  /*16130*/  ISETP.GT.U32.AND P1, PT, R13, R16, PT ;  /* 0x000000100d00720c */ /* 0x000fd20003f24070 */
[--C-:B------:R-:W-:Y:S01]  /*16140*/  @!P6 IMAD.IADD R18, R18, 0x1, -R13.reuse ;  /* 0x000000011212e824 */ /* 0x100fe200078e0a0d */
[----:B------:R-:W-:Y:S01]  /*16150*/  ISETP.GT.U32.AND P3, PT, R13, R11, PT ;  /* 0x0000000b0d00720c */ /* 0x000fe20003f64070 */
[--C-:B------:R-:W-:Y:S01]  /*16160*/  @!P0 IMAD.IADD R17, R17, 0x1, -R13.reuse ;  /* 0x0000000111118824 */ /* 0x100fe200078e0a0d */
[C---:B------:R-:W-:Y:S02]  /*16170*/  ISETP.GT.U32.AND P6, PT, R13.reuse, R0, PT ;  /* 0x000000000d00720c */ /* 0x040fe40003fc4070 */
[C---:B------:R-:W-:Y:S01]  /*16180*/  ISETP.GT.U32.AND P0, PT, R13.reuse, R8, PT ;  /* 0x000000080d00720c */ /* 0x040fe20003f04070 */
[----:B------:R-:W-:Y:S01]  /*16190*/  @!P1 IMAD.IADD R16, R16, 0x1, -R13 ;  /* 0x0000000110109824 */ /* 0x000fe200078e0a0d */
[C---:B------:R-:W-:Y:S02]  /*161a0*/  ISETP.GT.U32.AND P1, PT, R13.reuse, R7, PT ;  /* 0x000000070d00720c */ /* 0x040fe40003f24070 */
[----:B------:R-:W-:-:S05]  /*161b0*/  ISETP.GT.U32.AND P4, PT, R13, R6, PT ;  /* 0x000000060d00720c */ /* 0x000fca0003f84070 */
[--C-:B------:R-:W-:Y:S01]  /*161c0*/  @!P3 IMAD.IADD R11, R11, 0x1, -R13.reuse ;  /* 0x000000010b0bb824 */ /* 0x100fe200078e0a0d */
[----:B------:R-:W-:Y:S01]  /*161d0*/  ISETP.GT.U32.AND P3, PT, R13, R4, PT ;  /* 0x000000040d00720c */ /* 0x000fe20003f64070 */
[--C-:B------:R-:W-:Y:S02]  /*161e0*/  @!P6 IMAD.IADD R0, R0, 0x1, -R13.reuse ;  /* 0x000000010000e824 */ /* 0x100fe400078e0a0d */
[--C-:B------:R-:W-:Y:S02]  /*161f0*/  @!P0 IMAD.IADD R8, R8, 0x1, -R13.reuse ;  /* 0x0000000108088824 */ /* 0x100fe400078e0a0d */
[--C-:B------:R-:W-:Y:S01]  /*16200*/  @!P5 IMAD.IADD R29, R29, 0x1, -R13.reuse ;  /* 0x000000011d1dd824 */ /* 0x100fe200078e0a0d */
[----:B------:R0:W-:Y:S01]  /*16210*/  STL [R1+0x4c0], R0 ;  /* 0x0004c00001007387 */ /* 0x0001e20000100800 */
[--C-:B------:R-:W-:Y:S02]  /*16220*/  @!P1 IMAD.IADD R7, R7, 0x1, -R13.reuse ;  /* 0x0000000107079824 */ /* 0x100fe400078e0a0d */
[----:B------:R-:W-:Y:S01]  /*16230*/  @!P4 IMAD.IADD R6, R6, 0x1, -R13 ;  /* 0x000000010606c824 */ /* 0x000fe200078e0a0d */
[----:B------:R-:W-:-:S03]  /*16240*/  ISETP.GT.U32.AND P4, PT, R13, R29, PT ;  /* 0x0000001d0d00720c */ /* 0x000fc60003f84070 */
[--C-:B------:R-:W-:Y:S01]  /*16250*/  @!P3 IMAD.IADD R4, R4, 0x1, -R13.reuse ;  /* 0x000000010404b824 */ /* 0x100fe200078e0a0d */
[----:B0-----:R-:W2:Y:S04]  /*16260*/  LDL.LU R0, [R1+0x468] ;  /* 0x0004680001007983 */ /* 0x001ea80000300800 */
[----:B------:R0:W-:Y:S04]  /*16270*/  STL [R1+0x4c8], R8 ;  /* 0x0004c80801007387 */ /* 0x0001e80000100800 */
[----:B------:R-:W3:Y:S04]  /*16280*/  LDL.LU R19, [R1+0x46c] ;  /* 0x00046c0001137983 */ /* 0x000ee80000300800 */
[----:B------:R1:W-:Y:S04]  /*16290*/  STL [R1+0x4c4], R7 ;  /* 0x0004c40701007387 */ /* 0x0003e80000100800 */
[----:B------:R-:W2:Y:S04]  /*162a0*/  LDL.LU R9, [R1+0x470] ;  /* 0x0004700001097983 */ /* 0x000ea80000300800 */
[----:B------:R1:W-:Y:S04]  /*162b0*/  STL [R1+0x4a4], R4 ;  /* 0x0004a40401007387 */ /* 0x0003e80000100800 */
[----:B0-----:R-:W2:Y:S04]  /*162c0*/  LDL.LU R8, [R1+0x478] ;  /* 0x0004780001087983 */ /* 0x001ea80000300800 */
[----:B-1----:R-:W2:Y:S01]  /*162d0*/  LDL.LU R7, [R1+0x474] ;  /* 0x0004740001077983 */ /* 0x002ea20000300800 */
[----:B------:R-:W-:-:S05]  /*162e0*/  @!P4 IMAD.IADD R29, R29, 0x1, -R13 ;  /* 0x000000011d1dc824 */ /* 0x000fca00078e0a0d */
[----:B------:R0:W-:Y:S04]  /*162f0*/  STL [R1+0x4a8], R29 ;  /* 0x0004a81d01007387 */ /* 0x0001e80000100800 */
[----:B------:R-:W2:Y:S01]  /*16300*/  LDL.LU R4, [R1+0x454] ;  /* 0x0004540001047983 */ /* 0x000ea20000300800 */
[C---:B------:R-:W-:Y:S02]  /*16310*/  ISETP.GT.U32.AND P2, PT, R13.reuse, R23, PT ;  /* 0x000000170d00720c */ /* 0x040fe40003f44070 */
[C---:B----4-:R-:W-:Y:S02]  /*16320*/  ISETP.GT.U32.AND P5, PT, R13.reuse, R3, PT ;  /* 0x000000030d00720c */ /* 0x050fe40003fa4070 */
        /* <DEDUP_REMOVED lines=11> */
[--C-:B------:R-:W-:Y:S02]  /*163e0*/  @!P1 IMAD.IADD R16, R16, 0x1, -R13.reuse ;  /* 0x0000000110109824 */ /* 0x100fe400078e0a0d */
[--C-:B------:R-:W-:Y:S02]  /*163f0*/  @!P0 IMAD.IADD R17, R17, 0x1, -R13.reuse ;  /* 0x0000000111118824 */ /* 0x100fe400078e0a0d */
[----:B------:R-:W-:-:S04]  /*16400*/  @!P5 IMAD.IADD R23, R23, 0x1, -R13 ;  /* 0x000000011717d824 */ /* 0x000fc800078e0a0d */
[--C-:B------:R-:W-:Y:S01]  /*16410*/  @!P2 IMAD.IADD R18, R18, 0x1, -R13.reuse ;  /* 0x000000011212a824 */ /* 0x100fe200078e0a0d */
[----:B------:R0:W-:Y:S01]  /*16420*/  STL [R1+0x4ac], R23 ;  /* 0x0004ac1701007387 */ /* 0x0001e20000100800 */
[--C-:B------:R-:W-:Y:S01]  /*16430*/  @!P3 IMAD.IADD R11, R11, 0x1, -R13.reuse ;  /* 0x000000010b0bb824 */ /* 0x100fe200078e0a0d */
[C---:B------:R-:W-:Y:S01]  /*16440*/  ISETP.GT.U32.AND P4, PT, R13.reuse, R6, PT ;  /* 0x000000060d00720c */ /* 0x040fe20003f84070 */
[----:B------:R-:W-:Y:S01]  /*16450*/  @!P6 IMAD.IADD R22, R22, 0x1, -R13 ;  /* 0x000000011616e824 */ /* 0x000fe200078e0a0d */
[----:B0-----:R-:W4:Y:S01]  /*16460*/  LDL.LU R23, [R1+0x45c] ;  /* 0x00045c0001177983 */ /* 0x001f220000300800 */
[C---:B------:R-:W-:Y:S02]  /*16470*/  ISETP.GT.U32.AND P5, PT, R13.reuse, R3, PT ;  /* 0x000000030d00720c */ /* 0x040fe40003fa4070 */
[C---:B------:R-:W-:Y:S02]  /*16480*/  ISETP.GT.U32.AND P2, PT, R13.reuse, R2, PT ;  /* 0x000000020d00720c */ /* 0x040fe40003f44070 */
[----:B------:R-:W-:-:S02]  /*16490*/  ISETP.GT.U32.AND P0, PT, R13, R10, PT ;  /* 0x0000000a0d00720c */ /* 0x000fc40003f04070 */
[----:B------:R-:W-:-:S09]  /*164a0*/  ISETP.GT.U32.AND P1, PT, R13, R15, PT ;  /* 0x0000000f0d00720c */ /* 0x000fd20003f24070 */
[--C-:B------:R-:W-:Y:S01]  /*164b0*/  @!P2 IMAD.IADD R2, R2, 0x1, -R13.reuse ;  /* 0x000000010202a824 */ /* 0x100fe200078e0a0d */
[----:B------:R-:W-:Y:S01]  /*164c0*/  ISETP.GT.U32.AND P3, PT, R13, R24, PT ;  /* 0x000000180d00720c */ /* 0x000fe20003f64070 */
[--C-:B------:R-:W-:Y:S02]  /*164d0*/  @!P0 IMAD.IADD R10, R10, 0x1, -R13.reuse ;  /* 0x000000010a0a8824 */ /* 0x100fe400078e0a0d */
[--C-:B------:R-:W-:Y:S02]  /*164e0*/  @!P1 IMAD.IADD R15, R15, 0x1, -R13.reuse ;  /* 0x000000010f0f9824 */ /* 0x100fe400078e0a0d */
[----:B------:R-:W-:Y:S01]  /*164f0*/  @!P4 IMAD.IADD R6, R6, 0x1, -R13 ;  /* 0x000000010606c824 */ /* 0x000fe200078e0a0d */
[----:B------:R-:W-:-:S07]  /*16500*/  ISETP.GT.U32.AND P4, PT, R13, R5, PT ;  /* 0x000000050d00720c */ /* 0x000fce0003f84070 */
[--C-:B------:R-:W-:Y:S01]  /*16510*/  @!P3 IMAD.IADD R24, R24, 0x1, -R13.reuse ;  /* 0x000000011818b824 */ /* 0x100fe200078e0a0d */
[----:B------:R-:W-:Y:S01]  /*16520*/  STL [R1+0x4b4], R18 ;  /* 0x0004b41201007387 */ /* 0x000fe20000100800 */
[----:B------:R-:W-:-:S03]  /*16530*/  @!P5 IMAD.IADD R3, R3, 0x1, -R13 ;  /* 0x000000010303d824 */ /* 0x000fc600078e0a0d */
[----:B------:R-:W-:Y:S04]  /*16540*/  STL [R1+0x4b0], R17 ;  /* 0x0004b01101007387 */ /* 0x000fe80000100800 */
[----:B------:R-:W-:Y:S04]  /*16550*/  STL [R1+0x490], R16 ;  /* 0x0004901001007387 */ /* 0x000fe80000100800 */
[----:B------:R-:W-:Y:S04]  /*16560*/  STL [R1+0x494], R11 ;  /* 0x0004940b01007387 */ /* 0x000fe80000100800 */
[----:B------:R-:W-:Y:S01]  /*16570*/  STL [R1+0x498], R6 ;  /* 0x0004980601007387 */ /* 0x000fe20000100800 */
[----:B------:R-:W-:-:S03]  /*16580*/  @!P4 IMAD.IADD R5, R5, 0x1, -R13 ;  /* 0x000000010505c824 */ /* 0x000fc600078e0a0d */
[----:B------:R0:W-:Y:S04]  /*16590*/  STL [R1+0x4a0], R3 ;  /* 0x0004a00301007387 */ /* 0x0001e80000100800 */
[----:B0-----:R-:W4:Y:S04]  /*165a0*/  LDL.LU R3, [R1+0x464] ;  /* 0x0004640001037983 */ /* 0x001f280000300800 */
[----:B------:R-:W4:Y:S04]  /*165b0*/  LDL.LU R18, [R1+0x460] ;  /* 0x0004600001127983 */ /* 0x000f280000300800 */
[----:B------:R-:W4:Y:S04]  /*165c0*/  LDL.LU R17, [R1+0x440] ;  /* 0x0004400001117983 */ /* 0x000f280000300800 */
[----:B------:R0:W-:Y:S04]  /*165d0*/  STL [R1+0x49c], R22 ;  /* 0x00049c1601007387 */ /* 0x0001e80000100800 */
[----:B0-----:R-:W4:Y:S04]  /*165e0*/  LDL.LU R22, [R1+0x444] ;  /* 0x0004440001167983 */ /* 0x001f280000300800 */
[----:B------:R-:W4:Y:S01]  /*165f0*/  LDL.LU R6, [R1+0x448] ;  /* 0x0004480001067983 */ /* 0x000f220000300800 */
[----:B---3--:R-:W-:-:S02]  /*16600*/  ISETP.GT.U32.AND P6, PT, R13, R19, PT ;  /* 0x000000130d00720c */ /* 0x008fc40003fc4070 */
[C---:B--2---:R-:W-:Y:S02]  /*16610*/  ISETP.GT.U32.AND P2, PT, R13.reuse, R9, PT ;  /* 0x000000090d00720c */ /* 0x044fe40003f44070 */
        /* <DEDUP_REMOVED lines=14> */
[----:B------:R-:W-:Y:S01]  /*16700*/  ISETP.GT.U32.AND P3, PT, R13, R5, PT ;  /* 0x000000050d00720c */ /* 0x000fe20003f64070 */
[----:B------:R0:W-:Y:S01]  /*16710*/  STL [R1+0x47c], R2 ;  /* 0x00047c0201007387 */ /* 0x0001e20000100800 */
[--C-:B------:R-:W-:Y:S02]  /*16720*/  @!P1 IMAD.IADD R24, R24, 0x1, -R13.reuse ;  /* 0x0000000118189824 */ /* 0x100fe400078e0a0d */
[--C-:B------:R-:W-:Y:S01]  /*16730*/  @!P0 IMAD.IADD R15, R15, 0x1, -R13.reuse ;  /* 0x000000010f0f8824 */ /* 0x100fe200078e0a0d */
[----:B0-----:R-:W2:Y:S04]  /*16740*/  LDL.LU R2, [R1+0x450] ;  /* 0x0004500001027983 */ /* 0x001ea80000300800 */
[----:B------:R-:W-:Y:S04]  /*16750*/  STL [R1+0x480], R10 ;  /* 0x0004800a01007387 */ /* 0x000fe80000100800 */
[----:B------:R0:W-:Y:S04]  /*16760*/  STL [R1+0x48c], R24 ;  /* 0x00048c1801007387 */ /* 0x0001e80000100800 */
[----:B------:R1:W-:Y:S04]  /*16770*/  STL [R1+0x484], R15 ;  /* 0x0004840f01007387 */ /* 0x0003e80000100800 */
[----:B0-----:R-:W3:Y:S04]  /*16780*/  LDL.LU R24, [R1+0x44c] ;  /* 0x00044c0001187983 */ /* 0x001ee80000300800 */
[----:B------:R-:W3:Y:S04]  /*16790*/  LDL.LU R16, [R1+0x42c] ;  /* 0x00042c0001107983 */ /* 0x000ee80000300800 */
[----:B------:R-:W3:Y:S04]  /*167a0*/  LDL.LU R11, [R1+0x430] ;  /* 0x00043000010b7983 */ /* 0x000ee80000300800 */
[----:B------:R-:W3:Y:S01]  /*167b0*/  LDL.LU R10, [R1+0x434] ;  /* 0x00043400010a7983 */ /* 0x000ee20000300800 */
[----:B------:R-:W-:-:S05]  /*167c0*/  @!P3 IMAD.IADD R5, R5, 0x1, -R13 ;  /* 0x000000010505b824 */ /* 0x000fca00078e0a0d */
[----:B------:R0:W-:Y:S04]  /*167d0*/  STL [R1+0x488], R5 ;  /* 0x0004880501007387 */ /* 0x0001e80000100800 */
[----:B-1----:R-:W3:Y:S04]  /*167e0*/  LDL.LU R15, [R1+0x43c] ;  /* 0x00043c00010f7983 */ /* 0x002ee80000300800 */
[----:B0-----:R-:W3:Y:S01]  /*167f0*/  LDL.LU R5, [R1+0x438] ;  /* 0x0004380001057983 */ /* 0x001ee20000300800 */
[C---:B------:R-:W-:Y:S02]  /*16800*/  ISETP.GT.U32.AND P5, PT, R13.reuse, R0, PT ;  /* 0x000000000d00720c */ /* 0x040fe40003fa4070 */
[----:B----4-:R-:W-:-:S11]  /*16810*/  ISETP.GT.U32.AND P4, PT, R13, R29, PT ;  /* 0x0000001d0d00720c */ /* 0x010fd60003f84070 */
[--C-:B------:R-:W-:Y:S01]  /*16820*/  @!P5 IMAD.IADD R0, R0, 0x1, -R13.reuse ;  /* 0x000000010000d824 */ /* 0x100fe200078e0a0d */
[C---:B------:R-:W-:Y:S02]  /*16830*/  ISETP.GT.U32.AND P5, PT, R13.reuse, R23, PT ;  /* 0x000000170d00720c */ /* 0x040fe40003fa4070 */
[----:B------:R-:W-:Y:S01]  /*16840*/  ISETP.GT.U32.AND P0, PT, R13, R8, PT ;  /* 0x000000080d00720c */ /* 0x000fe20003f04070 */
[----:B------:R-:W-:Y:S01]  /*16850*/  @!P4 IMAD.IADD R29, R29, 0x1, -R13 ;  /* 0x000000011d1dc824 */ /* 0x000fe200078e0a0d */
[C---:B------:R-:W-:Y:S02]  /*16860*/  ISETP.GT.U32.AND P2, PT, R13.reuse, R9, PT ;  /* 0x000000090d00720c */ /* 0x040fe40003f44070 */
[----:B------:R-:W-:-:S07]  /*16870*/  ISETP.GT.U32.AND P4, PT, R13, R0, PT ;  /* 0x000000000d00720c */ /* 0x000fce0003f84070 */
[--C-:B------:R-:W-:Y:S01]  /*16880*/  @!P5 IMAD.IADD R23, R23, 0x1, -R13.reuse ;  /* 0x000000011717d824 */ /* 0x100fe200078e0a0d */
[C---:B------:R-:W-:Y:S02]  /*16890*/  ISETP.GT.U32.AND P5, PT, R13.reuse, R19, PT ;  /* 0x000000130d00720c */ /* 0x040fe40003fa4070 */
[C---:B------:R-:W-:Y:S02]  /*168a0*/  ISETP.GT.U32.AND P1, PT, R13.reuse, R7, PT ;  /* 0x000000070d00720c */ /* 0x040fe40003f24070 */
[C---:B------:R-:W-:Y:S01]  /*168b0*/  ISETP.GT.U32.AND P6, PT, R13.reuse, R23, PT ;  /* 0x000000170d00720c */ /* 0x040fe20003fc4070 */
[--C-:B------:R-:W-:Y:S01]  /*168c0*/  @!P0 IMAD.IADD R8, R8, 0x1, -R13.reuse ;  /* 0x0000000108088824 */ /* 0x100fe200078e0a0d */
[----:B------:R-:W-:Y:S01]  /*168d0*/  ISETP.GT.U32.AND P3, PT, R13, R4, PT ;  /* 0x000000040d00720c */ /* 0x000fe20003f64070 */
[--C-:B------:R-:W-:Y:S02]  /*168e0*/  @!P2 IMAD.IADD R9, R9, 0x1, -R13.reuse ;  /* 0x000000010909a824 */ /* 0x100fe400078e0a0d */
[----:B------:R-:W-:-:S04]  /*168f0*/  @!P4 IMAD.IADD R0, R0, 0x1, -R13 ;  /* 0x000000010000c824 */ /* 0x000fc800078e0a0d */
[--C-:B------:R-:W-:Y:S01]  /*16900*/  @!P5 IMAD.IADD R19, R19, 0x1, -R13.reuse ;  /* 0x000000011313d824 */ /* 0x100fe200078e0a0d */
[----:B------:R0:W-:Y:S01]  /*16910*/  STL [R1+0x468], R0 ;  /* 0x0004680001007387 */ /* 0x0001e20000100800 */
[--C-:B------:R-:W-:Y:S01]  /*16920*/  @!P1 IMAD.IADD R7, R7, 0x1, -R13.reuse ;  /* 0x0000000107079824 */ /* 0x100fe200078e0a0d */
[----:B------:R-:W-:Y:S01]  /*16930*/  ISETP.GT.U32.AND P4, PT, R13, R29, PT ;  /* 0x0000001d0d00720c */ /* 0x000fe20003f84070 */
[--C-:B------:R-:W-:Y:S02]  /*16940*/  @!P6 IMAD.IADD R23, R23, 0x1, -R13.reuse ;  /* 0x000000011717e824 */ /* 0x100fe400078e0a0d */
[----:B------:R-:W-:Y:S01]  /*16950*/  @!P3 IMAD.IADD R4, R4, 0x1, -R13 ;  /* 0x000000010404b824 */ /* 0x000fe200078e0a0d */
[----:B0-----:R-:W4:Y:S01]  /*16960*/  LDL.LU R0, [R1+0x418] ;  /* 0x0004180001007983 */ /* 0x001f220000300800 */
[C---:B------:R-:W-:Y:S02]  /*16970*/  ISETP.GT.U32.AND P5, PT, R13.reuse, R3, PT ;  /* 0x000000030d00720c */ /* 0x040fe40003fa4070 */
[----:B------:R-:W-:-:S02]  /*16980*/  ISETP.GT.U32.AND P2, PT, R13, R18, PT ;  /* 0x000000120d00720c */ /* 0x000fc40003f44070 */
[----:B------:R-:W-:-:S09]  /*16990*/  ISETP.GT.U32.AND P0, PT, R13, R17, PT ;  /* 0x000000110d00720c */ /* 0x000fd20003f04070 */
[--C-:B------:R-:W-:Y:S02]  /*169a0*/  @!P5 IMAD.IADD R3, R3, 0x1, -R13.reuse ;  /* 0x000000010303d824 */ /* 0x100fe400078e0a0d */
[--C-:B------:R-:W-:Y:S01]  /*169b0*/  @!P2 IMAD.IADD R18, R18, 0x1, -R13.reuse ;  /* 0x000000011212a824 */ /* 0x100fe200078e0a0d */
[----:B------:R-:W-:Y:S01]  /*169c0*/  ISETP.GT.U32.AND P1, PT, R13, R22, PT ;  /* 0x000000160d00720c */ /* 0x000fe20003f24070 */
[--C-:B------:R-:W-:Y:S01]  /*169d0*/  @!P0 IMAD.IADD R17, R17, 0x1, -R13.reuse ;  /* 0x0000000111118824 */ /* 0x100fe200078e0a0d */
[----:B------:R-:W-:Y:S01]  /*169e0*/  ISETP.GT.U32.AND P3, PT, R13, R6, PT ;  /* 0x000000060d00720c */ /* 0x000fe20003f64070 */
[--C-:B------:R-:W-:Y:S01]  /*169f0*/  @!P4 IMAD.IADD R29, R29, 0x1, -R13.reuse ;  /* 0x000000011d1dc824 */ /* 0x100fe200078e0a0d */
[----:B------:R-:W-:Y:S01]  /*16a00*/  IABS R20, R20 ;  /* 0x0000001400147213 */ /* 0x000fe20000000000 */
[----:B------:R-:W-:Y:S08]  /*16a10*/  STL [R1+0x46c], R19 ;  /* 0x00046c1301007387 */ /* 0x000ff00000100800 */
[----:B------:R-:W-:Y:S01]  /*16a20*/  @!P1 IMAD.IADD R22, R22, 0x1, -R13 ;  /* 0x0000000116169824 */ /* 0x000fe200078e0a0d */
[----:B------:R-:W-:Y:S01]  /*16a30*/  STL [R1+0x470], R9 ;  /* 0x0004700901007387 */ /* 0x000fe20000100800 */
[----:B------:R-:W-:-:S04]  /*16a40*/  IMAD.HI.U32 R14, R12, R20, RZ ;  /* 0x000000140c0e7227 */ /* 0x000fc800078e00ff */
[----:B------:R-:W-:Y:S01]  /*16a50*/  @!P3 IMAD.IADD R6, R6, 0x1, -R13 ;  /* 0x000000010606b824 */ /* 0x000fe200078e0a0d */
[----:B------:R-:W-:Y:S01]  /*16a60*/  STL [R1+0x478], R8 ;  /* 0x0004780801007387 */ /* 0x000fe20000100800 */
[----:B------:R-:W-:-:S03]  /*16a70*/  IMAD.MOV R14, RZ, RZ, -R14 ;  /* 0x000000ffff0e7224 */ /* 0x000fc600078e0a0e */
[----:B------:R-:W-:Y:S04]  /*16a80*/  STL [R1+0x474], R7 ;  /* 0x0004740701007387 */ /* 0x000fe80000100800 */
[----:B------:R-:W-:Y:S04]  /*16a90*/  STL [R1+0x454], R4 ;  /* 0x0004540401007387 */ /* 0x000fe80000100800 */
[----:B------:R0:W-:Y:S01]  /*16aa0*/  STL [R1+0x458], R29 ;  /* 0x0004581d01007387 */ /* 0x0001e20000100800 */
[----:B------:R-:W-:Y:S02]  /*16ab0*/  IMAD R20, R13, R14, R20 ;  /* 0x0000000e0d147224 */ /* 0x000fe400078e0214 */
[----:B0-----:R-:W-:-:S02]  /*16ac0*/  IMAD.MOV.U32 R29, RZ, RZ, R21 ;  /* 0x000000ffff1d7224 */ /* 0x001fc400078e0015 */
[----:B------:R-:W4:Y:S04]  /*16ad0*/  LDL R21, [R1+0x3ae8] ;  /* 0x003ae80001157983 */ /* 0x000f280000100800 */
[----:B------:R-:W4:Y:S04]  /*16ae0*/  LDL.LU R4, [R1+0x41c] ;  /* 0x00041c0001047983 */ /* 0x000f280000300800 */
[----:B------:R0:W-:Y:S04]  /*16af0*/  STL [R1+0x45c], R23 ;  /* 0x00045c1701007387 */ /* 0x0001e80000100800 */
[----:B------:R-:W4:Y:S04]  /*16b00*/  LDL.LU R9, [R1+0x420] ;  /* 0x0004200001097983 */ /* 0x000f280000300800 */
[----:B0-----:R-:W4:Y:S04]  /*16b10*/  LDL.LU R23, [R1+0x428] ;  /* 0x0004280001177983 */ /* 0x001f280000300800 */
[----:B------:R-:W4:Y:S04]  /*16b20*/  LDL.LU R8, [R1+0x424] ;  /* 0x0004240001087983 */ /* 0x000f280000300800 */
[----:B------:R-:W-:Y:S04]  /*16b30*/  STL [R1+0x47a8], R20 ;  /* 0x0047a81401007387 */ /* 0x000fe80000100800 */
[----:B------:R-:W4:Y:S01]  /*16b40*/  LDL.LU R7, [R1+0x404] ;  /* 0x0004040001077983 */ /* 0x000f220000300800 */
[----:B--2---:R-:W-:-:S02]  /*16b50*/  ISETP.GT.U32.AND P4, PT, R13, R2, PT ;  /* 0x000000020d00720c */ /* 0x004fc40003f84070 */
[C---:B---3--:R-:W-:Y:S02]  /*16b60*/  ISETP.GT.U32.AND P6, PT, R13.reuse, R24, PT ;  /* 0x000000180d00720c */ /* 0x048fe40003fc4070 */
[C---:B------:R-:W-:Y:S02]  /*16b70*/  ISETP.GT.U32.AND P5, PT, R13.reuse, R16, PT ;  /* 0x000000100d00720c */ /* 0x040fe40003fa4070 */
[C---:B------:R-:W-:Y:S02]  /*16b80*/  ISETP.GT.U32.AND P2, PT, R13.reuse, R11, PT ;  /* 0x0000000b0d00720c */ /* 0x040fe40003f44070 */
[----:B------:R-:W-:-:S07]  /*16b90*/  ISETP.GT.U32.AND P0, PT, R13, R10, PT ;  /* 0x0000000a0d00720c */ /* 0x000fce0003f04070 */
[--C-:B------:R-:W-:Y:S01]  /*16ba0*/  @!P6 IMAD.IADD R24, R24, 0x1, -R13.reuse ;  /* 0x000000011818e824 */ /* 0x100fe200078e0a0d */
[C---:B------:R-:W-:Y:S01]  /*16bb0*/  ISETP.GT.U32.AND P6, PT, R13.reuse, R3, PT ;  /* 0x000000030d00720c */ /* 0x040fe20003fc4070 */
[--C-:B------:R-:W-:Y:S01]  /*16bc0*/  @!P5 IMAD.IADD R16, R16, 0x1, -R13.reuse ;  /* 0x000000011010d824 */ /* 0x100fe200078e0a0d */
[C---:B------:R-:W-:Y:S02]  /*16bd0*/  ISETP.GT.U32.AND P5, PT, R13.reuse, R18, PT ;  /* 0x000000120d00720c */ /* 0x040fe40003fa4070 */
[----:B------:R-:W-:Y:S01]  /*16be0*/  ISETP.GT.U32.AND P1, PT, R13, R15, PT ;  /* 0x0000000f0d00720c */ /* 0x000fe20003f24070 */
[--C-:B------:R-:W-:Y:S02]  /*16bf0*/  @!P2 IMAD.IADD R11, R11, 0x1, -R13.reuse ;  /* 0x000000010b0ba824 */ /* 0x100fe400078e0a0d */
[----:B------:R-:W-:Y:S01]  /*16c00*/  @!P0 IMAD.IADD R10, R10, 0x1, -R13 ;  /* 0x000000010a0a8824 */ /* 0x000fe200078e0a0d */
[C---:B------:R-:W-:Y:S02]  /*16c10*/  ISETP.GT.U32.AND P0, PT, R13.reuse, R22, PT ;  /* 0x000000160d00720c */ /* 0x040fe40003f04070 */
[----:B------:R-:W-:-:S02]  /*16c20*/  ISETP.GT.U32.AND P3, PT, R13, R5, PT ;  /* 0x000000050d00720c */ /* 0x000fc40003f64070 */
[----:B------:R-:W-:Y:S01]  /*16c30*/  ISETP.GT.U32.AND P2, PT, R13, R17, PT ;  /* 0x000000110d00720c */ /* 0x000fe20003f44070 */
[--C-:B------:R-:W-:Y:S02]  /*16c40*/  @!P4 IMAD.IADD R2, R2, 0x1, -R13.reuse ;  /* 0x000000010202c824 */ /* 0x100fe400078e0a0d */
        /* <DEDUP_REMOVED lines=8> */
[----:B------:R0:W-:Y:S04]  /*16cd0*/  STL [R1+0x464], R3 ;  /* 0x0004640301007387 */ /* 0x0001e80000100800 */
[----:B0-----:R-:W2:Y:S04]  /*16ce0*/  LDL.LU R3, [R1+0x408] ;  /* 0x0004080001037983 */ /* 0x001ea80000300800 */
[----:B------:R-:W-:Y:S04]  /*16cf0*/  STL [R1+0x460], R18 ;  /* 0x0004601201007387 */ /* 0x000fe80000100800 */
[----:B------:R0:W-:Y:S04]  /*16d00*/  STL [R1+0x444], R22 ;  /* 0x0004441601007387 */ /* 0x0001e80000100800 */
[----:B------:R1:W-:Y:S01]  /*16d10*/  STL [R1+0x440], R17 ;  /* 0x0004401101007387 */ /* 0x0003e20000100800 */
[----:B------:R-:W-:-:S03]  /*16d20*/  @!P1 IMAD.IADD R6, R6, 0x1, -R13 ;  /* 0x0000000106069824 */ /* 0x000fc600078e0a0d */
[----:B0-----:R-:W3:Y:S04]  /*16d30*/  LDL.LU R22, [R1+0x40c] ;  /* 0x00040c0001167983 */ /* 0x001ee80000300800 */
[----:B------:R-:W3:Y:S04]  /*16d40*/  LDL.LU R20, [R1+0x414] ;  /* 0x0004140001147983 */ /* 0x000ee80000300800 */
[----:B------:R-:W3:Y:S01]  /*16d50*/  LDL.LU R19, [R1+0x410] ;  /* 0x0004100001137983 */ /* 0x000ee20000300800 */
[----:B------:R-:W-:-:S03]  /*16d60*/  @!P3 IMAD.IADD R2, R2, 0x1, -R13 ;  /* 0x000000010202b824 */ /* 0x000fc600078e0a0d */
[----:B------:R0:W-:Y:S04]  /*16d70*/  STL [R1+0x448], R6 ;  /* 0x0004480601007387 */ /* 0x0001e80000100800 */
[----:B------:R-:W3:Y:S04]  /*16d80*/  LDL.LU R18, [R1+0x3f0] ;  /* 0x0003f00001127983 */ /* 0x000ee80000300800 */
[----:B-1----:R-:W3:Y:S04]  /*16d90*/  LDL.LU R17, [R1+0x3f4] ;  /* 0x0003f40001117983 */ /* 0x002ee80000300800 */
[----:B------:R1:W-:Y:S04]  /*16da0*/  STL [R1+0x450], R2 ;  /* 0x0004500201007387 */ /* 0x0003e80000100800 */
[----:B0-----:R-:W3:Y:S04]  /*16db0*/  LDL.LU R6, [R1+0x3f8] ;  /* 0x0003f80001067983 */ /* 0x001ee80000300800 */
[----:B-1----:R-:W3:Y:S01]  /*16dc0*/  LDL.LU R2, [R1+0x400] ;  /* 0x0004000001027983 */ /* 0x002ee20000300800 */
[----:B----4-:R-:W-:-:S02]  /*16dd0*/  ISETP.GT.U32.AND P4, PT, R13, R0, PT ;  /* 0x000000000d00720c */ /* 0x010fc40003f84070 */
[C---:B------:R-:W-:Y:S02]  /*16de0*/  ISETP.GT.U32.AND P5, PT, R13.reuse, R16, PT ;  /* 0x000000100d00720c */ /* 0x040fe40003fa4070 */
[----:B------:R-:W-:-:S09]  /*16df0*/  ISETP.GT.U32.AND P2, PT, R13, R11, PT ;  /* 0x0000000b0d00720c */ /* 0x000fd20003f44070 */
[--C-:B------:R-:W-:Y:S01]  /*16e00*/  @!P4 IMAD.IADD R0, R0, 0x1, -R13.reuse ;  /* 0x000000010000c824 */ /* 0x100fe200078e0a0d */
[C---:B------:R-:W-:Y:S02]  /*16e10*/  ISETP.GT.U32.AND P4, PT, R13.reuse, R24, PT ;  /* 0x000000180d00720c */ /* 0x040fe40003f84070 */
[C---:B------:R-:W-:Y:S02]  /*16e20*/  ISETP.GT.U32.AND P0, PT, R13.reuse, R10, PT ;  /* 0x0000000a0d00720c */ /* 0x040fe40003f04070 */
[C---:B------:R-:W-:Y:S02]  /*16e30*/  ISETP.GT.U32.AND P1, PT, R13.reuse, R15, PT ;  /* 0x0000000f0d00720c */ /* 0x040fe40003f24070 */
[C---:B------:R-:W-:Y:S01]  /*16e40*/  ISETP.GT.U32.AND P6, PT, R13.reuse, R0, PT ;  /* 0x000000000d00720c */ /* 0x040fe20003fc4070 */
[----:B------:R-:W-:Y:S01]  /*16e50*/  @!P5 IMAD.IADD R16, R16, 0x1, -R13 ;  /* 0x000000011010d824 */ /* 0x000fe200078e0a0d */
[----:B------:R-:W-:-:S05]  /*16e60*/  ISETP.GT.U32.AND P3, PT, R13, R5, PT ;  /* 0x000000050d00720c */ /* 0x000fca0003f64070 */
[--C-:B------:R-:W-:Y:S02]  /*16e70*/  @!P4 IMAD.IADD R24, R24, 0x1, -R13.reuse ;  /* 0x000000011818c824 */ /* 0x100fe400078e0a0d */
[--C-:B------:R-:W-:Y:S02]  /*16e80*/  @!P2 IMAD.IADD R11, R11, 0x1, -R13.reuse ;  /* 0x000000010b0ba824 */ /* 0x100fe400078e0a0d */
[--C-:B------:R-:W-:Y:S02]  /*16e90*/  @!P0 IMAD.IADD R10, R10, 0x1, -R13.reuse ;  /* 0x000000010a0a8824 */ /* 0x100fe400078e0a0d */
[--C-:B------:R-:W-:Y:S02]  /*16ea0*/  @!P1 IMAD.IADD R15, R15, 0x1, -R13.reuse ;  /* 0x000000010f0f9824 */ /* 0x100fe400078e0a0d */
[--C-:B------:R-:W-:Y:S02]  /*16eb0*/  @!P6 IMAD.IADD R0, R0, 0x1, -R13.reuse ;  /* 0x000000010000e824 */ /* 0x100fe400078e0a0d */
[----:B------:R-:W-:Y:S01]  /*16ec0*/  @!P3 IMAD.IADD R5, R5, 0x1, -R13 ;  /* 0x000000010505b824 */ /* 0x000fe200078e0a0d */
[----:B------:R-:W-:-:S02]  /*16ed0*/  ISETP.GT.U32.AND P4, PT, R13, R4, PT ;  /* 0x000000040d00720c */ /* 0x000fc40003f84070 */
[C---:B------:R-:W-:Y:S02]  /*16ee0*/  ISETP.GT.U32.AND P5, PT, R13.reuse, R9, PT ;  /* 0x000000090d00720c */ /* 0x040fe40003fa4070 */
[C---:B------:R-:W-:Y:S02]  /*16ef0*/  ISETP.GT.U32.AND P2, PT, R13.reuse, R23, PT ;  /* 0x000000170d00720c */ /* 0x040fe40003f44070 */
[----:B------:R-:W-:-:S07]  /*16f00*/  ISETP.GT.U32.AND P0, PT, R13, R8, PT ;  /* 0x000000080d00720c */ /* 0x000fce0003f04070 */
[--C-:B------:R-:W-:Y:S02]  /*16f10*/  @!P4 IMAD.IADD R4, R4, 0x1, -R13.reuse ;  /* 0x000000010404c824 */ /* 0x100fe400078e0a0d */
[--C-:B------:R-:W-:Y:S01]  /*16f20*/  @!P5 IMAD.IADD R9, R9, 0x1, -R13.reuse ;  /* 0x000000010909d824 */ /* 0x100fe200078e0a0d */
[----:B------:R-:W-:Y:S01]  /*16f30*/  ISETP.GT.U32.AND P1, PT, R13, R7, PT ;  /* 0x000000070d00720c */ /* 0x000fe20003f24070 */
[--C-:B------:R-:W-:Y:S02]  /*16f40*/  @!P2 IMAD.IADD R23, R23, 0x1, -R13.reuse ;  /* 0x000000011717a824 */ /* 0x100fe400078e0a0d */
[--C-:B------:R-:W-:Y:S01]  /*16f50*/  @!P0 IMAD.IADD R8, R8, 0x1, -R13.reuse ;  /* 0x0000000108088824 */ /* 0x100fe200078e0a0d */
[----:B------:R0:W-:Y:S09]  /*16f60*/  STL [R1+0x44c], R24 ;  /* 0x00044c1801007387 */ /* 0x0001f20000100800 */
[----:B------:R-:W-:Y:S01]  /*16f70*/  @!P1 IMAD.IADD R7, R7, 0x1, -R13 ;  /* 0x0000000107079824 */ /* 0x000fe200078e0a0d */
[----:B0-----:R-:W4:Y:S04]  /*16f80*/  LDL.LU R24, [R1+0x47c0] ;  /* 0x0047c00001187983 */ /* 0x001f280000300800 */
[----:B------:R-:W-:Y:S04]  /*16f90*/  STL [R1+0x42c], R16 ;  /* 0x00042c1001007387 */ /* 0x000fe80000100800 */
[----:B------:R-:W-:Y:S04]  /*16fa0*/  STL [R1+0x430], R11 ;  /* 0x0004300b01007387 */ /* 0x000fe80000100800 */
[----:B------:R-:W-:Y:S04]  /*16fb0*/  STL [R1+0x434], R10 ;  /* 0x0004340a01007387 */ /* 0x000fe80000100800 */
[----:B------:R-:W-:Y:S04]  /*16fc0*/  STL [R1+0x43c], R15 ;  /* 0x00043c0f01007387 */ /* 0x000fe80000100800 */
[----:B------:R0:W-:Y:S04]  /*16fd0*/  STL [R1+0x418], R0 ;  /* 0x0004180001007387 */ /* 0x0001e80000100800 */
[----:B------:R1:W-:Y:S01]  /*16fe0*/  STL [R1+0x438], R5 ;  /* 0x0004380501007387 */ /* 0x0003e20000100800 */
[----:B0-----:R-:W-:-:S03]  /*16ff0*/  IMAD.MOV.U32 R0, RZ, RZ, R29 ;  /* 0x000000ffff007224 */ /* 0x001fc600078e001d */
[----:B-1----:R-:W4:Y:S04]  /*17000*/  LDL.LU R5, [R1+0x3fc] ;  /* 0x0003fc0001057983 */ /* 0x002f280000300800 */
[----:B------:R-:W4:Y:S04]  /*17010*/  LDL.LU R29, [R1+0x3dc] ;  /* 0x0003dc00011d7983 */ /* 0x000f280000300800 */
[----:B------:R-:W4:Y:S04]  /*17020*/  LDL.LU R16, [R1+0x3e0] ;  /* 0x0003e00001107983 */ /* 0x000f280000300800 */
[----:B------:R-:W4:Y:S04]  /*17030*/  LDL.LU R11, [R1+0x3e4] ;  /* 0x0003e400010b7983 */ /* 0x000f280000300800 */
[----:B------:R-:W4:Y:S01]  /*17040*/  LDL.LU R10, [R1+0x3ec] ;  /* 0x0003ec00010a7983 */ /* 0x000f220000300800 */
[----:B--2---:R-:W-:-:S02]  /*17050*/  ISETP.GT.U32.AND P3, PT, R13, R3, PT ;  /* 0x000000030d00720c */ /* 0x004fc40003f64070 */
[C---:B---3--:R-:W-:Y:S02]  /*17060*/  ISETP.GT.U32.AND P6, PT, R13.reuse, R22, PT ;  /* 0x000000160d00720c */ /* 0x048fe40003fc4070 */
[C---:B------:R-:W-:Y:S02]  /*17070*/  ISETP.GT.U32.AND P4, PT, R13.reuse, R20, PT ;  /* 0x000000140d00720c */ /* 0x040fe40003f84070 */
[----:B------:R-:W-:-:S07]  /*17080*/  ISETP.GT.U32.AND P5, PT, R13, R19, PT ;  /* 0x000000130d00720c */ /* 0x000fce0003fa4070 */
[--C-:B------:R-:W-:Y:S01]  /*17090*/  @!P3 IMAD.IADD R3, R3, 0x1, -R13.reuse ;  /* 0x000000010303b824 */ /* 0x100fe200078e0a0d */
[C---:B------:R-:W-:Y:S01]  /*170a0*/  ISETP.GT.U32.AND P2, PT, R13.reuse, R18, PT ;  /* 0x000000120d00720c */ /* 0x040fe20003f44070 */
[--C-:B------:R-:W-:Y:S01]  /*170b0*/  @!P6 IMAD.IADD R22, R22, 0x1, -R13.reuse ;  /* 0x000000011616e824 */ /* 0x100fe200078e0a0d */
[C---:B------:R-:W-:Y:S01]  /*170c0*/  ISETP.GT.U32.AND P0, PT, R13.reuse, R17, PT ;  /* 0x000000110d00720c */ /* 0x040fe20003f04070 */
[--C-:B------:R-:W-:Y:S01]  /*170d0*/  @!P4 IMAD.IADD R20, R20, 0x1, -R13.reuse ;  /* 0x000000011414c824 */ /* 0x100fe200078e0a0d */
[----:B------:R-:W-:Y:S01]  /*170e0*/  ISETP.GT.U32.AND P6, PT, R13, R4, PT ;  /* 0x000000040d00720c */ /* 0x000fe20003fc4070 */
[----:B------:R-:W-:Y:S01]  /*170f0*/  @!P5 IMAD.IADD R19, R19, 0x1, -R13 ;  /* 0x000000011313d824 */ /* 0x000fe200078e0a0d */
[C---:B------:R-:W-:Y:S02]  /*17100*/  ISETP.GT.U32.AND P4, PT, R13.reuse, R9, PT ;  /* 0x000000090d00720c */ /* 0x040fe40003f84070 */
[C---:B------:R-:W-:Y:S02]  /*17110*/  ISETP.GT.U32.AND P1, PT, R13.reuse, R6, PT ;  /* 0x000000060d00720c */ /* 0x040fe40003f24070 */
[----:B------:R-:W-:-:S02]  /*17120*/  ISETP.GT.U32.AND P5, PT, R13, R23, PT ;  /* 0x000000170d00720c */ /* 0x000fc40003fa4070 */
[C---:B------:R-:W-:Y:S01]  /*17130*/  ISETP.GT.U32.AND P3, PT, R13.reuse, R2, PT ;  /* 0x000000020d00720c */ /* 0x040fe20003f64070 */
[--C-:B------:R-:W-:Y:S01]  /*17140*/  @!P2 IMAD.IADD R18, R18, 0x1, -R13.reuse ;  /* 0x000000011212a824 */ /* 0x100fe200078e0a0d */
[----:B------:R-:W-:Y:S01]  /*17150*/  ISETP.GT.U32.AND P2, PT, R13, R8, PT ;  /* 0x000000080d00720c */ /* 0x000fe20003f44070 */
[--C-:B------:R-:W-:Y:S01]  /*17160*/  @!P0 IMAD.IADD R17, R17, 0x1, -R13.reuse ;  /* 0x0000000111118824 */ /* 0x100fe200078e0a0d */
[----:B------:R-:W-:Y:S01]  /*17170*/  ISETP.GT.U32.AND P0, PT, R13, R7, PT ;  /* 0x000000070d00720c */ /* 0x000fe20003f04070 */
[----:B------:R-:W-:-:S04]  /*17180*/  @!P6 IMAD.IADD R4, R4, 0x1, -R13 ;  /* 0x000000010404e824 */ /* 0x000fc800078e0a0d */
[--C-:B------:R-:W-:Y:S01]  /*17190*/  @!P1 IMAD.IADD R6, R6, 0x1, -R13.reuse ;  /* 0x0000000106069824 */ /* 0x100fe200078e0a0d */
[----:B------:R-:W-:Y:S01]  /*171a0*/  ISETP.GT.U32.AND P1, PT, R13, R3, PT ;  /* 0x000000030d00720c */ /* 0x000fe20003f24070 */
        /* <DEDUP_REMOVED lines=9> */
[----:B------:R0:W-:Y:S01]  /*17240*/  STL [R1+0x428], R23 ;  /* 0x0004281701007387 */ /* 0x0001e20000100800 */
[----:B------:R-:W-:-:S02]  /*17250*/  @!P1 IMAD.IADD R3, R3, 0x1, -R13 ;  /* 0x0000000103039824 */ /* 0x000fc400078e0a0d */
[----:B------:R-:W-:Y:S01]  /*17260*/  @!P3 IMAD.IADD R22, R22, 0x1, -R13 ;  /* 0x000000011616b824 */ /* 0x000fe200078e0a0d */
[----:B0-----:R-:W3:Y:S04]  /*17270*/  LDL.LU R23, [R1+0x3c8] ;  /* 0x0003c80001177983 */ /* 0x001ee80000300800 */
[----:B------:R-:W3:Y:S04]  /*17280*/  LDL.LU R15, [R1+0x3cc] ;  /* 0x0003cc00010f7983 */ /* 0x000ee80000300800 */
[----:B------:R-:W3:Y:S04]  /*17290*/  LDL.LU R9, [R1+0x3d0] ;  /* 0x0003d00001097983 */ /* 0x000ee80000300800 */
[----:B------:R0:W-:Y:S04]  /*172a0*/  STL [R1+0x424], R8 ;  /* 0x0004240801007387 */ /* 0x0001e80000100800 */
[----:B0-----:R-:W3:Y:S04]  /*172b0*/  LDL.LU R8, [R1+0x3d8] ;  /* 0x0003d80001087983 */ /* 0x001ee80000300800 */
[----:B------:R0:W-:Y:S04]  /*172c0*/  STL [R1+0x404], R7 ;  /* 0x0004040701007387 */ /* 0x0001e80000100800 */
[----:B0-----:R-:W3:Y:S04]  /*172d0*/  LDL.LU R7, [R1+0x3d4] ;  /* 0x0003d40001077983 */ /* 0x001ee80000300800 */
[----:B------:R0:W-:Y:S04]  /*172e0*/  STL [R1+0x408], R3 ;  /* 0x0004080301007387 */ /* 0x0001e80000100800 */
[----:B0-----:R-:W3:Y:S04]  /*172f0*/  LDL.LU R3, [R1+0x3b8] ;  /* 0x0003b80001037983 */ /* 0x001ee80000300800 */
[----:B------:R0:W-:Y:S04]  /*17300*/  STL [R1+0x40c], R22 ;  /* 0x00040c1601007387 */ /* 0x0001e80000100800 */
[----:B0-----:R-:W3:Y:S01]  /*17310*/  LDL.LU R22, [R1+0x47bc] ;  /* 0x0047bc0001167983 */ /* 0x001ee20000300800 */
[----:B------:R-:W-:-:S02]  /*17320*/  ISETP.GT.U32.AND P4, PT, R13, R20, PT ;  /* 0x000000140d00720c */ /* 0x000fc40003f84070 */
[C---:B------:R-:W-:Y:S02]  /*17330*/  ISETP.GT.U32.AND P5, PT, R13.reuse, R19, PT ;  /* 0x000000130d00720c */ /* 0x040fe40003fa4070 */
[C---:B------:R-:W-:Y:S02]  /*17340*/  ISETP.GT.U32.AND P6, PT, R13.reuse, R18, PT ;  /* 0x000000120d00720c */ /* 0x040fe40003fc4070 */
[C---:B------:R-:W-:Y:S02]  /*17350*/  ISETP.GT.U32.AND P0, PT, R13.reuse, R17, PT ;  /* 0x000000110d00720c */ /* 0x040fe40003f04070 */
[----:B------:R-:W-:-:S05]  /*17360*/  ISETP.GT.U32.AND P2, PT, R13, R2, PT ;  /* 0x000000020d00720c */ /* 0x000fca0003f44070 */
[--C-:B------:R-:W-:Y:S02]  /*17370*/  @!P4 IMAD.IADD R20, R20, 0x1, -R13.reuse ;  /* 0x000000011414c824 */ /* 0x100fe400078e0a0d */
[--C-:B------:R-:W-:Y:S01]  /*17380*/  @!P5 IMAD.IADD R19, R19, 0x1, -R13.reuse ;  /* 0x000000011313d824 */ /* 0x100fe200078e0a0d */
[C---:B------:R-:W-:Y:S01]  /*17390*/  ISETP.GT.U32.AND P1, PT, R13.reuse, R6, PT ;  /* 0x000000060d00720c */ /* 0x040fe20003f24070 */
[--C-:B------:R-:W-:Y:S01]  /*173a0*/  @!P6 IMAD.IADD R18, R18, 0x1, -R13.reuse ;  /* 0x000000011212e824 */ /* 0x100fe200078e0a0d */
[C---:B----4-:R-:W-:Y:S02]  /*173b0*/  ISETP.GT.U32.AND P3, PT, R13.reuse, R5, PT ;  /* 0x000000050d00720c */ /* 0x050fe40003f64070 */
        /* <DEDUP_REMOVED lines=12> */
[----:B------:R-:W-:Y:S04]  /*17480*/  STL [R1+0x414], R20 ;  /* 0x0004141401007387 */ /* 0x000fe80000100800 */
[----:B------:R-:W-:Y:S04]  /*17490*/  STL [R1+0x410], R19 ;  /* 0x0004101301007387 */ /* 0x000fe80000100800 */
[----:B------:R-:W-:Y:S04]  /*174a0*/  STL [R1+0x3f0], R18 ;  /* 0x0003f01201007387 */ /* 0x000fe80000100800 */
[----:B------:R-:W-:Y:S04]  /*174b0*/  STL [R1+0x3f4], R17 ;  /* 0x0003f41101007387 */ /* 0x000fe80000100800 */
[----:B------:R0:W-:Y:S04]  /*174c0*/  STL [R1+0x400], R2 ;  /* 0x0004000201007387 */ /* 0x0001e80000100800 */
[----:B------:R1:W-:Y:S01]  /*174d0*/  STL [R1+0x3f8], R6 ;  /* 0x0003f80601007387 */ /* 0x0003e20000100800 */
[----:B------:R-:W-:Y:S01]  /*174e0*/  IABS R21, R21 ;  /* 0x0000001500157213 */ /* 0x000fe20000000000 */
[----:B0-----:R-:W-:-:S02]  /*174f0*/  IMAD.MOV.U32 R2, RZ, RZ, R0 ;  /* 0x000000ffff027224 */ /* 0x001fc400078e0000 */
[----:B------:R-:W4:Y:S04]  /*17500*/  LDL.LU R0, [R1+0x3bc] ;  /* 0x0003bc0001007983 */ /* 0x000f280000300800 */
[----:B------:R-:W4:Y:S04]  /*17510*/  LDL.LU R20, [R1+0x3c4] ;  /* 0x0003c40001147983 */ /* 0x000f280000300800 */
[----:B------:R-:W4:Y:S04]  /*17520*/  LDL.LU R18, [R1+0x3c0] ;  /* 0x0003c00001127983 */ /* 0x000f280000300800 */
[----:B-1----:R-:W4:Y:S01]  /*17530*/  LDL.LU R6, [R1+0x3a0] ;  /* 0x0003a00001067983 */ /* 0x002f220000300800 */
[----:B------:R-:W-:-:S04]  /*17540*/  IMAD.HI.U32 R14, R12, R21, RZ ;  /* 0x000000150c0e7227 */ /* 0x000fc800078e00ff */
[----:B------:R-:W-:-:S04]  /*17550*/  IMAD.MOV R14, RZ, RZ, -R14 ;  /* 0x000000ffff0e7224 */ /* 0x000fc800078e0a0e */
[C---:B------:R-:W-:Y:S01]  /*17560*/  IMAD R21, R13.reuse, R14, R21 ;  /* 0x0000000e0d157224 */ /* 0x040fe200078e0215 */
[C---:B--2---:R-:W-:Y:S02]  /*17570*/  ISETP.GT.U32.AND P1, PT, R13.reuse, R4, PT ;  /* 0x000000040d00720c */ /* 0x044fe40003f24070 */
[C---:B---3--:R-:W-:Y:S02]  /*17580*/  ISETP.GT.U32.AND P2, PT, R13.reuse, R23, PT ;  /* 0x000000170d00720c */ /* 0x048fe40003f44070 */
[C---:B------:R-:W-:Y:S02]  /*17590*/  ISETP.GT.U32.AND P3, PT, R13.reuse, R15, PT ;  /* 0x0000000f0d00720c */ /* 0x040fe40003f64070 */
[----:B------:R-:W-:-:S09]  /*175a0*/  ISETP.GT.U32.AND P4, PT, R13, R9, PT ;  /* 0x000000090d00720c */ /* 0x000fd20003f84070 */
[--C-:B------:R-:W-:Y:S01]  /*175b0*/  @!P2 IMAD.IADD R23, R23, 0x1, -R13.reuse ;  /* 0x000000011717a824 */ /* 0x100fe200078e0a0d */
[C---:B------:R-:W-:Y:S02]  /*175c0*/  ISETP.GT.U32.AND P2, PT, R13.reuse, R5, PT ;  /* 0x000000050d00720c */ /* 0x040fe40003f44070 */
[----:B------:R-:W-:Y:S01]  /*175d0*/  ISETP.GT.U32.AND P5, PT, R13, R8, PT ;  /* 0x000000080d00720c */ /* 0x000fe20003fa4070 */
[--C-:B------:R-:W-:Y:S01]  /*175e0*/  @!P3 IMAD.IADD R15, R15, 0x1, -R13.reuse ;  /* 0x000000010f0fb824 */ /* 0x100fe200078e0a0d */
[----:B------:R-:W-:Y:S01]  /*175f0*/  ISETP.GT.U32.AND P3, PT, R13, R29, PT ;  /* 0x0000001d0d00720c */ /* 0x000fe20003f64070 */
[----:B------:R-:W-:Y:S01]  /*17600*/  @!P4 IMAD.IADD R9, R9, 0x1, -R13 ;  /* 0x000000010909c824 */ /* 0x000fe200078e0a0d */
[C---:B------:R-:W-:Y:S02]  /*17610*/  ISETP.GT.U32.AND P4, PT, R13.reuse, R16, PT ;  /* 0x000000100d00720c */ /* 0x040fe40003f84070 */
[----:B------:R-:W-:-:S07]  /*17620*/  ISETP.GT.U32.AND P6, PT, R13, R7, PT ;  /* 0x000000070d00720c */ /* 0x000fce0003fc4070 */
[--C-:B------:R-:W-:Y:S01]  /*17630*/  @!P5 IMAD.IADD R8, R8, 0x1, -R13.reuse ;  /* 0x000000010808d824 */ /* 0x100fe200078e0a0d */
[----:B------:R-:W-:Y:S01]  /*17640*/  ISETP.GT.U32.AND P5, PT, R13, R11, PT ;  /* 0x0000000b0d00720c */ /* 0x000fe20003fa4070 */
[--C-:B------:R-:W-:Y:S02]  /*17650*/  @!P1 IMAD.IADD R4, R4, 0x1, -R13.reuse ;  /* 0x0000000104049824 */ /* 0x100fe400078e0a0d */
[--C-:B------:R-:W-:Y:S02]  /*17660*/  @!P2 IMAD.IADD R5, R5, 0x1, -R13.reuse ;  /* 0x000000010505a824 */ /* 0x100fe400078e0a0d */
[--C-:B------:R-:W-:Y:S01]  /*17670*/  @!P6 IMAD.IADD R7, R7, 0x1, -R13.reuse ;  /* 0x000000010707e824 */ /* 0x100fe200078e0a0d */
[C---:B------:R-:W-:Y:S02]  /*17680*/  ISETP.GT.U32.AND P6, PT, R13.reuse, R10, PT ;  /* 0x0000000a0d00720c */ /* 0x040fe40003fc4070 */
[----:B------:R-:W-:Y:S01]  /*17690*/  ISETP.GT.U32.AND P0, PT, R13, R22, PT ;  /* 0x000000160d00720c */ /* 0x000fe20003f04070 */
[--C-:B------:R-:W-:Y:S01]  /*176a0*/  @!P3 IMAD.IADD R29, R29, 0x1, -R13.reuse ;  /* 0x000000011d1db824 */ /* 0x100fe200078e0a0d */
[----:B------:R0:W-:Y:S01]  /*176b0*/  STL [R1+0x3fc], R5 ;  /* 0x0003fc0501007387 */ /* 0x0001e20000100800 */
[----:B------:R-:W-:-:S02]  /*176c0*/  @!P4 IMAD.IADD R16, R16, 0x1, -R13 ;  /* 0x000000011010c824 */ /* 0x000fc400078e0a0d */
[----:B------:R-:W-:-:S06]  /*176d0*/  @!P5 IMAD.IADD R11, R11, 0x1, -R13 ;  /* 0x000000010b0bd824 */ /* 0x000fcc00078e0a0d */
[--C-:B------:R-:W-:Y:S01]  /*176e0*/  @!P6 IMAD.IADD R10, R10, 0x1, -R13.reuse ;  /* 0x000000010a0ae824 */ /* 0x100fe200078e0a0d */
[----:B0-----:R-:W2:Y:S01]  /*176f0*/  LDL.LU R5, [R1+0x3a4] ;  /* 0x0003a40001057983 */ /* 0x001ea20000300800 */
[--C-:B------:R-:W-:Y:S01]  /*17700*/  @!P0 IMAD.IADD R22, R22, 0x1, -R13.reuse ;  /* 0x0000000116168824 */ /* 0x100fe200078e0a0d */
[C---:B------:R-:W-:Y:S02]  /*17710*/  ISETP.GT.U32.AND P0, PT, R13.reuse, R4, PT ;  /* 0x000000040d00720c */ /* 0x040fe40003f04070 */
[----:B------:R0:W-:Y:S04]  /*17720*/  STL [R1+0x3dc], R29 ;  /* 0x0003dc1d01007387 */ /* 0x0001e80000100800 */
[----:B0-----:R-:W3:Y:S07]  /*17730*/  LDL.LU R29, [R1+0x3a8] ;  /* 0x0003a800011d7983 */ /* 0x001eee0000300800 */
[----:B------:R-:W-:Y:S01]  /*17740*/  @!P0 IMAD.IADD R4, R4, 0x1, -R13 ;  /* 0x0000000104048824 */ /* 0x000fe200078e0a0d */
[----:B------:R0:W-:Y:S04]  /*17750*/  STL [R1+0x3e0], R16 ;  /* 0x0003e01001007387 */ /* 0x0001e80000100800 */
[----:B------:R-:W3:Y:S04]  /*17760*/  LDL.LU R19, [R1+0x3ac] ;  /* 0x0003ac0001137983 */ /* 0x000ee80000300800 */
[----:B------:R1:W-:Y:S04]  /*17770*/  STL [R1+0x3e4], R11 ;  /* 0x0003e40b01007387 */ /* 0x0003e80000100800 */
[----:B------:R-:W3:Y:S04]  /*17780*/  LDL.LU R17, [R1+0x38c] ;  /* 0x00038c0001117983 */ /* 0x000ee80000300800 */
[----:B0-----:R-:W3:Y:S04]  /*17790*/  LDL.LU R16, [R1+0x390] ;  /* 0x0003900001107983 */ /* 0x001ee80000300800 */
[----:B------:R0:W-:Y:S04]  /*177a0*/  STL [R1+0x3ec], R10 ;  /* 0x0003ec0a01007387 */ /* 0x0001e80000100800 */
[----:B-1----:R-:W3:Y:S04]  /*177b0*/  LDL.LU R11, [R1+0x394] ;  /* 0x00039400010b7983 */ /* 0x002ee80000300800 */
[----:B0-----:R-:W3:Y:S04]  /*177c0*/  LDL.LU R10, [R1+0x39c] ;  /* 0x00039c00010a7983 */ /* 0x001ee80000300800 */
[----:B------:R0:W-:Y:S04]  /*177d0*/  STL [R1+0x3e8], R4 ;  /* 0x0003e80401007387 */ /* 0x0001e80000100800 */
[----:B0-----:R-:W3:Y:S04]  /*177e0*/  LDL.LU R4, [R1+0x398] ;  /* 0x0003980001047983 */ /* 0x001ee80000300800 */
[----:B------:R-:W3:Y:S01]  /*177f0*/  LDL.LU R14, [R1+0x3b0] ;  /* 0x0003b000010e7983 */ /* 0x000ee20000300800 */
[----:B------:R-:W-:-:S02]  /*17800*/  ISETP.GT.U32.AND P1, PT, R13, R3, PT ;  /* 0x000000030d00720c */ /* 0x000fc40003f24070 */
[C---:B------:R-:W-:Y:S02]  /*17810*/  ISETP.GT.U32.AND P2, PT, R13.reuse, R15, PT ;  /* 0x0000000f0d00720c */ /* 0x040fe40003f44070 */
[----:B------:R-:W-:-:S09]  /*17820*/  ISETP.GT.U32.AND P3, PT, R13, R9, PT ;  /* 0x000000090d00720c */ /* 0x000fd20003f64070 */
[--C-:B------:R-:W-:Y:S01]  /*17830*/  @!P1 IMAD.IADD R3, R3, 0x1, -R13.reuse ;  /* 0x0000000103039824 */ /* 0x100fe200078e0a0d */
[----:B------:R-:W-:Y:S01]  /*17840*/  ISETP.GT.U32.AND P1, PT, R13, R23, PT ;  /* 0x000000170d00720c */ /* 0x000fe20003f24070 */
[--C-:B------:R-:W-:Y:S01]  /*17850*/  @!P2 IMAD.IADD R15, R15, 0x1, -R13.reuse ;  /* 0x000000010f0fa824 */ /* 0x100fe200078e0a0d */
[C---:B------:R-:W-:Y:S02]  /*17860*/  ISETP.GT.U32.AND P4, PT, R13.reuse, R8, PT ;  /* 0x000000080d00720c */ /* 0x040fe40003f84070 */
[----:B------:R-:W-:Y:S01]  /*17870*/  ISETP.GT.U32.AND P0, PT, R13, R3, PT ;  /* 0x000000030d00720c */ /* 0x000fe20003f04070 */
[----:B------:R-:W-:Y:S01]  /*17880*/  @!P3 IMAD.IADD R9, R9, 0x1, -R13 ;  /* 0x000000010909b824 */ /* 0x000fe200078e0a0d */
[C---:B----4-:R-:W-:Y:S02]  /*17890*/  ISETP.GT.U32.AND P2, PT, R13.reuse, R20, PT ;  /* 0x000000140d00720c */ /* 0x050fe40003f44070 */
[----:B------:R-:W-:-:S05]  /*178a0*/  ISETP.GT.U32.AND P3, PT, R13, R18, PT ;  /* 0x000000120d00720c */ /* 0x000fca0003f64070 */
[--C-:B------:R-:W-:Y:S01]  /*178b0*/  @!P1 IMAD.IADD R23, R23, 0x1, -R13.reuse ;  /* 0x0000000117179824 */ /* 0x100fe200078e0a0d */
[C---:B------:R-:W-:Y:S02]  /*178c0*/  ISETP.GT.U32.AND P1, PT, R13.reuse, R0, PT ;  /* 0x000000000d00720c */ /* 0x040fe40003f24070 */
[----:B------:R-:W-:Y:S01]  /*178d0*/  ISETP.GT.U32.AND P5, PT, R13, R7, PT ;  /* 0x000000070d00720c */ /* 0x000fe20003fa4070 */
[--C-:B------:R-:W-:Y:S01]  /*178e0*/  @!P0 IMAD.IADD R3, R3, 0x1, -R13.reuse ;  /* 0x0000000103038824 */ /* 0x100fe200078e0a0d */
[C---:B------:R-:W-:Y:S01]  /*178f0*/  ISETP.GT.U32.AND P6, PT, R13.reuse, R22, PT ;  /* 0x000000160d00720c */ /* 0x040fe20003fc4070 */
[--C-:B------:R-:W-:Y:S01]  /*17900*/  @!P4 IMAD.IADD R8, R8, 0x1, -R13.reuse ;  /* 0x000000010808c824 */ /* 0x100fe200078e0a0d */
[----:B------:R-:W-:Y:S01]  /*17910*/  ISETP.GT.U32.AND P4, PT, R13, R6, PT ;  /* 0x000000060d00720c */ /* 0x000fe20003f84070 */
[--C-:B------:R-:W-:Y:S02]  /*17920*/  @!P2 IMAD.IADD R20, R20, 0x1, -R13.reuse ;  /* 0x000000011414a824 */ /* 0x100fe400078e0a0d */
[----:B------:R-:W-:-:S04]  /*17930*/  @!P3 IMAD.IADD R18, R18, 0x1, -R13 ;  /* 0x000000011212b824 */ /* 0x000fc800078e0a0d */
[--C-:B------:R-:W-:Y:S02]  /*17940*/  @!P1 IMAD.IADD R0, R0, 0x1, -R13.reuse ;  /* 0x0000000100009824 */ /* 0x100fe400078e0a0d */
[--C-:B------:R-:W-:Y:S01]  /*17950*/  @!P5 IMAD.IADD R7, R7, 0x1, -R13.reuse ;  /* 0x000000010707d824 */ /* 0x100fe200078e0a0d */
[----:B------:R-:W-:Y:S01]  /*17960*/  STL [R1+0x47ac], R21 ;  /* 0x0047ac1501007387 */ /* 0x000fe20000100800 */
[--C-:B------:R-:W-:Y:S02]  /*17970*/  @!P6 IMAD.IADD R22, R22, 0x1, -R13.reuse ;  /* 0x000000011616e824 */ /* 0x100fe400078e0a0d */
[----:B------:R-:W-:Y:S01]  /*17980*/  @!P4 IMAD.IADD R6, R6, 0x1, -R13 ;  /* 0x000000010606c824 */ /* 0x000fe200078e0a0d */
[----:B------:R0:W-:Y:S04]  /*17990*/  STL [R1+0x3c8], R23 ;  /* 0x0003c81701007387 */ /* 0x0001e80000100800 */
[----:B0-----:R-:W4:Y:S04]  /*179a0*/  LDL.LU R23, [R1+0x47b8] ;  /* 0x0047b80001177983 */ /* 0x001f280000300800 */
[----:B------:R-:W-:Y:S04]  /*179b0*/  STL [R1+0x3cc], R15 ;  /* 0x0003cc0f01007387 */ /* 0x000fe80000100800 */
[----:B------:R-:W-:Y:S04]  /*179c0*/  STL [R1+0x3d0], R9 ;  /* 0x0003d00901007387 */ /* 0x000fe80000100800 */
[----:B------:R-:W-:Y:S04]  /*179d0*/  STL [R1+0x3d8], R8 ;  /* 0x0003d80801007387 */ /* 0x000fe80000100800 */
[----:B------:R0:W-:Y:S04]  /*179e0*/  STL [R1+0x3b4], R22 ;  /* 0x0003b41601007387 */ /* 0x0001e80000100800 */
[----:B------:R-:W-:Y:S04]  /*179f0*/  STL [R1+0x3d4], R7 ;  /* 0x0003d40701007387 */ /* 0x000fe80000100800 */
[----:B0-----:R-:W4:Y:S04]  /*17a00*/  LDL R22, [R1+0x3ae4] ;  /* 0x003ae40001167983 */ /* 0x001f280000100800 */
[----:B------:R0:W-:Y:S02]  /*17a10*/  STL [R1+0x3b8], R3 ;  /* 0x0003b80301007387 */ /* 0x0001e40000100800 */
[----:B0-----:R-:W-:-:S02]  /*17a20*/  IMAD.MOV.U32 R3, RZ, RZ, R2 ;  /* 0x000000ffff037224 */ /* 0x001fc400078e0002 */
[----:B------:R-:W4:Y:S04]  /*17a30*/  LDL.LU R2, [R1+0x378] ;  /* 0x0003780001027983 */ /* 0x000f280000300800 */
[----:B------:R-:W4:Y:S04]  /*17a40*/  LDL.LU R15, [R1+0x37c] ;  /* 0x00037c00010f7983 */ /* 0x000f280000300800 */
[----:B------:R-:W4:Y:S04]  /*17a50*/  LDL.LU R9, [R1+0x380] ;  /* 0x0003800001097983 */ /* 0x000f280000300800 */
[----:B------:R-:W4:Y:S04]  /*17a60*/  LDL.LU R8, [R1+0x388] ;  /* 0x0003880001087983 */ /* 0x000f280000300800 */
[----:B------:R-:W4:Y:S01]  /*17a70*/  LDL.LU R7, [R1+0x384] ;  /* 0x0003840001077983 */ /* 0x000f220000300800 */
[----:B--2---:R-:W-:-:S02]  /*17a80*/  ISETP.GT.U32.AND P5, PT, R13, R5, PT ;  /* 0x000000050d00720c */ /* 0x004fc40003fa4070 */
[C---:B---3--:R-:W-:Y:S02]  /*17a90*/  ISETP.GT.U32.AND P1, PT, R13.reuse, R19, PT ;  /* 0x000000130d00720c */ /* 0x048fe40003f24070 */
[C---:B------:R-:W-:Y:S02]  /*17aa0*/  ISETP.GT.U32.AND P2, PT, R13.reuse, R17, PT ;  /* 0x000000110d00720c */ /* 0x040fe40003f44070 */
[----:B------:R-:W-:-:S09]  /*17ab0*/  ISETP.GT.U32.AND P3, PT, R13, R16, PT ;  /* 0x000000100d00720c */ /* 0x000fd20003f64070 */
[--C-:B------:R-:W-:Y:S01]  /*17ac0*/  @!P1 IMAD.IADD R19, R19, 0x1, -R13.reuse ;  /* 0x0000000113139824 */ /* 0x100fe200078e0a0d */
[C---:B------:R-:W-:Y:S02]  /*17ad0*/  ISETP.GT.U32.AND P1, PT, R13.reuse, R20, PT ;  /* 0x000000140d00720c */ /* 0x040fe40003f24070 */
[----:B------:R-:W-:Y:S01]  /*17ae0*/  ISETP.GT.U32.AND P4, PT, R13, R11, PT ;  /* 0x0000000b0d00720c */ /* 0x000fe20003f84070 */
[--C-:B------:R-:W-:Y:S01]  /*17af0*/  @!P2 IMAD.IADD R17, R17, 0x1, -R13.reuse ;  /* 0x000000011111a824 */ /* 0x100fe200078e0a0d */
[C---:B------:R-:W-:Y:S01]  /*17b00*/  ISETP.GT.U32.AND P2, PT, R13.reuse, R18, PT ;  /* 0x000000120d00720c */ /* 0x040fe20003f44070 */
[----:B------:R-:W-:Y:S01]  /*17b10*/  @!P3 IMAD.IADD R16, R16, 0x1, -R13 ;  /* 0x000000011010b824 */ /* 0x000fe200078e0a0d */
[C---:B------:R-:W-:Y:S02]  /*17b20*/  ISETP.GT.U32.AND P0, PT, R13.reuse, R14, PT ;  /* 0x0000000e0d00720c */ /* 0x040fe40003f04070 */
[----:B------:R-:W-:-:S11]  /*17b30*/  ISETP.GT.U32.AND P3, PT, R13, R6, PT ;  /* 0x000000060d00720c */ /* 0x000fd60003f64070 */
[--C-:B------:R-:W-:Y:S01]  /*17b40*/  @!P0 IMAD.IADD R14, R14, 0x1, -R13.reuse ;  /* 0x000000010e0e8824 */ /* 0x100fe200078e0a0d */
[----:B------:R-:W-:Y:S01]  /*17b50*/  ISETP.GT.U32.AND P0, PT, R13, R0, PT ;  /* 0x000000000d00720c */ /* 0x000fe20003f04070 */
[--C-:B------:R-:W-:Y:S02]  /*17b60*/  @!P5 IMAD.IADD R5, R5, 0x1, -R13.reuse ;  /* 0x000000010505d824 */ /* 0x100fe400078e0a0d */
[--C-:B------:R-:W-:Y:S02]  /*17b70*/  @!P4 IMAD.IADD R11, R11, 0x1, -R13.reuse ;  /* 0x000000010b0bc824 */ /* 0x100fe400078e0a0d */
[--C-:B------:R-:W-:Y:S01]  /*17b80*/  @!P1 IMAD.IADD R20, R20, 0x1, -R13.reuse ;  /* 0x0000000114149824 */ /* 0x100fe200078e0a0d */
[----:B------:R-:W-:Y:S01]  /*17b90*/  ISETP.GT.U32.AND P4, PT, R13, R5, PT ;  /* 0x000000050d00720c */ /* 0x000fe20003f84070 */
[----:B------:R-:W-:-:S06]  /*17ba0*/  @!P2 IMAD.IADD R18, R18, 0x1, -R13 ;  /* 0x000000011212a824 */ /* 0x000fcc00078e0a0d */
[--C-:B------:R-:W-:Y:S02]  /*17bb0*/  @!P0 IMAD.IADD R0, R0, 0x1, -R13.reuse ;  /* 0x0000000100008824 */ /* 0x100fe400078e0a0d */
[----:B------:R-:W-:-:S03]  /*17bc0*/  @!P3 IMAD.IADD R6, R6, 0x1, -R13 ;  /* 0x000000010606b824 */ /* 0x000fc600078e0a0d */
[----:B------:R0:W-:Y:S04]  /*17bd0*/  STL [R1+0x3bc], R0 ;  /* 0x0003bc0001007387 */ /* 0x0001e80000100800 */
[----:B0-----:R-:W2:Y:S04]  /*17be0*/  LDL.LU R0, [R1+0x364] ;  /* 0x0003640001007983 */ /* 0x001ea80000300800 */
[----:B------:R0:W-:Y:S04]  /*17bf0*/  STL [R1+0x3c4], R20 ;  /* 0x0003c41401007387 */ /* 0x0001e80000100800 */
[----:B------:R-:W3:Y:S04]  /*17c00*/  LDL.LU R21, [R1+0x368] ;  /* 0x0003680001157983 */ /* 0x000ee80000300800 */
[----:B------:R1:W-:Y:S04]  /*17c10*/  STL [R1+0x3c0], R18 ;  /* 0x0003c01201007387 */ /* 0x0003e80000100800 */
[----:B0-----:R-:W2:Y:S04]  /*17c20*/  LDL.LU R20, [R1+0x36c] ;  /* 0x00036c0001147983 */ /* 0x001ea80000300800 */
[----:B------:R0:W-:Y:S04]  /*17c30*/  STL [R1+0x3a0], R6 ;  /* 0x0003a00601007387 */ /* 0x0001e80000100800 */
[----:B-1----:R-:W2:Y:S01]  /*17c40*/  LDL.LU R18, [R1+0x374] ;  /* 0x0003740001127983 */ /* 0x002ea20000300800 */
[----:B------:R-:W-:-:S03]  /*17c50*/  @!P4 IMAD.IADD R5, R5, 0x1, -R13 ;  /* 0x000000010505c824 */ /* 0x000fc600078e0a0d */
[----:B0-----:R-:W2:Y:S04]  /*17c60*/  LDL.LU R6, [R1+0x370] ;  /* 0x0003700001067983 */ /* 0x001ea80000300800 */
[----:B------:R0:W-:Y:S04]  /*17c70*/  STL [R1+0x3a4], R5 ;  /* 0x0003a40501007387 */ /* 0x0001e80000100800 */
[----:B0-----:R-:W2:Y:S01]  /*17c80*/  LDL.LU R5, [R1+0x350] ;  /* 0x0003500001057983 */ /* 0x001ea20000300800 */
[C---:B------:R-:W-:Y:S02]  /*17c90*/  ISETP.GT.U32.AND P6, PT, R13.reuse, R29, PT ;  /* 0x0000001d0d00720c */ /* 0x040fe40003fc4070 */
[----:B------:R-:W-:-:S11]  /*17ca0*/  ISETP.GT.U32.AND P5, PT, R13, R10, PT ;  /* 0x0000000a0d00720c */ /* 0x000fd60003fa4070 */
[--C-:B------:R-:W-:Y:S01]  /*17cb0*/  @!P6 IMAD.IADD R29, R29, 0x1, -R13.reuse ;  /* 0x000000011d1de824 */ /* 0x100fe200078e0a0d */
[----:B------:R-:W-:Y:S01]  /*17cc0*/  ISETP.GT.U32.AND P6, PT, R13, R4, PT ;  /* 0x000000040d00720c */ /* 0x000fe20003fc4070 */
[----:B------:R-:W-:-:S03]  /*17cd0*/  @!P5 IMAD.IADD R10, R10, 0x1, -R13 ;  /* 0x000000010a0ad824 */ /* 0x000fc600078e0a0d */
[C---:B------:R-:W-:Y:S02]  /*17ce0*/  ISETP.GT.U32.AND P5, PT, R13.reuse, R29, PT ;  /* 0x0000001d0d00720c */ /* 0x040fe40003fa4070 */
[C---:B------:R-:W-:Y:S02]  /*17cf0*/  ISETP.GT.U32.AND P0, PT, R13.reuse, R14, PT ;  /* 0x0000000e0d00720c */ /* 0x040fe40003f04070 */
[C---:B------:R-:W-:Y:S02]  /*17d00*/  ISETP.GT.U32.AND P1, PT, R13.reuse, R19, PT ;  /* 0x000000130d00720c */ /* 0x040fe40003f24070 */
[----:B------:R-:W-:-:S03]  /*17d10*/  ISETP.GT.U32.AND P2, PT, R13, R17, PT ;  /* 0x000000110d00720c */ /* 0x000fc60003f44070 */
[----:B------:R-:W-:-:S04]  /*17d20*/  @!P6 IMAD.IADD R4, R4, 0x1, -R13 ;  /* 0x000000010404e824 */ /* 0x000fc800078e0a0d */
[--C-:B------:R-:W-:Y:S01]  /*17d30*/  @!P5 IMAD.IADD R29, R29, 0x1, -R13.reuse ;  /* 0x000000011d1dd824 */ /* 0x100fe200078e0a0d */
[C---:B------:R-:W-:Y:S01]  /*17d40*/  ISETP.GT.U32.AND P3, PT, R13.reuse, R16, PT ;  /* 0x000000100d00720c */ /* 0x040fe20003f64070 */
[--C-:B------:R-:W-:Y:S01]  /*17d50*/  @!P0 IMAD.IADD R14, R14, 0x1, -R13.reuse ;  /* 0x000000010e0e8824 */ /* 0x100fe200078e0a0d */
[C---:B------:R-:W-:Y:S02]  /*17d60*/  ISETP.GT.U32.AND P5, PT, R13.reuse, R4, PT ;  /* 0x000000040d00720c */ /* 0x040fe40003fa4070 */
[----:B------:R0:W-:Y:S01]  /*17d70*/  STL [R1+0x3a8], R29 ;  /* 0x0003a81d01007387 */ /* 0x0001e20000100800 */
[----:B----4-:R-:W-:Y:S01]  /*17d80*/  ISETP.GT.U32.AND P0, PT, R13, R2, PT ;  /* 0x000000020d00720c */ /* 0x010fe20003f04070 */
[--C-:B------:R-:W-:Y:S01]  /*17d90*/  @!P1 IMAD.IADD R19, R19, 0x1, -R13.reuse ;  /* 0x0000000113139824 */ /* 0x100fe200078e0a0d */
[----:B------:R-:W-:Y:S01]  /*17da0*/  ISETP.GT.U32.AND P1, PT, R13, R15, PT ;  /* 0x0000000f0d00720c */ /* 0x000fe20003f24070 */
[----:B------:R-:W-:Y:S01]  /*17db0*/  @!P2 IMAD.IADD R17, R17, 0x1, -R13 ;  /* 0x000000011111a824 */ /* 0x000fe200078e0a0d */
[C---:B------:R-:W-:Y:S01]  /*17dc0*/  ISETP.GT.U32.AND P2, PT, R13.reuse, R9, PT ;  /* 0x000000090d00720c */ /* 0x040fe20003f44070 */
[----:B0-----:R-:W4:Y:S01]  /*17dd0*/  LDL.LU R29, [R1+0x354] ;  /* 0x00035400011d7983 */ /* 0x001f220000300800 */
[----:B------:R-:W-:-:S02]  /*17de0*/  ISETP.GT.U32.AND P4, PT, R13, R11, PT ;  /* 0x0000000b0d00720c */ /* 0x000fc40003f84070 */
[--C-:B------:R-:W-:Y:S01]  /*17df0*/  @!P3 IMAD.IADD R16, R16, 0x1, -R13.reuse ;  /* 0x000000011010b824 */ /* 0x100fe200078e0a0d */
[----:B------:R-:W-:Y:S01]  /*17e00*/  ISETP.GT.U32.AND P3, PT, R13, R8, PT ;  /* 0x000000080d00720c */ /* 0x000fe20003f64070 */
[----:B------:R-:W-:-:S03]  /*17e10*/  @!P5 IMAD.IADD R4, R4, 0x1, -R13 ;  /* 0x000000010404d824 */ /* 0x000fc600078e0a0d */
[--C-:B------:R-:W-:Y:S01]  /*17e20*/  @!P0 IMAD.IADD R2, R2, 0x1, -R13.reuse ;  /* 0x0000000102028824 */ /* 0x100fe200078e0a0d */
[----:B------:R-:W-:Y:S01]  /*17e30*/  ISETP.GT.U32.AND P6, PT, R13, R10, PT ;  /* 0x0000000a0d00720c */ /* 0x000fe20003fc4070 */
[--C-:B------:R-:W-:Y:S02]  /*17e40*/  @!P1 IMAD.IADD R15, R15, 0x1, -R13.reuse ;  /* 0x000000010f0f9824 */ /* 0x100fe400078e0a0d */
[--C-:B------:R-:W-:Y:S02]  /*17e50*/  @!P2 IMAD.IADD R9, R9, 0x1, -R13.reuse ;  /* 0x000000010909a824 */ /* 0x100fe400078e0a0d */
[--C-:B------:R-:W-:Y:S01]  /*17e60*/  @!P4 IMAD.IADD R11, R11, 0x1, -R13.reuse ;  /* 0x000000010b0bc824 */ /* 0x100fe200078e0a0d */
[----:B------:R-:W-:Y:S02]  /*17e70*/  ISETP.GT.U32.AND P4, PT, R13, R7, PT ;  /* 0x000000070d00720c */ /* 0x000fe40003f84070 */
[--C-:B------:R-:W-:Y:S01]  /*17e80*/  @!P3 IMAD.IADD R8, R8, 0x1, -R13.reuse ;  /* 0x000000010808b824 */ /* 0x100fe200078e0a0d */
[----:B------:R-:W-:Y:S04]  /*17e90*/  STL [R1+0x3b0], R14 ;  /* 0x0003b00e01007387 */ /* 0x000fe80000100800 */
[--C-:B------:R-:W-:Y:S01]  /*17ea0*/  @!P6 IMAD.IADD R10, R10, 0x1, -R13.reuse ;  /* 0x000000010a0ae824 */ /* 0x100fe200078e0a0d */
[----:B------:R-:W-:Y:S04]  /*17eb0*/  STL [R1+0x3ac], R19 ;  /* 0x0003ac1301007387 */ /* 0x000fe80000100800 */
[----:B------:R-:W-:Y:S04]  /*17ec0*/  STL [R1+0x38c], R17 ;  /* 0x00038c1101007387 */ /* 0x000fe80000100800 */
[----:B------:R-:W-:Y:S01]  /*17ed0*/  STL [R1+0x390], R16 ;  /* 0x0003901001007387 */ /* 0x000fe20000100800 */
[----:B------:R-:W-:-:S03]  /*17ee0*/  @!P4 IMAD.IADD R7, R7, 0x1, -R13 ;  /* 0x000000010707c824 */ /* 0x000fc600078e0a0d */
[----:B------:R-:W-:Y:S04]  /*17ef0*/  STL [R1+0x394], R11 ;  /* 0x0003940b01007387 */ /* 0x000fe80000100800 */
[----:B------:R0:W-:Y:S04]  /*17f00*/  STL [R1+0x398], R4 ;  /* 0x0003980401007387 */ /* 0x0001e80000100800 */
[----:B------:R1:W-:Y:S01]  /*17f10*/  STL [R1+0x39c], R10 ;  /* 0x00039c0a01007387 */ /* 0x0003e20000100800 */
[----:B0-----:R-:W-:-:S03]  /*17f20*/  IMAD.MOV.U32 R4, RZ, RZ, R3 ;  /* 0x000000ffff047224 */ /* 0x001fc600078e0003 */
[----:B------:R-:W4:Y:S04]  /*17f30*/  LDL.LU R3, [R1+0x360] ;  /* 0x0003600001037983 */ /* 0x000f280000300800 */
[----:B------:R-:W4:Y:S04]  /*17f40*/  LDL.LU R17, [R1+0x35c] ;  /* 0x00035c0001117983 */ /* 0x000f280000300800 */
[----:B------:R-:W4:Y:S04]  /*17f50*/  LDL.LU R16, [R1+0x33c] ;  /* 0x00033c0001107983 */ /* 0x000f280000300800 */
[----:B------:R-:W4:Y:S04]  /*17f60*/  LDL.LU R11, [R1+0x340] ;  /* 0x00034000010b7983 */ /* 0x000f280000300800 */
[----:B-1----:R-:W4:Y:S01]  /*17f70*/  LDL.LU R10, [R1+0x344] ;  /* 0x00034400010a7983 */ /* 0x002f220000300800 */
[----:B---3--:R-:W-:-:S02]  /*17f80*/  ISETP.GT.U32.AND P5, PT, R13, R21, PT ;  /* 0x000000150d00720c */ /* 0x008fc40003fa4070 */
[C---:B--2---:R-:W-:Y:S02]  /*17f90*/  ISETP.GT.U32.AND P0, PT, R13.reuse, R20, PT ;  /* 0x000000140d00720c */ /* 0x044fe40003f04070 */
[C---:B------:R-:W-:Y:S02]  /*17fa0*/  ISETP.GT.U32.AND P1, PT, R13.reuse, R18, PT ;  /* 0x000000120d00720c */ /* 0x040fe40003f24070 */
[----:B------:R-:W-:-:S07]  /*17fb0*/  ISETP.GT.U32.AND P2, PT, R13, R6, PT ;  /* 0x000000060d00720c */ /* 0x000fce0003f44070 */
[--C-:B------:R-:W-:Y:S01]  /*17fc0*/  @!P5 IMAD.IADD R21, R21, 0x1, -R13.reuse ;  /* 0x000000011515d824 */ /* 0x100fe200078e0a0d */
[C---:B------:R-:W-:Y:S01]  /*17fd0*/  ISETP.GT.U32.AND P5, PT, R13.reuse, R2, PT ;  /* 0x000000020d00720c */ /* 0x040fe20003fa4070 */
        /* <DEDUP_REMOVED lines=9> */
[--C-:B------:R-:W-:Y:S02]  /*18070*/  @!P1 IMAD.IADD R9, R9, 0x1, -R13.reuse ;  /* 0x0000000109099824 */ /* 0x100fe400078e0a0d */
[--C-:B------:R-:W-:Y:S01]  /*18080*/  @!P3 IMAD.IADD R5, R5, 0x1, -R13.reuse ;  /* 0x000000010505b824 */ /* 0x100fe200078e0a0d */
[----:B------:R-:W-:Y:S01]  /*18090*/  ISETP.GT.U32.AND P3, PT, R13, R7, PT ;  /* 0x000000070d00720c */ /* 0x000fe20003f64070 */
[----:B------:R0:W-:Y:S01]  /*180a0*/  STL [R1+0x378], R2 ;  /* 0x0003780201007387 */ /* 0x0001e20000100800 */
[----:B------:R-:W-:-:S03]  /*180b0*/  @!P2 IMAD.IADD R8, R8, 0x1, -R13 ;  /* 0x000000010808a824 */ /* 0x000fc600078e0a0d */
[----:B0-----:R-:W2:Y:S04]  /*180c0*/  LDL.LU R2, [R1+0x34c] ;  /* 0x00034c0001027983 */ /* 0x001ea80000300800 */
[----:B------:R0:W-:Y:S04]  /*180d0*/  STL [R1+0x37c], R15 ;  /* 0x00037c0f01007387 */ /* 0x0001e80000100800 */
[----:B------:R1:W-:Y:S04]  /*180e0*/  STL [R1+0x380], R9 ;  /* 0x0003800901007387 */ /* 0x0003e80000100800 */
[----:B------:R-:W3:Y:S01]  /*180f0*/  LDL.LU R19, [R1+0x324] ;  /* 0x0003240001137983 */ /* 0x000ee20000300800 */
[----:B------:R-:W-:-:S03]  /*18100*/  @!P3 IMAD.IADD R7, R7, 0x1, -R13 ;  /* 0x000000010707b824 */ /* 0x000fc600078e0a0d */
[----:B------:R1:W-:Y:S04]  /*18110*/  STL [R1+0x388], R8 ;  /* 0x0003880801007387 */ /* 0x0003e80000100800 */
[----:B0-----:R-:W2:Y:S04]  /*18120*/  LDL.LU R15, [R1+0x328] ;  /* 0x00032800010f7983 */ /* 0x001ea80000300800 */
[----:B-1----:R-:W2:Y:S04]  /*18130*/  LDL.LU R9, [R1+0x32c] ;  /* 0x00032c0001097983 */ /* 0x002ea80000300800 */
[----:B------:R0:W-:Y:S04]  /*18140*/  STL [R1+0x384], R7 ;  /* 0x0003840701007387 */ /* 0x0001e80000100800 */
[----:B------:R-:W2:Y:S01]  /*18150*/  LDL.LU R8, [R1+0x338] ;  /* 0x0003380001087983 */ /* 0x000ea20000300800 */
[----:B------:R-:W-:-:S02]  /*18160*/  ISETP.GT.U32.AND P6, PT, R13, R0, PT ;  /* 0x000000000d00720c */ /* 0x000fc40003fc4070 */
[C---:B----4-:R-:W-:Y:S02]  /*18170*/  ISETP.GT.U32.AND P4, PT, R13.reuse, R29, PT ;  /* 0x0000001d0d00720c */ /* 0x050fe40003f84070 */
[C---:B------:R-:W-:Y:S01]  /*18180*/  ISETP.GT.U32.AND P5, PT, R13.reuse, R21, PT ;  /* 0x000000150d00720c */ /* 0x040fe20003fa4070 */
[----:B0-----:R-:W4:Y:S08]  /*18190*/  LDL.LU R7, [R1+0x334] ;  /* 0x0003340001077983 */ /* 0x001f300000300800 */
[--C-:B------:R-:W-:Y:S01]  /*181a0*/  @!P6 IMAD.IADD R0, R0, 0x1, -R13.reuse ;  /* 0x000000010000e824 */ /* 0x100fe200078e0a0d */
[----:B------:R-:W-:Y:S01]  /*181b0*/  ISETP.GT.U32.AND P6, PT, R13, R23, PT ;  /* 0x000000170d00720c */ /* 0x000fe20003fc4070 */
[----:B------:R-:W-:-:S03]  /*181c0*/  @!P4 IMAD.IADD R29, R29, 0x1, -R13 ;  /* 0x000000011d1dc824 */ /* 0x000fc600078e0a0d */
[C---:B------:R-:W-:Y:S02]  /*181d0*/  ISETP.GT.U32.AND P4, PT, R13.reuse, R0, PT ;  /* 0x000000000d00720c */ /* 0x040fe40003f84070 */
[C---:B------:R-:W-:Y:S02]  /*181e0*/  ISETP.GT.U32.AND P0, PT, R13.reuse, R20, PT ;  /* 0x000000140d00720c */ /* 0x040fe40003f04070 */
[----:B------:R-:W-:-:S05]  /*181f0*/  ISETP.GT.U32.AND P1, PT, R13, R18, PT ;  /* 0x000000120d00720c */ /* 0x000fca0003f24070 */
[----:B------:R-:W-:-:S04]  /*18200*/  @!P6 IMAD.IADD R23, R23, 0x1, -R13 ;  /* 0x000000011717e824 */ /* 0x000fc800078e0a0d */
[--C-:B------:R-:W-:Y:S01]  /*18210*/  @!P4 IMAD.IADD R0, R0, 0x1, -R13.reuse ;  /* 0x000000010000c824 */ /* 0x100fe200078e0a0d */
[C---:B------:R-:W-:Y:S02]  /*18220*/  ISETP.GT.U32.AND P4, PT, R13.reuse, R23, PT ;  /* 0x000000170d00720c */ /* 0x040fe40003f84070 */
[----:B------:R-:W-:Y:S01]  /*18230*/  ISETP.GT.U32.AND P2, PT, R13, R6, PT ;  /* 0x000000060d00720c */ /* 0x000fe20003f44070 */
[--C-:B------:R-:W-:Y:S01]  /*18240*/  @!P5 IMAD.IADD R21, R21, 0x1, -R13.reuse ;  /* 0x000000011515d824 */ /* 0x100fe200078e0a0d */
[C---:B------:R-:W-:Y:S01]  /*18250*/  ISETP.GT.U32.AND P3, PT, R13.reuse, R5, PT ;  /* 0x000000050d00720c */ /* 0x040fe20003f64070 */
[--C-:B------:R-:W-:Y:S01]  /*18260*/  @!P0 IMAD.IADD R20, R20, 0x1, -R13.reuse ;  /* 0x0000000114148824 */ /* 0x100fe200078e0a0d */
[C---:B------:R-:W-:Y:S01]  /*18270*/  ISETP.GT.U32.AND P5, PT, R13.reuse, R3, PT ;  /* 0x000000030d00720c */ /* 0x040fe20003fa4070 */
[----:B------:R-:W-:Y:S01]  /*18280*/  @!P1 IMAD.IADD R18, R18, 0x1, -R13 ;  /* 0x0000000112129824 */ /* 0x000fe200078e0a0d */
[C---:B------:R-:W-:Y:S02]  /*18290*/  ISETP.GT.U32.AND P6, PT, R13.reuse, R29, PT ;  /* 0x0000001d0d00720c */ /* 0x040fe40003fc4070 */
[----:B------:R-:W-:-:S02]  /*182a0*/  ISETP.GT.U32.AND P0, PT, R13, R17, PT ;  /* 0x000000110d00720c */ /* 0x000fc40003f04070 */
[----:B------:R-:W-:Y:S01]  /*182b0*/  ISETP.GT.U32.AND P1, PT, R13, R16, PT ;  /* 0x000000100d00720c */ /* 0x000fe20003f24070 */
[--C-:B------:R-:W-:Y:S01]  /*182c0*/  @!P4 IMAD.IADD R23, R23, 0x1, -R13.reuse ;  /* 0x000000011717c824 */ /* 0x100fe200078e0a0d */
[C---:B------:R-:W-:Y:S01]  /*182d0*/  ISETP.GT.U32.AND P4, PT, R13.reuse, R4, PT ;  /* 0x000000040d00720c */ /* 0x040fe20003f84070 */
[--C-:B------:R-:W-:Y:S01]  /*182e0*/  @!P2 IMAD.IADD R6, R6, 0x1, -R13.reuse ;  /* 0x000000010606a824 */ /* 0x100fe200078e0a0d */
[----:B------:R-:W-:Y:S01]  /*182f0*/  ISETP.GT.U32.AND P2, PT, R13, R11, PT ;  /* 0x0000000b0d00720c */ /* 0x000fe20003f44070 */
[----:B------:R0:W-:Y:S01]  /*18300*/  STL [R1+0x364], R0 ;  /* 0x0003640001007387 */ /* 0x0001e20000100800 */
[--C-:B------:R-:W-:Y:S02]  /*18310*/  @!P3 IMAD.IADD R5, R5, 0x1, -R13.reuse ;  /* 0x000000010505b824 */ /* 0x100fe400078e0a0d */
[--C-:B------:R-:W-:Y:S02]  /*18320*/  @!P5 IMAD.IADD R3, R3, 0x1, -R13.reuse ;  /* 0x000000010303d824 */ /* 0x100fe400078e0a0d */
[----:B------:R-:W-:-:S02]  /*18330*/  @!P6 IMAD.IADD R29, R29, 0x1, -R13 ;  /* 0x000000011d1de824 */ /* 0x000fc400078e0a0d */
[--C-:B------:R-:W-:Y:S01]  /*18340*/  @!P0 IMAD.IADD R17, R17, 0x1, -R13.reuse ;  /* 0x0000000111118824 */ /* 0x100fe200078e0a0d */
[----:B0-----:R-:W4:Y:S01]  /*18350*/  LDL.LU R0, [R1+0x310] ;  /* 0x0003100001007983 */ /* 0x001f220000300800 */
[----:B------:R-:W-:-:S03]  /*18360*/  @!P1 IMAD.IADD R16, R16, 0x1, -R13 ;  /* 0x0000000110109824 */ /* 0x000fc600078e0a0d */
[----:B------:R-:W-:Y:S04]  /*18370*/  STL [R1+0x368], R21 ;  /* 0x0003681501007387 */ /* 0x000fe80000100800 */
[----:B------:R-:W-:Y:S04]  /*18380*/  STL [R1+0x36c], R20 ;  /* 0x00036c1401007387 */ /* 0x000fe80000100800 */
[----:B------:R-:W-:Y:S04]  /*18390*/  STL [R1+0x374], R18 ;  /* 0x0003741201007387 */ /* 0x000fe80000100800 */
[----:B------:R-:W-:Y:S01]  /*183a0*/  STL [R1+0x370], R6 ;  /* 0x0003700601007387 */ /* 0x000fe20000100800 */
[----:B------:R-:W-:-:S03]  /*183b0*/  ISETP.GT.U32.AND P3, PT, R13, R10, PT ;  /* 0x0000000a0d00720c */ /* 0x000fc60003f64070 */
[----:B------:R-:W-:Y:S01]  /*183c0*/  STL [R1+0x350], R5 ;  /* 0x0003500501007387 */ /* 0x000fe20000100800 */
[----:B------:R-:W-:-:S03]  /*183d0*/  @!P4 IMAD.IADD R4, R4, 0x1, -R13 ;  /* 0x000000010404c824 */ /* 0x000fc600078e0a0d */
[----:B------:R0:W-:Y:S04]  /*183e0*/  STL [R1+0x358], R23 ;  /* 0x0003581701007387 */ /* 0x0001e80000100800 */
[----:B------:R1:W-:Y:S01]  /*183f0*/  STL [R1+0x354], R29 ;  /* 0x0003541d01007387 */ /* 0x0003e20000100800 */
[----:B------:R-:W-:Y:S01]  /*18400*/  @!P2 IMAD.IADD R11, R11, 0x1, -R13 ;  /* 0x000000010b0ba824 */ /* 0x000fe200078e0a0d */
[----:B------:R-:W-:Y:S02]  /*18410*/  IABS R22, R22 ;  /* 0x0000001600167213 */ /* 0x000fe40000000000 */
[----:B0-----:R-:W4:Y:S04]  /*18420*/  LDL R23, [R1+0x3ae0] ;  /* 0x003ae00001177983 */ /* 0x001f280000100800 */
[----:B-1----:R-:W4:Y:S04]  /*18430*/  LDL.LU R29, [R1+0x314] ;  /* 0x00031400011d7983 */ /* 0x002f280000300800 */
[----:B------:R-:W4:Y:S04]  /*18440*/  LDL.LU R18, [R1+0x318] ;  /* 0x0003180001127983 */ /* 0x000f280000300800 */
[----:B------:R-:W4:Y:S04]  /*18450*/  LDL.LU R6, [R1+0x320] ;  /* 0x0003200001067983 */ /* 0x000f280000300800 */
[----:B------:R-:W4:Y:S04]  /*18460*/  LDL.LU R5, [R1+0x31c] ;  /* 0x00031c0001057983 */ /* 0x000f280000300800 */
[----:B------:R0:W-:Y:S01]  /*18470*/  @!P4 STL [R1+0x348], R4 ;  /* 0x000348040100c387 */ /* 0x0001e20000100800 */
[----:B------:R-:W-:Y:S01]  /*18480*/  ISETP.GT.U32.AND P4, PT, R13, R3, PT ;  /* 0x000000030d00720c */ /* 0x000fe20003f84070 */
[----:B------:R-:W-:-:S04]  /*18490*/  IMAD.HI.U32 R14, R12, R22, RZ ;  /* 0x000000160c0e7227 */ /* 0x000fc800078e00ff */
[----:B------:R-:W-:Y:S02]  /*184a0*/  IMAD.MOV R14, RZ, RZ, -R14 ;  /* 0x000000ffff0e7224 */ /* 0x000fe400078e0a0e */
[----:B------:R-:W-:Y:S02]  /*184b0*/  @!P3 IMAD.IADD R10, R10, 0x1, -R13 ;  /* 0x000000010a0ab824 */ /* 0x000fe400078e0a0d */
[----:B------:R-:W-:-:S04]  /*184c0*/  IMAD R22, R13, R14, R22 ;  /* 0x0000000e0d167224 */ /* 0x000fc800078e0216 */
[----:B------:R-:W-:Y:S01]  /*184d0*/  @!P4 IMAD.IADD R3, R3, 0x1, -R13 ;  /* 0x000000010303c824 */ /* 0x000fe200078e0a0d */
[----:B------:R-:W-:Y:S01]  /*184e0*/  STL [R1+0x47b0], R22 ;  /* 0x0047b01601007387 */ /* 0x000fe20000100800 */
[----:B------:R-:W-:-:S03]  /*184f0*/  IMAD.MOV.U32 R14, RZ, RZ, R4 ;  /* 0x000000ffff0e7224 */ /* 0x000fc600078e0004 */
[----:B0-----:R-:W4:Y:S04]  /*18500*/  LDL.LU R4, [R1+0x2fc] ;  /* 0x0002fc0001047983 */ /* 0x001f280000300800 */
[----:B------:R0:W-:Y:S04]  /*18510*/  STL [R1+0x360], R3 ;  /* 0x0003600301007387 */ /* 0x0001e80000100800 */
[----:B0-----:R-:W4:Y:S01]  /*18520*/  LDL.LU R3, [R1+0x300] ;  /* 0x0003000001037983 */ /* 0x001f220000300800 */
[C---:B---3--:R-:W-:Y:S02]  /*18530*/  ISETP.GT.U32.AND P5, PT, R13.reuse, R19, PT ;  /* 0x000000130d00720c */ /* 0x048fe40003fa4070 */
[----:B--2---:R-:W-:-:S02]  /*18540*/  ISETP.GT.U32.AND P0, PT, R13, R15, PT ;  /* 0x0000000f0d00720c */ /* 0x004fc40003f04070 */
[----:B------:R-:W-:-:S09]  /*18550*/  ISETP.GT.U32.AND P1, PT, R13, R9, PT ;  /* 0x000000090d00720c */ /* 0x000fd20003f24070 */
[--C-:B------:R-:W-:Y:S01]  /*18560*/  @!P5 IMAD.IADD R19, R19, 0x1, -R13.reuse ;  /* 0x000000011313d824 */ /* 0x100fe200078e0a0d */
[C---:B------:R-:W-:Y:S02]  /*18570*/  ISETP.GT.U32.AND P5, PT, R13.reuse, R17, PT ;  /* 0x000000110d00720c */ /* 0x040fe40003fa4070 */
[----:B------:R-:W-:Y:S01]  /*18580*/  ISETP.GT.U32.AND P2, PT, R13, R8, PT ;  /* 0x000000080d00720c */ /* 0x000fe20003f44070 */
[--C-:B------:R-:W-:Y:S01]  /*18590*/  @!P0 IMAD.IADD R15, R15, 0x1, -R13.reuse ;  /* 0x000000010f0f8824 */ /* 0x100fe200078e0a0d */
[----:B------:R-:W-:Y:S01]  /*185a0*/  ISETP.GT.U32.AND P0, PT, R13, R16, PT ;  /* 0x000000100d00720c */ /* 0x000fe20003f04070 */
        /* <DEDUP_REMOVED lines=8> */
[----:B------:R-:W2:Y:S04]  /*18630*/  LDL.LU R21, [R1+0x304] ;  /* 0x0003040001157983 */ /* 0x000ea80000300800 */
[----:B------:R1:W-:Y:S04]  /*18640*/  STL [R1+0x33c], R16 ;  /* 0x00033c1001007387 */ /* 0x0003e80000100800 */
[----:B------:R3:W-:Y:S01]  /*18650*/  STL [R1+0x340], R11 ;  /* 0x0003400b01007387 */ /* 0x0007e20000100800 */
[----:B------:R-:W-:-:S03]  /*18660*/  @!P2 IMAD.IADD R10, R10, 0x1, -R13 ;  /* 0x000000010a0aa824 */ /* 0x000fc600078e0a0d */
[----:B------:R-:W2:Y:S04]  /*18670*/  LDL.LU R20, [R1+0x30c] ;  /* 0x00030c0001147983 */ /* 0x000ea80000300800 */
[----:B0-----:R-:W2:Y:S04]  /*18680*/  LDL.LU R17, [R1+0x308] ;  /* 0x0003080001117983 */ /* 0x001ea80000300800 */
[----:B------:R0:W-:Y:S04]  /*18690*/  STL [R1+0x344], R10 ;  /* 0x0003440a01007387 */ /* 0x0001e80000100800 */
[----:B-1----:R-:W2:Y:S01]  /*186a0*/  LDL.LU R16, [R1+0x2e8] ;  /* 0x0002e80001107983 */ /* 0x002ea20000300800 */
[----:B------:R-:W-:-:S02]  /*186b0*/  ISETP.GT.U32.AND P6, PT, R13, R2, PT ;  /* 0x000000020d00720c */ /* 0x000fc40003fc4070 */
[C---:B----4-:R-:W-:Y:S01]  /*186c0*/  ISETP.GT.U32.AND P3, PT, R13.reuse, R7, PT ;  /* 0x000000070d00720c */ /* 0x050fe20003f64070 */
[----:B---3--:R-:W3:Y:S01]  /*186d0*/  LDL.LU R11, [R1+0x2ec] ;  /* 0x0002ec00010b7983 */ /* 0x008ee20000300800 */
[----:B------:R-:W-:-:S09]  /*186e0*/  ISETP.GT.U32.AND P4, PT, R13, R14, PT ;  /* 0x0000000e0d00720c */ /* 0x000fd20003f84070 */
[--C-:B------:R-:W-:Y:S02]  /*186f0*/  @!P6 IMAD.IADD R2, R2, 0x1, -R13.reuse ;  /* 0x000000010202e824 */ /* 0x100fe400078e0a0d */
[--C-:B------:R-:W-:Y:S01]  /*18700*/  @!P3 IMAD.IADD R7, R7, 0x1, -R13.reuse ;  /* 0x000000010707b824 */ /* 0x100fe200078e0a0d */
[C---:B------:R-:W-:Y:S02]  /*18710*/  ISETP.GT.U32.AND P6, PT, R13.reuse, R0, PT ;  /* 0x000000000d00720c */ /* 0x040fe40003fc4070 */
[C---:B------:R-:W-:Y:S02]  /*18720*/  ISETP.GT.U32.AND P3, PT, R13.reuse, R2, PT ;  /* 0x000000020d00720c */ /* 0x040fe40003f64070 */
[C---:B------:R-:W-:Y:S01]  /*18730*/  ISETP.GT.U32.AND P5, PT, R13.reuse, R19, PT ;  /* 0x000000130d00720c */ /* 0x040fe20003fa4070 */
[----:B------:R-:W-:Y:S01]  /*18740*/  @!P4 IMAD.IADD R14, R14, 0x1, -R13 ;  /* 0x000000010e0ec824 */ /* 0x000fe200078e0a0d */
[----:B------:R-:W-:-:S07]  /*18750*/  ISETP.GT.U32.AND P0, PT, R13, R15, PT ;  /* 0x0000000f0d00720c */ /* 0x000fce0003f04070 */
[--C-:B------:R-:W-:Y:S02]  /*18760*/  @!P6 IMAD.IADD R0, R0, 0x1, -R13.reuse ;  /* 0x000000010000e824 */ /* 0x100fe400078e0a0d */
[----:B------:R-:W-:-:S03]  /*18770*/  @!P3 IMAD.IADD R2, R2, 0x1, -R13 ;  /* 0x000000010202b824 */ /* 0x000fc600078e0a0d */
[----:B------:R-:W-:Y:S02]  /*18780*/  ISETP.GT.U32.AND P3, PT, R13, R0, PT ;  /* 0x000000000d00720c */ /* 0x000fe40003f64070 */
[----:B------:R1:W-:Y:S01]  /*18790*/  STL [R1+0x34c], R2 ;  /* 0x00034c0201007387 */ /* 0x0003e20000100800 */
[----:B------:R-:W-:-:S03]  /*187a0*/  @!P5 IMAD.IADD R19, R19, 0x1, -R13 ;  /* 0x000000011313d824 */ /* 0x000fc600078e0a0d */
[----:B0-----:R-:W4:Y:S01]  /*187b0*/  LDL.LU R10, [R1+0x2f0] ;  /* 0x0002f000010a7983 */ /* 0x001f220000300800 */
[----:B------:R-:W-:-:S03]  /*187c0*/  ISETP.GT.U32.AND P1, PT, R13, R9, PT ;  /* 0x000000090d00720c */ /* 0x000fc60003f24070 */
[----:B-1----:R-:W3:Y:S04]  /*187d0*/  LDL.LU R2, [R1+0x2f8] ;  /* 0x0002f80001027983 */ /* 0x002ee80000300800 */
[----:B------:R-:W-:Y:S01]  /*187e0*/  @!P4 STL [R1+0x348], R14 ;  /* 0x0003480e0100c387 */ /* 0x000fe20000100800 */
        /* <DEDUP_REMOVED lines=8> */
[--C-:B------:R-:W-:Y:S02]  /*18870*/  @!P1 IMAD.IADD R9, R9, 0x1, -R13.reuse ;  /* 0x0000000109099824 */ /* 0x100fe400078e0a0d */
[--C-:B------:R-:W-:Y:S01]  /*18880*/  @!P5 IMAD.IADD R18, R18, 0x1, -R13.reuse ;  /* 0x000000011212d824 */ /* 0x100fe200078e0a0d */
[----:B------:R-:W-:Y:S01]  /*18890*/  ISETP.GT.U32.AND P1, PT, R13, R5, PT ;  /* 0x000000050d00720c */ /* 0x000fe20003f24070 */
[--C-:B------:R-:W-:Y:S02]  /*188a0*/  @!P0 IMAD.IADD R6, R6, 0x1, -R13.reuse ;  /* 0x0000000106068824 */ /* 0x100fe400078e0a0d */
[--C-:B------:R-:W-:Y:S01]  /*188b0*/  @!P2 IMAD.IADD R8, R8, 0x1, -R13.reuse ;  /* 0x000000010808a824 */ /* 0x100fe200078e0a0d */
[----:B------:R-:W-:Y:S05]  /*188c0*/  STL [R1+0x324], R19 ;  /* 0x0003241301007387 */ /* 0x000fea0000100800 */
[--C-:B------:R-:W-:Y:S01]  /*188d0*/  @!P6 IMAD.IADD R7, R7, 0x1, -R13.reuse ;  /* 0x000000010707e824 */ /* 0x100fe200078e0a0d */
[----:B------:R-:W-:Y:S03]  /*188e0*/  STL [R1+0x328], R15 ;  /* 0x0003280f01007387 */ /* 0x000fe60000100800 */
[----:B------:R-:W-:Y:S01]  /*188f0*/  @!P1 IMAD.IADD R5, R5, 0x1, -R13 ;  /* 0x0000000105059824 */ /* 0x000fe200078e0a0d */
[----:B------:R-:W-:Y:S04]  /*18900*/  STL [R1+0x32c], R9 ;  /* 0x00032c0901007387 */ /* 0x000fe80000100800 */
[----:B------:R-:W-:Y:S04]  /*18910*/  STL [R1+0x338], R8 ;  /* 0x0003380801007387 */ /* 0x000fe80000100800 */
[----:B------:R0:W-:Y:S04]  /*18920*/  STL [R1+0x310], R0 ;  /* 0x0003100001007387 */ /* 0x0001e80000100800 */
[----:B------:R1:W-:Y:S04]  /*18930*/  STL [R1+0x334], R7 ;  /* 0x0003340701007387 */ /* 0x0003e80000100800 */
[----:B0-----:R-:W4:Y:S04]  /*18940*/  LDL.LU R0, [R1+0x2f4] ;  /* 0x0002f40001007983 */ /* 0x001f280000300800 */
[----:B------:R-:W4:Y:S04]  /*18950*/  LDL.LU R15, [R1+0x2d4] ;  /* 0x0002d400010f7983 */ /* 0x000f280000300800 */
[----:B------:R-:W4:Y:S04]  /*18960*/  LDL.LU R9, [R1+0x2d8] ;  /* 0x0002d80001097983 */ /* 0x000f280000300800 */
[----:B------:R-:W4:Y:S04]  /*18970*/  LDL.LU R8, [R1+0x2dc] ;  /* 0x0002dc0001087983 */ /* 0x000f280000300800 */
[----:B-1----:R-:W4:Y:S01]  /*18980*/  LDL.LU R7, [R1+0x2e4] ;  /* 0x0002e40001077983 */ /* 0x002f220000300800 */
[----:B--2---:R-:W-:-:S02]  /*18990*/  ISETP.GT.U32.AND P3, PT, R13, R21, PT ;  /* 0x000000150d00720c */ /* 0x004fc40003f64070 */
        /* <DEDUP_REMOVED lines=17> */
[----:B------:R-:W2:Y:S04]  /*18ab0*/  LDL.LU R19, [R1+0x2c0] ;  /* 0x0002c00001137983 */ /* 0x000ea80000300800 */
[----:B------:R0:W-:Y:S04]  /*18ac0*/  STL [R1+0x318], R18 ;  /* 0x0003181201007387 */ /* 0x0001e80000100800 */
[----:B------:R1:W-:Y:S04]  /*18ad0*/  STL [R1+0x320], R6 ;  /* 0x0003200601007387 */ /* 0x0003e80000100800 */
[----:B0-----:R-:W2:Y:S04]  /*18ae0*/  LDL.LU R18, [R1+0x2c4] ;  /* 0x0002c40001127983 */ /* 0x001ea80000300800 */
[----:B-1----:R-:W2:Y:S04]  /*18af0*/  LDL.LU R6, [R1+0x2c8] ;  /* 0x0002c80001067983 */ /* 0x002ea80000300800 */
[----:B------:R0:W-:Y:S04]  /*18b00*/  STL [R1+0x31c], R5 ;  /* 0x00031c0501007387 */ /* 0x0001e80000100800 */
[----:B0-----:R-:W2:Y:S01]  /*18b10*/  LDL.LU R5, [R1+0x2d0] ;  /* 0x0002d00001057983 */ /* 0x001ea20000300800 */
[----:B------:R-:W-:-:S02]  /*18b20*/  ISETP.GT.U32.AND P2, PT, R13, R4, PT ;  /* 0x000000040d00720c */ /* 0x000fc40003f44070 */
[C---:B------:R-:W-:Y:S02]  /*18b30*/  ISETP.GT.U32.AND P6, PT, R13.reuse, R3, PT ;  /* 0x000000030d00720c */ /* 0x040fe40003fc4070 */
[----:B---3--:R-:W-:-:S09]  /*18b40*/  ISETP.GT.U32.AND P1, PT, R13, R11, PT ;  /* 0x0000000b0d00720c */ /* 0x008fd20003f24070 */
[--C-:B------:R-:W-:Y:S01]  /*18b50*/  @!P2 IMAD.IADD R4, R4, 0x1, -R13.reuse ;  /* 0x000000010404a824 */ /* 0x100fe200078e0a0d */
[----:B----4-:R-:W-:Y:S01]  /*18b60*/  ISETP.GT.U32.AND P2, PT, R13, R10, PT ;  /* 0x0000000a0d00720c */ /* 0x010fe20003f44070 */
[--C-:B------:R-:W-:Y:S01]  /*18b70*/  @!P6 IMAD.IADD R3, R3, 0x1, -R13.reuse ;  /* 0x000000010303e824 */ /* 0x100fe200078e0a0d */
[----:B------:R-:W-:Y:S01]  /*18b80*/  ISETP.GT.U32.AND P6, PT, R13, R2, PT ;  /* 0x000000020d00720c */ /* 0x000fe20003fc4070 */
[----:B------:R-:W-:Y:S01]  /*18b90*/  @!P1 IMAD.IADD R11, R11, 0x1, -R13 ;  /* 0x000000010b0b9824 */ /* 0x000fe200078e0a0d */
[C---:B------:R-:W-:Y:S02]  /*18ba0*/  ISETP.GT.U32.AND P1, PT, R13.reuse, R4, PT ;  /* 0x000000040d00720c */ /* 0x040fe40003f24070 */
[C---:B------:R-:W-:Y:S02]  /*18bb0*/  ISETP.GT.U32.AND P3, PT, R13.reuse, R21, PT ;  /* 0x000000150d00720c */ /* 0x040fe40003f64070 */
[----:B------:R-:W-:-:S05]  /*18bc0*/  ISETP.GT.U32.AND P4, PT, R13, R20, PT ;  /* 0x000000140d00720c */ /* 0x000fca0003f84070 */
[--C-:B------:R-:W-:Y:S01]  /*18bd0*/  @!P2 IMAD.IADD R10, R10, 0x1, -R13.reuse ;  /* 0x000000010a0aa824 */ /* 0x100fe200078e0a0d */
[C---:B------:R-:W-:Y:S01]  /*18be0*/  ISETP.GT.U32.AND P2, PT, R13.reuse, R3, PT ;  /* 0x000000030d00720c */ /* 0x040fe20003f44070 */
[--C-:B------:R-:W-:Y:S01]  /*18bf0*/  @!P6 IMAD.IADD R2, R2, 0x1, -R13.reuse ;  /* 0x000000010202e824 */ /* 0x100fe200078e0a0d */
[----:B------:R-:W-:Y:S01]  /*18c00*/  ISETP.GT.U32.AND P5, PT, R13, R17, PT ;  /* 0x000000110d00720c */ /* 0x000fe20003fa4070 */
[--C-:B------:R-:W-:Y:S02]  /*18c10*/  @!P1 IMAD.IADD R4, R4, 0x1, -R13.reuse ;  /* 0x0000000104049824 */ /* 0x100fe400078e0a0d */
[--C-:B------:R-:W-:Y:S02]  /*18c20*/  @!P3 IMAD.IADD R21, R21, 0x1, -R13.reuse ;  /* 0x000000011515b824 */ /* 0x100fe400078e0a0d */
[----:B------:R-:W-:-:S06]  /*18c30*/  @!P4 IMAD.IADD R20, R20, 0x1, -R13 ;  /* 0x000000011414c824 */ /* 0x000fcc00078e0a0d */
[--C-:B------:R-:W-:Y:S01]  /*18c40*/  @!P2 IMAD.IADD R3, R3, 0x1, -R13.reuse ;  /* 0x000000010303a824 */ /* 0x100fe200078e0a0d */
[C---:B------:R-:W-:Y:S02]  /*18c50*/  ISETP.GT.U32.AND P2, PT, R13.reuse, R2, PT ;  /* 0x000000020d00720c */ /* 0x040fe40003f44070 */
[C---:B------:R-:W-:Y:S02]  /*18c60*/  ISETP.GT.U32.AND P3, PT, R13.reuse, R0, PT ;  /* 0x000000000d00720c */ /* 0x040fe40003f64070 */
[C---:B------:R-:W-:Y:S02]  /*18c70*/  ISETP.GT.U32.AND P0, PT, R13.reuse, R16, PT ;  /* 0x000000100d00720c */ /* 0x040fe40003f04070 */
[----:B------:R-:W-:Y:S01]  /*18c80*/  ISETP.GT.U32.AND P4, PT, R13, R15, PT ;  /* 0x0000000f0d00720c */ /* 0x000fe20003f84070 */
[----:B------:R0:W-:Y:S01]  /*18c90*/  STL [R1+0x2fc], R4 ;  /* 0x0002fc0401007387 */ /* 0x0001e20000100800 */
[----:B------:R-:W-:Y:S01]  /*18ca0*/  @!P5 IMAD.IADD R17, R17, 0x1, -R13 ;  /* 0x000000011111d824 */ /* 0x000fe200078e0a0d */
[----:B------:R-:W-:-:S02]  /*18cb0*/  ISETP.GT.U32.AND P5, PT, R13, R9, PT ;  /* 0x000000090d00720c */ /* 0x000fc40003fa4070 */
[----:B0-----:R-:W3:Y:S02]  /*18cc0*/  LDL.LU R4, [R1+0x2cc] ;  /* 0x0002cc0001047983 */ /* 0x001ee40000300800 */
[--C-:B------:R-:W-:Y:S01]  /*18cd0*/  @!P2 IMAD.IADD R2, R2, 0x1, -R13.reuse ;  /* 0x000000010202a824 */ /* 0x100fe200078e0a0d */
[----:B------:R-:W-:Y:S01]  /*18ce0*/  ISETP.GT.U32.AND P1, PT, R13, R11, PT ;  /* 0x0000000b0d00720c */ /* 0x000fe20003f24070 */
[--C-:B------:R-:W-:Y:S01]  /*18cf0*/  @!P3 IMAD.IADD R0, R0, 0x1, -R13.reuse ;  /* 0x000000010000b824 */ /* 0x100fe200078e0a0d */
[----:B------:R0:W-:Y:S03]  /*18d00*/  STL [R1+0x300], R3 ;  /* 0x0003000301007387 */ /* 0x0001e60000100800 */
[--C-:B------:R-:W-:Y:S01]  /*18d10*/  @!P4 IMAD.IADD R15, R15, 0x1, -R13.reuse ;  /* 0x000000010f0fc824 */ /* 0x100fe200078e0a0d */
[C---:B------:R-:W-:Y:S01]  /*18d20*/  ISETP.GT.U32.AND P6, PT, R13.reuse, R10, PT ;  /* 0x0000000a0d00720c */ /* 0x040fe20003fc4070 */
[--C-:B------:R-:W-:Y:S01]  /*18d30*/  @!P0 IMAD.IADD R16, R16, 0x1, -R13.reuse ;  /* 0x0000000110108824 */ /* 0x100fe200078e0a0d */
[----:B------:R-:W-:Y:S01]  /*18d40*/  ISETP.GT.U32.AND P0, PT, R13, R8, PT ;  /* 0x000000080d00720c */ /* 0x000fe20003f04070 */
[----:B0-----:R-:W4:Y:S01]  /*18d50*/  LDL.LU R3, [R1+0x2b0] ;  /* 0x0002b00001037983 */ /* 0x001f220000300800 */
[----:B------:R-:W-:-:S03]  /*18d60*/  @!P5 IMAD.IADD R9, R9, 0x1, -R13 ;  /* 0x000000010909d824 */ /* 0x000fc600078e0a0d */
[--C-:B------:R-:W-:Y:S01]  /*18d70*/  @!P1 IMAD.IADD R11, R11, 0x1, -R13.reuse ;  /* 0x000000010b0b9824 */ /* 0x100fe200078e0a0d */
[----:B------:R-:W-:Y:S05]  /*18d80*/  STL [R1+0x304], R21 ;  /* 0x0003041501007387 */ /* 0x000fea0000100800 */
[--C-:B------:R-:W-:Y:S02]  /*18d90*/  @!P6 IMAD.IADD R10, R10, 0x1, -R13.reuse ;  /* 0x000000010a0ae824 */ /* 0x100fe400078e0a0d */
[----:B------:R-:W-:Y:S01]  /*18da0*/  @!P0 IMAD.IADD R8, R8, 0x1, -R13 ;  /* 0x0000000108088824 */ /* 0x000fe200078e0a0d */
[----:B------:R-:W-:Y:S04]  /*18db0*/  STL [R1+0x30c], R20 ;  /* 0x00030c1401007387 */ /* 0x000fe80000100800 */
        /* <DEDUP_REMOVED lines=31> */
[----:B------:R-:W2:Y:S04]  /*18fb0*/  LDL.LU R20, [R1+0x2a4] ;  /* 0x0002a40001147983 */ /* 0x000ea80000300800 */
[----:B0-----:R-:W2:Y:S04]  /*18fc0*/  LDL.LU R15, [R1+0x284] ;  /* 0x00028400010f7983 */ /* 0x001ea80000300800 */
[----:B------:R0:W-:Y:S04]  /*18fd0*/  STL [R1+0x2dc], R8 ;  /* 0x0002dc0801007387 */ /* 0x0001e80000100800 */
[----:B-1----:R-:W2:Y:S04]  /*18fe0*/  LDL.LU R9, [R1+0x288] ;  /* 0x0002880001097983 */ /* 0x002ea80000300800 */
[----:B0-----:R-:W2:Y:S01]  /*18ff0*/  LDL.LU R8, [R1+0x28c] ;  /* 0x00028c0001087983 */ /* 0x001ea20000300800 */
[----:B------:R-:W-:-:S02]  /*19000*/  ISETP.GT.U32.AND P1, PT, R13, R7, PT ;  /* 0x000000070d00720c */ /* 0x000fc40003f24070 */
[C---:B------:R-:W-:Y:S02]  /*19010*/  ISETP.GT.U32.AND P6, PT, R13.reuse, R29, PT ;  /* 0x0000001d0d00720c */ /* 0x040fe40003fc4070 */
[----:B---3--:R-:W-:-:S09]  /*19020*/  ISETP.GT.U32.AND P0, PT, R13, R4, PT ;  /* 0x000000040d00720c */ /* 0x008fd20003f04070 */
[--C-:B------:R-:W-:Y:S01]  /*19030*/  @!P1 IMAD.IADD R7, R7, 0x1, -R13.reuse ;  /* 0x0000000107079824 */ /* 0x100fe200078e0a0d */
[----:B------:R-:W-:Y:S01]  /*19040*/  ISETP.GT.U32.AND P1, PT, R13, R24, PT ;  /* 0x000000180d00720c */ /* 0x000fe20003f24070 */
[--C-:B------:R-:W-:Y:S01]  /*19050*/  @!P6 IMAD.IADD R29, R29, 0x1, -R13.reuse ;  /* 0x000000011d1de824 */ /* 0x100fe200078e0a0d */
[C---:B----4-:R-:W-:Y:S01]  /*19060*/  ISETP.GT.U32.AND P6, PT, R13.reuse, R3, PT ;  /* 0x000000030d00720c */ /* 0x050fe20003fc4070 */
[----:B------:R-:W-:Y:S01]  /*19070*/  @!P0 IMAD.IADD R4, R4, 0x1, -R13 ;  /* 0x0000000104048824 */ /* 0x000fe200078e0a0d */
[C---:B------:R-:W-:Y:S02]  /*19080*/  ISETP.GT.U32.AND P0, PT, R13.reuse, R7, PT ;  /* 0x000000070d00720c */ /* 0x040fe40003f04070 */
[C---:B------:R-:W-:Y:S02]  /*19090*/  ISETP.GT.U32.AND P2, PT, R13.reuse, R19, PT ;  /* 0x000000130d00720c */ /* 0x040fe40003f44070 */
[----:B------:R-:W-:-:S05]  /*190a0*/  ISETP.GT.U32.AND P3, PT, R13, R18, PT ;  /* 0x000000120d00720c */ /* 0x000fca0003f64070 */
[--C-:B------:R-:W-:Y:S01]  /*190b0*/  @!P1 IMAD.IADD R24, R24, 0x1, -R13.reuse ;  /* 0x0000000118189824 */ /* 0x100fe200078e0a0d */
[----:B------:R-:W-:Y:S01]  /*190c0*/  ISETP.GT.U32.AND P1, PT, R13, R29, PT ;  /* 0x0000001d0d00720c */ /* 0x000fe20003f24070 */
[--C-:B------:R-:W-:Y:S01]  /*190d0*/  @!P6 IMAD.IADD R3, R3, 0x1, -R13.reuse ;  /* 0x000000010303e824 */ /* 0x100fe200078e0a0d */
[----:B------:R-:W-:Y:S01]  /*190e0*/  ISETP.GT.U32.AND P4, PT, R13, R6, PT ;  /* 0x000000060d00720c */ /* 0x000fe20003f84070 */
[--C-:B------:R-:W-:Y:S01]  /*190f0*/  @!P0 IMAD.IADD R7, R7, 0x1, -R13.reuse ;  /* 0x0000000107078824 */ /* 0x100fe200078e0a0d */
[----:B------:R-:W-:Y:S01]  /*19100*/  ISETP.GT.U32.AND P5, PT, R13, R5, PT ;  /* 0x000000050d00720c */ /* 0x000fe20003fa4070 */
[--C-:B------:R-:W-:Y:S02]  /*19110*/  @!P2 IMAD.IADD R19, R19, 0x1, -R13.reuse ;  /* 0x000000011313a824 */ /* 0x100fe400078e0a0d */
[----:B------:R-:W-:-:S06]  /*19120*/  @!P3 IMAD.IADD R18, R18, 0x1, -R13 ;  /* 0x000000011212b824 */ /* 0x000fcc00078e0a0d */
[--C-:B------:R-:W-:Y:S01]  /*19130*/  @!P1 IMAD.IADD R29, R29, 0x1, -R13.reuse ;  /* 0x000000011d1d9824 */ /* 0x100fe200078e0a0d */
[C---:B------:R-:W-:Y:S01]  /*19140*/  ISETP.GT.U32.AND P1, PT, R13.reuse, R3, PT ;  /* 0x000000030d00720c */ /* 0x040fe20003f24070 */
[----:B------:R0:W-:Y:S01]  /*19150*/  STL [R1+0x2e4], R7 ;  /* 0x0002e40701007387 */ /* 0x0001e20000100800 */
[C---:B------:R-:W-:Y:S01]  /*19160*/  ISETP.GT.U32.AND P2, PT, R13.reuse, R2, PT ;  /* 0x000000020d00720c */ /* 0x040fe20003f44070 */
[----:B------:R-:W-:Y:S01]  /*19170*/  @!P4 IMAD.IADD R6, R6, 0x1, -R13 ;  /* 0x000000010606c824 */ /* 0x000fe200078e0a0d */
[C---:B------:R-:W-:Y:S01]  /*19180*/  ISETP.GT.U32.AND P3, PT, R13.reuse, R17, PT ;  /* 0x000000110d00720c */ /* 0x040fe20003f64070 */
[----:B0-----:R-:W3:Y:S01]  /*19190*/  LDL.LU R7, [R1+0x294] ;  /* 0x0002940001077983 */ /* 0x001ee20000300800 */
[----:B------:R-:W-:-:S07]  /*191a0*/  ISETP.GT.U32.AND P4, PT, R13, R16, PT ;  /* 0x000000100d00720c */ /* 0x000fce0003f84070 */
[--C-:B------:R-:W-:Y:S01]  /*191b0*/  @!P1 IMAD.IADD R3, R3, 0x1, -R13.reuse ;  /* 0x0000000103039824 */ /* 0x100fe200078e0a0d */
[----:B------:R-:W-:Y:S01]  /*191c0*/  ISETP.GT.U32.AND P0, PT, R13, R4, PT ;  /* 0x000000040d00720c */ /* 0x000fe20003f04070 */
[--C-:B------:R-:W-:Y:S01]  /*191d0*/  @!P5 IMAD.IADD R5, R5, 0x1, -R13.reuse ;  /* 0x000000010505d824 */ /* 0x100fe200078e0a0d */
[----:B------:R0:W-:Y:S01]  /*191e0*/  STL [R1+0x2e0], R29 ;  /* 0x0002e01d01007387 */ /* 0x0001e20000100800 */
[C---:B------:R-:W-:Y:S01]  /*191f0*/  ISETP.GT.U32.AND P6, PT, R13.reuse, R24, PT ;  /* 0x000000180d00720c */ /* 0x040fe20003fc4070 */
[--C-:B------:R-:W-:Y:S01]  /*19200*/  @!P2 IMAD.IADD R2, R2, 0x1, -R13.reuse ;  /* 0x000000010202a824 */ /* 0x100fe200078e0a0d */
[----:B------:R-:W-:Y:S01]  /*19210*/  ISETP.GT.U32.AND P5, PT, R13, R11, PT ;  /* 0x0000000b0d00720c */ /* 0x000fe20003fa4070 */
[--C-:B------:R-:W-:Y:S01]  /*19220*/  @!P3 IMAD.IADD R17, R17, 0x1, -R13.reuse ;  /* 0x000000011111b824 */ /* 0x100fe200078e0a0d */
[----:B0-----:R-:W4:Y:S01]  /*19230*/  LDL.LU R29, [R1+0x290] ;  /* 0x00029000011d7983 */ /* 0x001f220000300800 */
[----:B------:R-:W-:-:S05]  /*19240*/  @!P4 IMAD.IADD R16, R16, 0x1, -R13 ;  /* 0x000000011010c824 */ /* 0x000fca00078e0a0d */
[--C-:B------:R-:W-:Y:S01]  /*19250*/  @!P0 IMAD.IADD R4, R4, 0x1, -R13.reuse ;  /* 0x0000000104048824 */ /* 0x100fe200078e0a0d */
[----:B------:R-:W-:Y:S02]  /*19260*/  ISETP.GT.U32.AND P0, PT, R13, R10, PT ;  /* 0x0000000a0d00720c */ /* 0x000fe40003f04070 */
[--C-:B------:R-:W-:Y:S01]  /*19270*/  @!P6 IMAD.IADD R24, R24, 0x1, -R13.reuse ;  /* 0x000000011818e824 */ /* 0x100fe200078e0a0d */
[----:B------:R-:W-:Y:S01]  /*19280*/  STL [R1+0x2c0], R19 ;  /* 0x0002c01301007387 */ /* 0x000fe20000100800 */
[----:B------:R-:W-:-:S03]  /*19290*/  @!P5 IMAD.IADD R11, R11, 0x1, -R13 ;  /* 0x000000010b0bd824 */ /* 0x000fc600078e0a0d */
[----:B------:R-:W-:Y:S04]  /*192a0*/  STL [R1+0x2c4], R18 ;  /* 0x0002c41201007387 */ /* 0x000fe80000100800 */
[----:B------:R-:W-:Y:S04]  /*192b0*/  STL [R1+0x2c8], R6 ;  /* 0x0002c80601007387 */ /* 0x000fe80000100800 */
[----:B------:R-:W-:Y:S04]  /*192c0*/  STL [R1+0x2d0], R5 ;  /* 0x0002d00501007387 */ /* 0x000fe80000100800 */
[----:B------:R0:W-:Y:S04]  /*192d0*/  STL [R1+0x2ac], R24 ;  /* 0x0002ac1801007387 */ /* 0x0001e80000100800 */
[----:B------:R1:W-:Y:S01]  /*192e0*/  STL [R1+0x2cc], R4 ;  /* 0x0002cc0401007387 */ /* 0x0003e20000100800 */
[----:B------:R-:W-:-:S03]  /*192f0*/  @!P0 IMAD.IADD R10, R10, 0x1, -R13 ;  /* 0x000000010a0a8824 */ /* 0x000fc600078e0a0d */
[----:B0-----:R-:W4:Y:S04]  /*19300*/  LDL R24, [R1+0x3adc] ;  /* 0x003adc0001187983 */ /* 0x001f280000100800 */
[----:B-1----:R-:W4:Y:S04]  /*19310*/  LDL.LU R4, [R1+0x270] ;  /* 0x0002700001047983 */ /* 0x002f280000300800 */
[----:B------:R-:W4:Y:S04]  /*19320*/  LDL.LU R18, [R1+0x274] ;  /* 0x0002740001127983 */ /* 0x000f280000300800 */
[----:B------:R-:W4:Y:S04]  /*19330*/  LDL.LU R6, [R1+0x278] ;  /* 0x0002780001067983 */ /* 0x000f280000300800 */
[----:B------:R0:W-:Y:S04]  /*19340*/  STL [R1+0x2b0], R3 ;  /* 0x0002b00301007387 */ /* 0x0001e80000100800 */
[----:B------:R-:W4:Y:S04]  /*19350*/  LDL.LU R5, [R1+0x280] ;  /* 0x0002800001057983 */ /* 0x000f280000300800 */
[----:B0-----:R-:W4:Y:S01]  /*19360*/  LDL.LU R3, [R1+0x27c] ;  /* 0x00027c0001037983 */ /* 0x001f220000300800 */
        /* <DEDUP_REMOVED lines=16> */
[----:B------:R-:W-:Y:S01]  /*19470*/  ISETP.GT.U32.AND P5, PT, R13, R10, PT ;  /* 0x0000000a0d00720c */ /* 0x000fe20003fa4070 */
[--C-:B------:R-:W-:Y:S01]  /*19480*/  @!P3 IMAD.IADD R16, R16, 0x1, -R13.reuse ;  /* 0x000000011010b824 */ /* 0x100fe200078e0a0d */
[----:B------:R0:W-:Y:S05]  /*19490*/  STL [R1+0x2b4], R2 ;  /* 0x0002b40201007387 */ /* 0x0001ea0000100800 */
[--C-:B------:R-:W-:Y:S01]  /*194a0*/  @!P4 IMAD.IADD R11, R11, 0x1, -R13.reuse ;  /* 0x000000010b0bc824 */ /* 0x100fe200078e0a0d */
[----:B0-----:R-:W2:Y:S04]  /*194b0*/  LDL.LU R2, [R1+0x25c] ;  /* 0x00025c0001027983 */ /* 0x001ea80000300800 */
[----:B------:R-:W2:Y:S04]  /*194c0*/  LDL.LU R19, [R1+0x260] ;  /* 0x0002600001137983 */ /* 0x000ea80000300800 */
[----:B------:R0:W-:Y:S04]  /*194d0*/  STL [R1+0x2bc], R17 ;  /* 0x0002bc1101007387 */ /* 0x0001e80000100800 */
[----:B------:R1:W-:Y:S04]  /*194e0*/  STL [R1+0x2b8], R16 ;  /* 0x0002b81001007387 */ /* 0x0003e80000100800 */
[----:B0-----:R-:W2:Y:S04]  /*194f0*/  LDL.LU R17, [R1+0x264] ;  /* 0x0002640001117983 */ /* 0x001ea80000300800 */
[----:B-1----:R-:W2:Y:S01]  /*19500*/  LDL.LU R16, [R1+0x26c] ;  /* 0x00026c0001107983 */ /* 0x002ea20000300800 */
[----:B------:R-:W-:-:S03]  /*19510*/  @!P5 IMAD.IADD R10, R10, 0x1, -R13 ;  /* 0x000000010a0ad824 */ /* 0x000fc600078e0a0d */
[----:B------:R0:W-:Y:S04]  /*19520*/  STL [R1+0x298], R11 ;  /* 0x0002980b01007387 */ /* 0x0001e80000100800 */
[----:B0-----:R-:W2:Y:S04]  /*19530*/  LDL.LU R11, [R1+0x268] ;  /* 0x00026800010b7983 */ /* 0x001ea80000300800 */
[----:B------:R0:W-:Y:S04]  /*19540*/  STL [R1+0x29c], R10 ;  /* 0x00029c0a01007387 */ /* 0x0001e80000100800 */
[----:B0-----:R-:W2:Y:S01]  /*19550*/  LDL.LU R10, [R1+0x248] ;  /* 0x00024800010a7983 */ /* 0x001ea20000300800 */
[----:B------:R-:W-:-:S02]  /*19560*/  ISETP.GT.U32.AND P6, PT, R13, R0, PT ;  /* 0x000000000d00720c */ /* 0x000fc40003fc4070 */
[C---:B---3--:R-:W-:Y:S02]  /*19570*/  ISETP.GT.U32.AND P0, PT, R13.reuse, R7, PT ;  /* 0x000000070d00720c */ /* 0x048fe40003f04070 */
[----:B------:R-:W-:-:S09]  /*19580*/  ISETP.GT.U32.AND P1, PT, R13, R21, PT ;  /* 0x000000150d00720c */ /* 0x000fd20003f24070 */
[--C-:B------:R-:W-:Y:S01]  /*19590*/  @!P6 IMAD.IADD R0, R0, 0x1, -R13.reuse ;  /* 0x000000010000e824 */ /* 0x100fe200078e0a0d */
[----:B----4-:R-:W-:Y:S01]  /*195a0*/  ISETP.GT.U32.AND P6, PT, R13, R29, PT ;  /* 0x0000001d0d00720c */ /* 0x010fe20003fc4070 */
[----:B------:R-:W-:-:S03]  /*195b0*/  @!P0 IMAD.IADD R7, R7, 0x1, -R13 ;  /* 0x0000000107078824 */ /* 0x000fc600078e0a0d */
[C---:B------:R-:W-:Y:S02]  /*195c0*/  ISETP.GT.U32.AND P0, PT, R13.reuse, R0, PT ;  /* 0x000000000d00720c */ /* 0x040fe40003f04070 */
[C---:B------:R-:W-:Y:S02]  /*195d0*/  ISETP.GT.U32.AND P2, PT, R13.reuse, R20, PT ;  /* 0x000000140d00720c */ /* 0x040fe40003f44070 */
[----:B------:R-:W-:-:S05]  /*195e0*/  ISETP.GT.U32.AND P3, PT, R13, R15, PT ;  /* 0x0000000f0d00720c */ /* 0x000fca0003f64070 */
[--C-:B------:R-:W-:Y:S01]  /*195f0*/  @!P6 IMAD.IADD R29, R29, 0x1, -R13.reuse ;  /* 0x000000011d1de824 */ /* 0x100fe200078e0a0d */
[----:B------:R-:W-:Y:S01]  /*19600*/  ISETP.GT.U32.AND P4, PT, R13, R9, PT ;  /* 0x000000090d00720c */ /* 0x000fe20003f84070 */
[--C-:B------:R-:W-:Y:S02]  /*19610*/  @!P1 IMAD.IADD R21, R21, 0x1, -R13.reuse ;  /* 0x0000000115159824 */ /* 0x100fe400078e0a0d */
[--C-:B------:R-:W-:Y:S01]  /*19620*/  @!P0 IMAD.IADD R0, R0, 0x1, -R13.reuse ;  /* 0x0000000100008824 */ /* 0x100fe200078e0a0d */
[C---:B------:R-:W-:Y:S01]  /*19630*/  ISETP.GT.U32.AND P0, PT, R13.reuse, R29, PT ;  /* 0x0000001d0d00720c */ /* 0x040fe20003f04070 */
[--C-:B------:R-:W-:Y:S01]  /*19640*/  @!P2 IMAD.IADD R20, R20, 0x1, -R13.reuse ;  /* 0x000000011414a824 */ /* 0x100fe200078e0a0d */
[----:B------:R-:W-:Y:S01]  /*19650*/  ISETP.GT.U32.AND P1, PT, R13, R4, PT ;  /* 0x000000040d00720c */ /* 0x000fe20003f24070 */
[----:B------:R-:W-:Y:S01]  /*19660*/  @!P3 IMAD.IADD R15, R15, 0x1, -R13 ;  /* 0x000000010f0fb824 */ /* 0x000fe200078e0a0d */
[C---:B------:R-:W-:Y:S01]  /*19670*/  ISETP.GT.U32.AND P2, PT, R13.reuse, R18, PT ;  /* 0x000000120d00720c */ /* 0x040fe20003f44070 */
[----:B------:R0:W-:Y:S01]  /*19680*/  STL [R1+0x2a0], R0 ;  /* 0x0002a00001007387 */ /* 0x0001e20000100800 */
[----:B------:R-:W-:-:S02]  /*19690*/  ISETP.GT.U32.AND P3, PT, R13, R6, PT ;  /* 0x000000060d00720c */ /* 0x000fc40003f64070 */
[----:B------:R-:W-:Y:S01]  /*196a0*/  ISETP.GT.U32.AND P5, PT, R13, R8, PT ;  /* 0x000000080d00720c */ /* 0x000fe20003fa4070 */
[--C-:B------:R-:W-:Y:S01]  /*196b0*/  @!P4 IMAD.IADD R9, R9, 0x1, -R13.reuse ;  /* 0x000000010909c824 */ /* 0x100fe200078e0a0d */
[----:B0-----:R-:W3:Y:S03]  /*196c0*/  LDL.LU R0, [R1+0x24c] ;  /* 0x00024c0001007983 */ /* 0x001ee60000300800 */
[--C-:B------:R-:W-:Y:S01]  /*196d0*/  @!P0 IMAD.IADD R29, R29, 0x1, -R13.reuse ;  /* 0x000000011d1d8824 */ /* 0x100fe200078e0a0d */
[C---:B------:R-:W-:Y:S01]  /*196e0*/  ISETP.GT.U32.AND P4, PT, R13.reuse, R5, PT ;  /* 0x000000050d00720c */ /* 0x040fe20003f84070 */
[--C-:B------:R-:W-:Y:S01]  /*196f0*/  @!P1 IMAD.IADD R4, R4, 0x1, -R13.reuse ;  /* 0x0000000104049824 */ /* 0x100fe200078e0a0d */
[----:B------:R-:W-:Y:S01]  /*19700*/  ISETP.GT.U32.AND P6, PT, R13, R7, PT ;  /* 0x000000070d00720c */ /* 0x000fe20003fc4070 */
[--C-:B------:R-:W-:Y:S02]  /*19710*/  @!P2 IMAD.IADD R18, R18, 0x1, -R13.reuse ;  /* 0x000000011212a824 */ /* 0x100fe400078e0a0d */
[----:B------:R-:W-:-:S02]  /*19720*/  @!P3 IMAD.IADD R6, R6, 0x1, -R13 ;  /* 0x000000010606b824 */ /* 0x000fc400078e0a0d */
[--C-:B------:R-:W-:Y:S01]  /*19730*/  @!P5 IMAD.IADD R8, R8, 0x1, -R13.reuse ;  /* 0x000000010808d824 */ /* 0x100fe200078e0a0d */
[----:B------:R-:W-:Y:S01]  /*19740*/  ISETP.GT.U32.AND P5, PT, R13, R3, PT ;  /* 0x000000030d00720c */ /* 0x000fe20003fa4070 */
[----:B------:R-:W-:Y:S04]  /*19750*/  STL [R1+0x2a8], R21 ;  /* 0x0002a81501007387 */ /* 0x000fe80000100800 */
        /* <DEDUP_REMOVED lines=24> */
[----:B------:R-:W-:-:S07]  /*198e0*/  ISETP.GT.U32.AND P4, PT, R13, R10, PT ;  /* 0x0000000a0d00720c */ /* 0x000fce0003f84070 */
[--C-:B------:R-:W-:Y:S01]  /*198f0*/  @!P3 IMAD.IADD R11, R11, 0x1, -R13.reuse ;  /* 0x000000010b0bb824 */ /* 0x100fe200078e0a0d */
[C---:B------:R-:W-:Y:S01]  /*19900*/  ISETP.GT.U32.AND P3, PT, R13.reuse, R5, PT ;  /* 0x000000050d00720c */ /* 0x040fe20003f64070 */
[--C-:B------:R-:W-:Y:S02]  /*19910*/  @!P0 IMAD.IADD R4, R4, 0x1, -R13.reuse ;  /* 0x0000000104048824 */ /* 0x100fe400078e0a0d */
[--C-:B------:R-:W-:Y:S02]  /*19920*/  @!P1 IMAD.IADD R18, R18, 0x1, -R13.reuse ;  /* 0x0000000112129824 */ /* 0x100fe400078e0a0d */
[--C-:B------:R-:W-:Y:S01]  /*19930*/  @!P2 IMAD.IADD R6, R6, 0x1, -R13.reuse ;  /* 0x000000010606a824 */ /* 0x100fe200078e0a0d */
[----:B------:R0:W-:Y:S01]  /*19940*/  STL [R1+0x270], R4 ;  /* 0x0002700401007387 */ /* 0x0001e20000100800 */
[----:B------:R-:W-:Y:S01]  /*19950*/  @!P4 IMAD.IADD R10, R10, 0x1, -R13 ;  /* 0x000000010a0ac824 */ /* 0x000fe200078e0a0d */
[----:B------:R-:W-:-:S05]  /*19960*/  ISETP.GT.U32.AND P4, PT, R13, R3, PT ;  /* 0x000000030d00720c */ /* 0x000fca0003f84070 */
[--C-:B------:R-:W-:Y:S01]  /*19970*/  @!P3 IMAD.IADD R5, R5, 0x1, -R13.reuse ;  /* 0x000000010505b824 */ /* 0x100fe200078e0a0d */
[----:B0-----:R-:W2:Y:S04]  /*19980*/  LDL.LU R4, [R1+0x244] ;  /* 0x0002440001047983 */ /* 0x001ea80000300800 */
[----:B------:R0:W-:Y:S04]  /*19990*/  STL [R1+0x274], R18 ;  /* 0x0002741201007387 */ /* 0x0001e80000100800 */
[----:B------:R-:W2:Y:S04]  /*199a0*/  LDL.LU R22, [R1+0x240] ;  /* 0x0002400001167983 */ /* 0x000ea80000300800 */
[----:B------:R1:W-:Y:S04]  /*199b0*/  STL [R1+0x278], R6 ;  /* 0x0002780601007387 */ /* 0x0003e80000100800 */
[----:B------:R-:W2:Y:S01]  /*199c0*/  LDL.LU R20, [R1+0x220] ;  /* 0x0002200001147983 */ /* 0x000ea20000300800 */
[----:B------:R-:W-:-:S03]  /*199d0*/  @!P4 IMAD.IADD R3, R3, 0x1, -R13 ;  /* 0x000000010303c824 */ /* 0x000fc600078e0a0d */
[----:B------:R3:W-:Y:S04]  /*199e0*/  STL [R1+0x280], R5 ;  /* 0x0002800501007387 */ /* 0x0007e80000100800 */
[----:B0-----:R-:W2:Y:S04]  /*199f0*/  LDL.LU R18, [R1+0x224] ;  /* 0x0002240001127983 */ /* 0x001ea80000300800 */
[----:B-1----:R-:W2:Y:S04]  /*19a00*/  LDL.LU R6, [R1+0x228] ;  /* 0x0002280001067983 */ /* 0x002ea80000300800 */
[----:B------:R0:W-:Y:S04]  /*19a10*/  STL [R1+0x27c], R3 ;  /* 0x00027c0301007387 */ /* 0x0001e80000100800 */
[----:B---3--:R-:W3:Y:S01]  /*19a20*/  LDL.LU R5, [R1+0x230] ;  /* 0x0002300001057983 */ /* 0x008ee20000300800 */
[----:B------:R-:W-:-:S02]  /*19a30*/  ISETP.GT.U32.AND P6, PT, R13, R2, PT ;  /* 0x000000020d00720c */ /* 0x000fc40003fc4070 */
[C---:B------:R-:W-:Y:S02]  /*19a40*/  ISETP.GT.U32.AND P5, PT, R13.reuse, R0, PT ;  /* 0x000000000d00720c */ /* 0x040fe40003fa4070 */
[C---:B------:R-:W-:Y:S01]  /*19a50*/  ISETP.GT.U32.AND P0, PT, R13.reuse, R19, PT ;  /* 0x000000130d00720c */ /* 0x040fe20003f04070 */
[----:B0-----:R-:W3:Y:S08]  /*19a60*/  LDL.LU R3, [R1+0x22c] ;  /* 0x00022c0001037983 */ /* 0x001ef00000300800 */
[--C-:B------:R-:W-:Y:S01]  /*19a70*/  @!P6 IMAD.IADD R2, R2, 0x1, -R13.reuse ;  /* 0x000000010202e824 */ /* 0x100fe200078e0a0d */
[----:B------:R-:W-:Y:S01]  /*19a80*/  ISETP.GT.U32.AND P6, PT, R13, R25, PT ;  /* 0x000000190d00720c */ /* 0x000fe20003fc4070 */
[----:B------:R-:W-:-:S03]  /*19a90*/  @!P5 IMAD.IADD R0, R0, 0x1, -R13 ;  /* 0x000000010000d824 */ /* 0x000fc600078e0a0d */
[C---:B------:R-:W-:Y:S02]  /*19aa0*/  ISETP.GT.U32.AND P5, PT, R13.reuse, R2, PT ;  /* 0x000000020d00720c */ /* 0x040fe40003fa4070 */
[C---:B------:R-:W-:Y:S02]  /*19ab0*/  ISETP.GT.U32.AND P1, PT, R13.reuse, R17, PT ;  /* 0x000000110d00720c */ /* 0x040fe40003f24070 */
[C---:B------:R-:W-:Y:S02]  /*19ac0*/  ISETP.GT.U32.AND P2, PT, R13.reuse, R16, PT ;  /* 0x000000100d00720c */ /* 0x040fe40003f44070 */
[----:B------:R-:W-:-:S03]  /*19ad0*/  ISETP.GT.U32.AND P3, PT, R13, R11, PT ;  /* 0x0000000b0d00720c */ /* 0x000fc60003f64070 */
[--C-:B------:R-:W-:Y:S02]  /*19ae0*/  @!P6 IMAD.IADD R25, R25, 0x1, -R13.reuse ;  /* 0x000000011919e824 */ /* 0x100fe400078e0a0d */
[--C-:B------:R-:W-:Y:S02]  /*19af0*/  @!P0 IMAD.IADD R19, R19, 0x1, -R13.reuse ;  /* 0x0000000113138824 */ /* 0x100fe400078e0a0d */
[--C-:B------:R-:W-:Y:S01]  /*19b00*/  @!P5 IMAD.IADD R2, R2, 0x1, -R13.reuse ;  /* 0x000000010202d824 */ /* 0x100fe200078e0a0d */
[----:B------:R-:W-:Y:S01]  /*19b10*/  ISETP.GT.U32.AND P5, PT, R13, R25, PT ;  /* 0x000000190d00720c */ /* 0x000fe20003fa4070 */
[--C-:B------:R-:W-:Y:S01]  /*19b20*/  @!P1 IMAD.IADD R17, R17, 0x1, -R13.reuse ;  /* 0x0000000111119824 */ /* 0x100fe200078e0a0d */
[C---:B----4-:R-:W-:Y:S01]  /*19b30*/  ISETP.GT.U32.AND P0, PT, R13.reuse, R29, PT ;  /* 0x0000001d0d00720c */ /* 0x050fe20003f04070 */
[----:B------:R-:W-:Y:S01]  /*19b40*/  @!P2 IMAD.IADD R16, R16, 0x1, -R13 ;  /* 0x000000011010a824 */ /* 0x000fe200078e0a0d */
[C---:B------:R-:W-:Y:S02]  /*19b50*/  ISETP.GT.U32.AND P1, PT, R13.reuse, R15, PT ;  /* 0x0000000f0d00720c */ /* 0x040fe40003f24070 */
[----:B------:R-:W-:-:S02]  /*19b60*/  ISETP.GT.U32.AND P2, PT, R13, R9, PT ;  /* 0x000000090d00720c */ /* 0x000fc40003f44070 */
[----:B------:R-:W-:Y:S01]  /*19b70*/  ISETP.GT.U32.AND P4, PT, R13, R10, PT ;  /* 0x0000000a0d00720c */ /* 0x000fe20003f84070 */
[----:B------:R-:W-:Y:S01]  /*19b80*/  @!P3 IMAD.IADD R11, R11, 0x1, -R13 ;  /* 0x000000010b0bb824 */ /* 0x000fe200078e0a0d */
[----:B------:R-:W-:-:S03]  /*19b90*/  ISETP.GT.U32.AND P3, PT, R13, R8, PT ;  /* 0x000000080d00720c */ /* 0x000fc60003f64070 */
[--C-:B------:R-:W-:Y:S01]  /*19ba0*/  @!P5 IMAD.IADD R25, R25, 0x1, -R13.reuse ;  /* 0x000000011919d824 */ /* 0x100fe200078e0a0d */
[----:B------:R0:W-:Y:S01]  /*19bb0*/  STL [R1+0x25c], R2 ;  /* 0x00025c0201007387 */ /* 0x0001e20000100800 */
[--C-:B------:R-:W-:Y:S01]  /*19bc0*/  @!P0 IMAD.IADD R29, R29, 0x1, -R13.reuse ;  /* 0x000000011d1d8824 */ /* 0x100fe200078e0a0d */
[----:B------:R-:W-:Y:S01]  /*19bd0*/  ISETP.GT.U32.AND P6, PT, R13, R0, PT ;  /* 0x000000000d00720c */ /* 0x000fe20003fc4070 */
[--C-:B------:R-:W-:Y:S02]  /*19be0*/  @!P1 IMAD.IADD R15, R15, 0x1, -R13.reuse ;  /* 0x000000010f0f9824 */ /* 0x100fe400078e0a0d */
[--C-:B------:R-:W-:Y:S01]  /*19bf0*/  @!P2 IMAD.IADD R9, R9, 0x1, -R13.reuse ;  /* 0x000000010909a824 */ /* 0x100fe200078e0a0d */
[----:B0-----:R-:W4:Y:S01]  /*19c00*/  LDL.LU R2, [R1+0x20c] ;  /* 0x00020c0001027983 */ /* 0x001f220000300800 */
        /* <DEDUP_REMOVED lines=12> */
[----:B0-----:R-:W4:Y:S04]  /*19cd0*/  LDL R25, [R1+0x3ad8] ;  /* 0x003ad80001197983 */ /* 0x001f280000100800 */
[----:B-1----:R-:W4:Y:S04]  /*19ce0*/  LDL.LU R0, [R1+0x210] ;  /* 0x0002100001007983 */ /* 0x002f280000300800 */
[----:B------:R-:W4:Y:S04]  /*19cf0*/  LDL.LU R17, [R1+0x214] ;  /* 0x0002140001117983 */ /* 0x000f280000300800 */
[----:B------:R-:W4:Y:S04]  /*19d00*/  LDL.LU R16, [R1+0x21c] ;  /* 0x00021c0001107983 */ /* 0x000f280000300800 */
[----:B------:R-:W4:Y:S04]  /*19d10*/  LDL.LU R11, [R1+0x218] ;  /* 0x00021800010b7983 */ /* 0x000f280000300800 */
[----:B------:R-:W4:Y:S01]  /*19d20*/  LDL.LU R10, [R1+0x1f8] ;  /* 0x0001f800010a7983 */ /* 0x000f220000300800 */
[----:B--2---:R-:W-:-:S02]  /*19d30*/  ISETP.GT.U32.AND P5, PT, R13, R22, PT ;  /* 0x000000160d00720c */ /* 0x004fc40003fa4070 */
[C---:B------:R-:W-:Y:S02]  /*19d40*/  ISETP.GT.U32.AND P0, PT, R13.reuse, R20, PT ;  /* 0x000000140d00720c */ /* 0x040fe40003f04070 */
[C---:B------:R-:W-:Y:S02]  /*19d50*/  ISETP.GT.U32.AND P1, PT, R13.reuse, R18, PT ;  /* 0x000000120d00720c */ /* 0x040fe40003f24070 */
[----:B------:R-:W-:-:S07]  /*19d60*/  ISETP.GT.U32.AND P2, PT, R13, R6, PT ;  /* 0x000000060d00720c */ /* 0x000fce0003f44070 */
[--C-:B------:R-:W-:Y:S01]  /*19d70*/  @!P5 IMAD.IADD R22, R22, 0x1, -R13.reuse ;  /* 0x000000011616d824 */ /* 0x100fe200078e0a0d */
[C---:B------:R-:W-:Y:S01]  /*19d80*/  ISETP.GT.U32.AND P5, PT, R13.reuse, R29, PT ;  /* 0x0000001d0d00720c */ /* 0x040fe20003fa4070 */
[--C-:B------:R-:W-:Y:S01]  /*19d90*/  @!P0 IMAD.IADD R20, R20, 0x1, -R13.reuse ;  /* 0x0000000114148824 */ /* 0x100fe200078e0a0d */
[C---:B------:R-:W-:Y:S02]  /*19da0*/  ISETP.GT.U32.AND P0, PT, R13.reuse, R15, PT ;  /* 0x0000000f0d00720c */ /* 0x040fe40003f04070 */
[C---:B---3--:R-:W-:Y:S01]  /*19db0*/  ISETP.GT.U32.AND P3, PT, R13.reuse, R5, PT ;  /* 0x000000050d00720c */ /* 0x048fe20003f64070 */
        /* <DEDUP_REMOVED lines=23> */
[----:B------:R-:W2:Y:S01]  /*19f30*/  LDL.LU R8, [R1+0x1e8] ;  /* 0x0001e80001087983 */ /* 0x000ea20000300800 */
[----:B------:R-:W-:-:S09]  /*19f40*/  ISETP.GT.U32.AND P5, PT, R13, R22, PT ;  /* 0x000000160d00720c */ /* 0x000fd20003fa4070 */
[--C-:B------:R-:W-:Y:S01]  /*19f50*/  @!P6 IMAD.IADD R4, R4, 0x1, -R13.reuse ;  /* 0x000000010404e824 */ /* 0x100fe200078e0a0d */
[----:B----4-:R-:W-:Y:S01]  /*19f60*/  ISETP.GT.U32.AND P6, PT, R13, R2, PT ;  /* 0x000000020d00720c */ /* 0x010fe20003fc4070 */
[----:B------:R-:W-:-:S03]  /*19f70*/  @!P4 IMAD.IADD R3, R3, 0x1, -R13 ;  /* 0x000000010303c824 */ /* 0x000fc600078e0a0d */
[C---:B------:R-:W-:Y:S02]  /*19f80*/  ISETP.GT.U32.AND P4, PT, R13.reuse, R4, PT ;  /* 0x000000040d00720c */ /* 0x040fe40003f84070 */
[C---:B------:R-:W-:Y:S02]  /*19f90*/  ISETP.GT.U32.AND P0, PT, R13.reuse, R20, PT ;  /* 0x000000140d00720c */ /* 0x040fe40003f04070 */
[----:B------:R-:W-:-:S05]  /*19fa0*/  ISETP.GT.U32.AND P1, PT, R13, R18, PT ;  /* 0x000000120d00720c */ /* 0x000fca0003f24070 */
[----:B------:R-:W-:-:S04]  /*19fb0*/  @!P6 IMAD.IADD R2, R2, 0x1, -R13 ;  /* 0x000000010202e824 */ /* 0x000fc800078e0a0d */
[--C-:B------:R-:W-:Y:S01]  /*19fc0*/  @!P4 IMAD.IADD R4, R4, 0x1, -R13.reuse ;  /* 0x000000010404c824 */ /* 0x100fe200078e0a0d */
[C---:B------:R-:W-:Y:S01]  /*19fd0*/  ISETP.GT.U32.AND P4, PT, R13.reuse, R2, PT ;  /* 0x000000020d00720c */ /* 0x040fe20003f84070 */
[--C-:B------:R-:W-:Y:S02]  /*19fe0*/  @!P5 IMAD.IADD R22, R22, 0x1, -R13.reuse ;  /* 0x000000011616d824 */ /* 0x100fe400078e0a0d */
[----:B------:R-:W-:Y:S01]  /*19ff0*/  @!P0 IMAD.IADD R20, R20, 0x1, -R13 ;  /* 0x0000000114148824 */ /* 0x000fe200078e0a0d */
[----:B------:R1:W-:Y:S01]  /*1a000*/  STL [R1+0x244], R4 ;  /* 0x0002440401007387 */ /* 0x0003e20000100800 */
[----:B------:R-:W-:-:S03]  /*1a010*/  ISETP.GT.U32.AND P5, PT, R13, R0, PT ;  /* 0x000000000d00720c */ /* 0x000fc60003fa4070 */
[----:B0-----:R-:W4:Y:S01]  /*1a020*/  LDL.LU R7, [R1+0x1ec] ;  /* 0x0001ec0001077983 */ /* 0x001f220000300800 */
[C---:B------:R-:W-:Y:S02]  /*1a030*/  ISETP.GT.U32.AND P2, PT, R13.reuse, R6, PT ;  /* 0x000000060d00720c */ /* 0x040fe40003f44070 */
[C---:B------:R-:W-:Y:S01]  /*1a040*/  ISETP.GT.U32.AND P0, PT, R13.reuse, R17, PT ;  /* 0x000000110d00720c */ /* 0x040fe20003f04070 */
[--C-:B------:R-:W-:Y:S02]  /*1a050*/  @!P1 IMAD.IADD R18, R18, 0x1, -R13.reuse ;  /* 0x0000000112129824 */ /* 0x100fe400078e0a0d */
[--C-:B------:R-:W-:Y:S01]  /*1a060*/  @!P4 IMAD.IADD R2, R2, 0x1, -R13.reuse ;  /* 0x000000010202c824 */ /* 0x100fe200078e0a0d */
[C---:B------:R-:W-:Y:S01]  /*1a070*/  ISETP.GT.U32.AND P1, PT, R13.reuse, R16, PT ;  /* 0x000000100d00720c */ /* 0x040fe20003f24070 */
[----:B-1----:R-:W4:Y:S01]  /*1a080*/  LDL.LU R4, [R1+0x1f4] ;  /* 0x0001f40001047983 */ /* 0x002f220000300800 */
[C---:B------:R-:W-:Y:S01]  /*1a090*/  ISETP.GT.U32.AND P3, PT, R13.reuse, R5, PT ;  /* 0x000000050d00720c */ /* 0x040fe20003f64070 */
[----:B------:R-:W-:Y:S01]  /*1a0a0*/  @!P5 IMAD.IADD R0, R0, 0x1, -R13 ;  /* 0x000000010000d824 */ /* 0x000fe200078e0a0d */
[----:B------:R-:W-:-:S03]  /*1a0b0*/  ISETP.GT.U32.AND P6, PT, R13, R3, PT ;  /* 0x000000030d00720c */ /* 0x000fc60003fc4070 */
[--C-:B------:R-:W-:Y:S02]  /*1a0c0*/  @!P2 IMAD.IADD R6, R6, 0x1, -R13.reuse ;  /* 0x000000010606a824 */ /* 0x100fe400078e0a0d */
[----:B------:R-:W-:Y:S01]  /*1a0d0*/  @!P0 IMAD.IADD R17, R17, 0x1, -R13 ;  /* 0x0000000111118824 */ /* 0x000fe200078e0a0d */
[----:B------:R-:W-:-:S03]  /*1a0e0*/  ISETP.GT.U32.AND P2, PT, R13, R11, PT ;  /* 0x0000000b0d00720c */ /* 0x000fc60003f44070 */
[--C-:B------:R-:W-:Y:S01]  /*1a0f0*/  @!P1 IMAD.IADD R16, R16, 0x1, -R13.reuse ;  /* 0x0000000110109824 */ /* 0x100fe200078e0a0d */
[----:B------:R-:W-:Y:S01]  /*1a100*/  STL [R1+0x240], R22 ;  /* 0x0002401601007387 */ /* 0x000fe20000100800 */
[----:B------:R-:W-:-:S03]  /*1a110*/  @!P3 IMAD.IADD R5, R5, 0x1, -R13 ;  /* 0x000000010505b824 */ /* 0x000fc600078e0a0d */
[----:B------:R-:W-:Y:S01]  /*1a120*/  STL [R1+0x220], R20 ;  /* 0x0002201401007387 */ /* 0x000fe20000100800 */
[----:B------:R-:W-:-:S03]  /*1a130*/  @!P6 IMAD.IADD R3, R3, 0x1, -R13 ;  /* 0x000000010303e824 */ /* 0x000fc600078e0a0d */
[----:B------:R-:W-:Y:S01]  /*1a140*/  STL [R1+0x224], R18 ;  /* 0x0002241201007387 */ /* 0x000fe20000100800 */
[----:B------:R-:W-:-:S03]  /*1a150*/  @!P2 IMAD.IADD R11, R11, 0x1, -R13 ;  /* 0x000000010b0ba824 */ /* 0x000fc600078e0a0d */
[----:B------:R0:W-:Y:S04]  /*1a160*/  STL [R1+0x228], R6 ;  /* 0x0002280601007387 */ /* 0x0001e80000100800 */
[----:B------:R1:W-:Y:S04]  /*1a170*/  STL [R1+0x230], R5 ;  /* 0x0002300501007387 */ /* 0x0003e80000100800 */
[----:B0-----:R-:W4:Y:S04]  /*1a180*/  LDL.LU R6, [R1+0x1f0] ;  /* 0x0001f00001067983 */ /* 0x001f280000300800 */
[----:B------:R0:W-:Y:S04]  /*1a190*/  STL [R1+0x22c], R3 ;  /* 0x00022c0301007387 */ /* 0x0001e80000100800 */
[----:B------:R-:W4:Y:S04]  /*1a1a0*/  LDL.LU R18, [R1+0x1d0] ;  /* 0x0001d00001127983 */ /* 0x000f280000300800 */
[----:B-1----:R-:W4:Y:S04]  /*1a1b0*/  LDL.LU R5, [R1+0x1d4] ;  /* 0x0001d40001057983 */ /* 0x002f280000300800 */
[----:B------:R1:W-:Y:S04]  /*1a1c0*/  STL [R1+0x20c], R2 ;  /* 0x00020c0201007387 */ /* 0x0003e80000100800 */
[----:B0-----:R-:W4:Y:S04]  /*1a1d0*/  LDL.LU R3, [R1+0x1d8] ;  /* 0x0001d80001037983 */ /* 0x001f280000300800 */
[----:B-1----:R-:W4:Y:S01]  /*1a1e0*/  LDL.LU R2, [R1+0x1e0] ;  /* 0x0001e00001027983 */ /* 0x002f220000300800 */
[----:B---3--:R-:W-:-:S02]  /*1a1f0*/  ISETP.GT.U32.AND P4, PT, R13, R21, PT ;  /* 0x000000150d00720c */ /* 0x008fc40003f84070 */
[C---:B--2---:R-:W-:Y:S02]  /*1a200*/  ISETP.GT.U32.AND P5, PT, R13.reuse, R19, PT ;  /* 0x000000130d00720c */ /* 0x044fe40003fa4070 */
        /* <DEDUP_REMOVED lines=40> */
[----:B------:R-:W-:Y:S01]  /*1a490*/  ISETP.GT.U32.AND P4, PT, R13, R6, PT ;  /* 0x000000060d00720c */ /* 0x000fe20003f84070 */
[----:B------:R-:W-:Y:S01]  /*1a4a0*/  @!P5 IMAD.IADD R19, R19, 0x1, -R13 ;  /* 0x000000011313d824 */ /* 0x000fe200078e0a0d */
[----:B------:R-:W-:-:S05]  /*1a4b0*/  ISETP.GT.U32.AND P5, PT, R13, R18, PT ;  /* 0x000000120d00720c */ /* 0x000fca0003fa4070 */
[--C-:B------:R-:W-:Y:S01]  /*1a4c0*/  @!P3 IMAD.IADD R29, R29, 0x1, -R13.reuse ;  /* 0x000000011d1db824 */ /* 0x100fe200078e0a0d */
[C---:B------:R-:W-:Y:S02]  /*1a4d0*/  ISETP.GT.U32.AND P3, PT, R13.reuse, R4, PT ;  /* 0x000000040d00720c */ /* 0x040fe40003f64070 */
[----:B------:R-:W-:Y:S01]  /*1a4e0*/  ISETP.GT.U32.AND P1, PT, R13, R9, PT ;  /* 0x000000090d00720c */ /* 0x000fe20003f24070 */
[----:B------:R0:W-:Y:S01]  /*1a4f0*/  STL [R1+0x1f8], R10 ;  /* 0x0001f80a01007387 */ /* 0x0001e20000100800 */
[--C-:B------:R-:W-:Y:S01]  /*1a500*/  @!P0 IMAD.IADD R15, R15, 0x1, -R13.reuse ;  /* 0x000000010f0f8824 */ /* 0x100fe200078e0a0d */
[C---:B------:R-:W-:Y:S02]  /*1a510*/  ISETP.GT.U32.AND P0, PT, R13.reuse, R5, PT ;  /* 0x000000050d00720c */ /* 0x040fe40003f04070 */
[----:B0-----:R-:W4:Y:S06]  /*1a520*/  LDL.LU R10, [R1+0x1c4] ;  /* 0x0001c400010a7983 */ /* 0x001f2c0000300800 */
[--C-:B------:R-:W-:Y:S01]  /*1a530*/  @!P3 IMAD.IADD R4, R4, 0x1, -R13.reuse ;  /* 0x000000010404b824 */ /* 0x100fe200078e0a0d */
[C---:B------:R-:W-:Y:S01]  /*1a540*/  ISETP.GT.U32.AND P2, PT, R13.reuse, R8, PT ;  /* 0x000000080d00720c */ /* 0x040fe20003f44070 */
[--C-:B------:R-:W-:Y:S01]  /*1a550*/  @!P4 IMAD.IADD R6, R6, 0x1, -R13.reuse ;  /* 0x000000010606c824 */ /* 0x100fe200078e0a0d */
[----:B------:R0:W-:Y:S01]  /*1a560*/  STL [R1+0x1fc], R29 ;  /* 0x0001fc1d01007387 */ /* 0x0001e20000100800 */
[--C-:B------:R-:W-:Y:S01]  /*1a570*/  @!P5 IMAD.IADD R18, R18, 0x1, -R13.reuse ;  /* 0x000000011212d824 */ /* 0x100fe200078e0a0d */
[----:B------:R-:W-:Y:S01]  /*1a580*/  ISETP.GT.U32.AND P6, PT, R13, R7, PT ;  /* 0x000000070d00720c */ /* 0x000fe20003fc4070 */
[--C-:B------:R-:W-:Y:S01]  /*1a590*/  @!P1 IMAD.IADD R9, R9, 0x1, -R13.reuse ;  /* 0x0000000109099824 */ /* 0x100fe200078e0a0d */
[----:B------:R-:W-:Y:S01]  /*1a5a0*/  ISETP.GT.U32.AND P1, PT, R13, R3, PT ;  /* 0x000000030d00720c */ /* 0x000fe20003f24070 */
[----:B0-----:R-:W4:Y:S01]  /*1a5b0*/  LDL.LU R29, [R1+0x1a4] ;  /* 0x0001a400011d7983 */ /* 0x001f220000300800 */
[----:B------:R-:W-:-:S05]  /*1a5c0*/  @!P0 IMAD.IADD R5, R5, 0x1, -R13 ;  /* 0x0000000105058824 */ /* 0x000fca00078e0a0d */
[--C-:B------:R-:W-:Y:S01]  /*1a5d0*/  @!P2 IMAD.IADD R8, R8, 0x1, -R13.reuse ;  /* 0x000000010808a824 */ /* 0x100fe200078e0a0d */
[----:B------:R-:W-:Y:S03]  /*1a5e0*/  STL [R1+0x200], R21 ;  /* 0x0002001501007387 */ /* 0x000fe60000100800 */
        /* <DEDUP_REMOVED lines=41> */
[----:B----4-:R-:W-:-:S09]  /*1a880*/  ISETP.GT.U32.AND P1, PT, R13, R10, PT ;  /* 0x0000000a0d00720c */ /* 0x010fd20003f24070 */
[--C-:B------:R-:W-:Y:S01]  /*1a890*/  @!P2 IMAD.IADD R2, R2, 0x1, -R13.reuse ;  /* 0x000000010202a824 */ /* 0x100fe200078e0a0d */
[C---:B------:R-:W-:Y:S01]  /*1a8a0*/  ISETP.GT.U32.AND P2, PT, R13.reuse, R26, PT ;  /* 0x0000001a0d00720c */ /* 0x040fe20003f44070 */
[--C-:B------:R-:W-:Y:S01]  /*1a8b0*/  @!P6 IMAD.IADD R0, R0, 0x1, -R13.reuse ;  /* 0x000000010000e824 */ /* 0x100fe200078e0a0d */
[C---:B------:R-:W-:Y:S01]  /*1a8c0*/  ISETP.GT.U32.AND P6, PT, R13.reuse, R29, PT ;  /* 0x0000001d0d00720c */ /* 0x040fe20003fc4070 */
[----:B------:R-:W-:Y:S01]  /*1a8d0*/  @!P1 IMAD.IADD R10, R10, 0x1, -R13 ;  /* 0x000000010a0a9824 */ /* 0x000fe200078e0a0d */
[C---:B------:R-:W-:Y:S02]  /*1a8e0*/  ISETP.GT.U32.AND P1, PT, R13.reuse, R2, PT ;  /* 0x000000020d00720c */ /* 0x040fe40003f24070 */
[C---:B------:R-:W-:Y:S02]  /*1a8f0*/  ISETP.GT.U32.AND P3, PT, R13.reuse, R20, PT ;  /* 0x000000140d00720c */ /* 0x040fe40003f64070 */
[----:B------:R-:W-:-:S05]  /*1a900*/  ISETP.GT.U32.AND P4, PT, R13, R17, PT ;  /* 0x000000110d00720c */ /* 0x000fca0003f84070 */
[--C-:B------:R-:W-:Y:S01]  /*1a910*/  @!P2 IMAD.IADD R26, R26, 0x1, -R13.reuse ;  /* 0x000000011a1aa824 */ /* 0x100fe200078e0a0d */
[----:B------:R-:W-:Y:S01]  /*1a920*/  ISETP.GT.U32.AND P2, PT, R13, R0, PT ;  /* 0x000000000d00720c */ /* 0x000fe20003f44070 */
[--C-:B------:R-:W-:Y:S01]  /*1a930*/  @!P6 IMAD.IADD R29, R29, 0x1, -R13.reuse ;  /* 0x000000011d1de824 */ /* 0x100fe200078e0a0d */
[C---:B------:R-:W-:Y:S01]  /*1a940*/  ISETP.GT.U32.AND P5, PT, R13.reuse, R16, PT ;  /* 0x000000100d00720c */ /* 0x040fe20003fa4070 */
[--C-:B------:R-:W-:Y:S02]  /*1a950*/  @!P1 IMAD.IADD R2, R2, 0x1, -R13.reuse ;  /* 0x0000000102029824 */ /* 0x100fe400078e0a0d */
[--C-:B------:R-:W-:Y:S01]  /*1a960*/  @!P3 IMAD.IADD R20, R20, 0x1, -R13.reuse ;  /* 0x000000011414b824 */ /* 0x100fe200078e0a0d */
[----:B------:R-:W-:Y:S01]  /*1a970*/  ISETP.GT.U32.AND P0, PT, R13, R11, PT ;  /* 0x0000000b0d00720c */ /* 0x000fe20003f04070 */
[----:B------:R-:W-:-:S06]  /*1a980*/  @!P4 IMAD.IADD R17, R17, 0x1, -R13 ;  /* 0x000000011111c824 */ /* 0x000fcc00078e0a0d */
[--C-:B------:R-:W-:Y:S01]  /*1a990*/  @!P2 IMAD.IADD R0, R0, 0x1, -R13.reuse ;  /* 0x000000010000a824 */ /* 0x100fe200078e0a0d */
[C---:B------:R-:W-:Y:S02]  /*1a9a0*/  ISETP.GT.U32.AND P2, PT, R13.reuse, R29, PT ;  /* 0x0000001d0d00720c */ /* 0x040fe40003f44070 */
[C---:B------:R-:W-:Y:S01]  /*1a9b0*/  ISETP.GT.U32.AND P3, PT, R13.reuse, R4, PT ;  /* 0x000000040d00720c */ /* 0x040fe20003f64070 */
[----:B------:R0:W-:Y:S01]  /*1a9c0*/  STL [R1+0x1e0], R2 ;  /* 0x0001e00201007387 */ /* 0x0001e20000100800 */
[C---:B------:R-:W-:Y:S01]  /*1a9d0*/  ISETP.GT.U32.AND P4, PT, R13.reuse, R15, PT ;  /* 0x0000000f0d00720c */ /* 0x040fe20003f84070 */
[--C-:B------:R-:W-:Y:S01]  /*1a9e0*/  @!P5 IMAD.IADD R16, R16, 0x1, -R13.reuse ;  /* 0x000000011010d824 */ /* 0x100fe200078e0a0d */
[----:B------:R-:W-:Y:S01]  /*1a9f0*/  ISETP.GT.U32.AND P5, PT, R13, R9, PT ;  /* 0x000000090d00720c */ /* 0x000fe20003fa4070 */
[----:B0-----:R-:W4:Y:S06]  /*1aa00*/  LDL.LU R2, [R1+0x184] ;  /* 0x0001840001027983 */ /* 0x001f2c0000300800 */
[--C-:B------:R-:W-:Y:S01]  /*1aa10*/  @!P2 IMAD.IADD R29, R29, 0x1, -R13.reuse ;  /* 0x000000011d1da824 */ /* 0x100fe200078e0a0d */
[C---:B------:R-:W-:Y:S01]  /*1aa20*/  ISETP.GT.U32.AND P6, PT, R13.reuse, R26, PT ;  /* 0x0000001a0d00720c */ /* 0x040fe20003fc4070 */
[--C-:B------:R-:W-:Y:S01]  /*1aa30*/  @!P3 IMAD.IADD R4, R4, 0x1, -R13.reuse ;  /* 0x000000010404b824 */ /* 0x100fe200078e0a0d */
[----:B------:R-:W-:Y:S01]  /*1aa40*/  ISETP.GT.U32.AND P1, PT, R13, R10, PT ;  /* 0x0000000a0d00720c */ /* 0x000fe20003f24070 */
[----:B------:R0:W-:Y:S01]  /*1aa50*/  STL [R1+0x1dc], R0 ;  /* 0x0001dc0001007387 */ /* 0x0001e20000100800 */
[--C-:B------:R-:W-:Y:S01]  /*1aa60*/  @!P0 IMAD.IADD R11, R11, 0x1, -R13.reuse ;  /* 0x000000010b0b8824 */ /* 0x100fe200078e0a0d */
[----:B------:R-:W-:Y:S01]  /*1aa70*/  ISETP.GT.U32.AND P0, PT, R13, R8, PT ;  /* 0x000000080d00720c */ /* 0x000fe20003f04070 */
[----:B------:R-:W-:-:S02]  /*1aa80*/  @!P4 IMAD.IADD R15, R15, 0x1, -R13 ;  /* 0x000000010f0fc824 */ /* 0x000fc400078e0a0d */
[--C-:B------:R-:W-:Y:S01]  /*1aa90*/  @!P5 IMAD.IADD R9, R9, 0x1, -R13.reuse ;  /* 0x000000010909d824 */ /* 0x100fe200078e0a0d */
[----:B0-----:R-:W4:Y:S04]  /*1aaa0*/  LDL.LU R0, [R1+0x330] ;  /* 0x0003300001007983 */ /* 0x001f280000300800 */
[--C-:B------:R-:W-:Y:S02]  /*1aab0*/  @!P6 IMAD.IADD R26, R26, 0x1, -R13.reuse ;  /* 0x000000011a1ae824 */ /* 0x100fe400078e0a0d */
[--C-:B------:R-:W-:Y:S01]  /*1aac0*/  @!P1 IMAD.IADD R10, R10, 0x1, -R13.reuse ;  /* 0x000000010a0a9824 */ /* 0x100fe200078e0a0d */
[----:B------:R-:W-:Y:S02]  /*1aad0*/  STL [R1+0x1b8], R20 ;  /* 0x0001b81401007387 */ /* 0x000fe40000100800 */
[--C-:B------:R-:W-:Y:S01]  /*1aae0*/  @!P0 IMAD.IADD R8, R8, 0x1, -R13.reuse ;  /* 0x0000000108088824 */ /* 0x100fe200078e0a0d */
[----:B------:R-:W-:Y:S01]  /*1aaf0*/  ISETP.GT.U32.AND P1, PT, R13, R7, PT ;  /* 0x000000070d00720c */ /* 0x000fe20003f24070 */
[----:B------:R-:W-:Y:S04]  /*1ab00*/  STL [R1+0x1bc], R17 ;  /* 0x0001bc1101007387 */ /* 0x000fe80000100800 */
[----:B------:R-:W-:Y:S04]  /*1ab10*/  STL [R1+0x1c0], R16 ;  /* 0x0001c01001007387 */ /* 0x000fe80000100800 */
[----:B------:R-:W-:Y:S04]  /*1ab20*/  STL [R1+0x1cc], R11 ;  /* 0x0001cc0b01007387 */ /* 0x000fe80000100800 */
[----:B------:R0:W-:Y:S04]  /*1ab30*/  STL [R1+0x1a0], R26 ;  /* 0x0001a01a01007387 */ /* 0x0001e80000100800 */
[----:B------:R-:W-:Y:S04]  /*1ab40*/  STL [R1+0x1c4], R10 ;  /* 0x0001c40a01007387 */ /* 0x000fe80000100800 */
[----:B0-----:R-:W4:Y:S04]  /*1ab50*/  LDL R26, [R1+0x3ad4] ;  /* 0x003ad400011a7983 */ /* 0x001f280000100800 */
[----:B------:R0:W-:Y:S01]  /*1ab60*/  STL [R1+0x1a4], R29 ;  /* 0x0001a41d01007387 */ /* 0x0001e20000100800 */
[----:B------:R-:W-:-:S03]  /*1ab70*/  @!P1 IMAD.IADD R7, R7, 0x1, -R13 ;  /* 0x0000000107079824 */ /* 0x000fc600078e0a0d */
[----:B0-----:R-:W4:Y:S04]  /*1ab80*/  LDL.LU R29, [R1+0x154] ;  /* 0x00015400011d7983 */ /* 0x001f280000300800 */
[----:B------:R-:W4:Y:S04]  /*1ab90*/  LDL.LU R17, [R1+0x15c] ;  /* 0x00015c0001117983 */ /* 0x000f280000300800 */
        /* <DEDUP_REMOVED lines=24> */
[----:B------:R-:W3:Y:S04]  /*1ad20*/  LDL.LU R20, [R1+0x140] ;  /* 0x0001400001147983 */ /* 0x000ee80000300800 */
[----:B------:R0:W-:Y:S04]  /*1ad30*/  STL [R1+0x1b4], R15 ;  /* 0x0001b40f01007387 */ /* 0x0001e80000100800 */
[----:B------:R1:W-:Y:S04]  /*1ad40*/  STL [R1+0x1b0], R9 ;  /* 0x0001b00901007387 */ /* 0x0003e80000100800 */
[----:B0-----:R-:W2:Y:S04]  /*1ad50*/  LDL.LU R15, [R1+0x148] ;  /* 0x00014800010f7983 */ /* 0x001ea80000300800 */
[----:B-1----:R-:W2:Y:S04]  /*1ad60*/  LDL.LU R9, [R1+0x150] ;  /* 0x0001500001097983 */ /* 0x002ea80000300800 */
[----:B------:R0:W-:Y:S01]  /*1ad70*/  STL [R1+0x188], R8 ;  /* 0x0001880801007387 */ /* 0x0001e20000100800 */
[----:B------:R-:W-:-:S03]  /*1ad80*/  @!P0 IMAD.IADD R7, R7, 0x1, -R13 ;  /* 0x0000000107078824 */ /* 0x000fc600078e0a0d */
[----:B0-----:R-:W2:Y:S04]  /*1ad90*/  LDL.LU R8, [R1+0x14c] ;  /* 0x00014c0001087983 */ /* 0x001ea80000300800 */
[----:B------:R0:W-:Y:S04]  /*1ada0*/  STL [R1+0x18c], R7 ;  /* 0x00018c0701007387 */ /* 0x0001e80000100800 */
[----:B0-----:R-:W2:Y:S01]  /*1adb0*/  LDL.LU R7, [R1+0x118] ;  /* 0x0001180001077983 */ /* 0x001ea20000300800 */
[C---:B------:R-:W-:Y:S02]  /*1adc0*/  ISETP.GT.U32.AND P6, PT, R13.reuse, R6, PT ;  /* 0x000000060d00720c */ /* 0x040fe40003fc4070 */
[----:B----4-:R-:W-:-:S02]  /*1add0*/  ISETP.GT.U32.AND P1, PT, R13, R2, PT ;  /* 0x000000020d00720c */ /* 0x010fc40003f24070 */
[----:B------:R-:W-:-:S09]  /*1ade0*/  ISETP.GT.U32.AND P2, PT, R13, R21, PT ;  /* 0x000000150d00720c */ /* 0x000fd20003f44070 */
[--C-:B------:R-:W-:Y:S01]  /*1adf0*/  @!P6 IMAD.IADD R6, R6, 0x1, -R13.reuse ;  /* 0x000000010606e824 */ /* 0x100fe200078e0a0d */
[----:B------:R-:W-:Y:S01]  /*1ae00*/  ISETP.GT.U32.AND P6, PT, R13, R0, PT ;  /* 0x000000000d00720c */ /* 0x000fe20003fc4070 */
        /* <DEDUP_REMOVED lines=8> */
[----:B------:R-:W-:Y:S01]  /*1ae90*/  ISETP.GT.U32.AND P1, PT, R13, R0, PT ;  /* 0x000000000d00720c */ /* 0x000fe20003f24070 */
[--C-:B------:R-:W-:Y:S02]  /*1aea0*/  @!P3 IMAD.IADD R19, R19, 0x1, -R13.reuse ;  /* 0x000000011313b824 */ /* 0x100fe400078e0a0d */
[----:B------:R-:W-:Y:S01]  /*1aeb0*/  @!P4 IMAD.IADD R18, R18, 0x1, -R13 ;  /* 0x000000011212c824 */ /* 0x000fe200078e0a0d */
[----:B------:R0:W-:Y:S01]  /*1aec0*/  STL [R1+0x190], R6 ;  /* 0x0001900601007387 */ /* 0x0001e20000100800 */
[----:B------:R-:W-:-:S02]  /*1aed0*/  ISETP.GT.U32.AND P2, PT, R13, R29, PT ;  /* 0x0000001d0d00720c */ /* 0x000fc40003f44070 */
[C---:B------:R-:W-:Y:S01]  /*1aee0*/  ISETP.GT.U32.AND P3, PT, R13.reuse, R17, PT ;  /* 0x000000110d00720c */ /* 0x040fe20003f64070 */
[----:B0-----:R-:W4:Y:S01]  /*1aef0*/  LDL.LU R6, [R1+0x128] ;  /* 0x0001280001067983 */ /* 0x001f220000300800 */
[----:B------:R-:W-:-:S04]  /*1af00*/  ISETP.GT.U32.AND P4, PT, R13, R16, PT ;  /* 0x000000100d00720c */ /* 0x000fc80003f84070 */
[--C-:B------:R-:W-:Y:S01]  /*1af10*/  @!P1 IMAD.IADD R0, R0, 0x1, -R13.reuse ;  /* 0x0000000100009824 */ /* 0x100fe200078e0a0d */
[----:B------:R-:W-:Y:S01]  /*1af20*/  ISETP.GT.U32.AND P0, PT, R13, R3, PT ;  /* 0x000000030d00720c */ /* 0x000fe20003f04070 */
[--C-:B------:R-:W-:Y:S01]  /*1af30*/  @!P5 IMAD.IADD R5, R5, 0x1, -R13.reuse ;  /* 0x000000010505d824 */ /* 0x100fe200078e0a0d */
[----:B------:R-:W-:Y:S02]  /*1af40*/  ISETP.GT.U32.AND P5, PT, R13, R11, PT ;  /* 0x0000000b0d00720c */ /* 0x000fe40003fa4070 */
[--C-:B------:R-:W-:Y:S01]  /*1af50*/  @!P2 IMAD.IADD R29, R29, 0x1, -R13.reuse ;  /* 0x000000011d1da824 */ /* 0x100fe200078e0a0d */
[----:B------:R-:W-:Y:S01]  /*1af60*/  ISETP.GT.U32.AND P6, PT, R13, R2, PT ;  /* 0x000000020d00720c */ /* 0x000fe20003fc4070 */
[--C-:B------:R-:W-:Y:S02]  /*1af70*/  @!P3 IMAD.IADD R17, R17, 0x1, -R13.reuse ;  /* 0x000000011111b824 */ /* 0x100fe400078e0a0d */
[----:B------:R-:W-:-:S05]  /*1af80*/  @!P4 IMAD.IADD R16, R16, 0x1, -R13 ;  /* 0x000000011010c824 */ /* 0x000fca00078e0a0d */
[--C-:B------:R-:W-:Y:S01]  /*1af90*/  @!P0 IMAD.IADD R3, R3, 0x1, -R13.reuse ;  /* 0x0000000103038824 */ /* 0x100fe200078e0a0d */
[----:B------:R-:W-:Y:S01]  /*1afa0*/  ISETP.GT.U32.AND P0, PT, R13, R10, PT ;  /* 0x0000000a0d00720c */ /* 0x000fe20003f04070 */
[--C-:B------:R-:W-:Y:S01]  /*1afb0*/  @!P5 IMAD.IADD R11, R11, 0x1, -R13.reuse ;  /* 0x000000010b0bd824 */ /* 0x100fe200078e0a0d */
[----:B------:R-:W-:Y:S02]  /*1afc0*/  STL [R1+0x19c], R21 ;  /* 0x00019c1501007387 */ /* 0x000fe40000100800 */
[--C-:B------:R-:W-:Y:S02]  /*1afd0*/  @!P6 IMAD.IADD R2, R2, 0x1, -R13.reuse ;  /* 0x000000010202e824 */ /* 0x100fe400078e0a0d */
[----:B------:R-:W-:Y:S04]  /*1afe0*/  STL [R1+0x198], R19 ;  /* 0x0001981301007387 */ /* 0x000fe80000100800 */
[----:B------:R-:W-:Y:S04]  /*1aff0*/  STL [R1+0x174], R18 ;  /* 0x0001741201007387 */ /* 0x000fe80000100800 */
[----:B------:R0:W-:Y:S04]  /*1b000*/  STL [R1+0x17c], R5 ;  /* 0x00017c0501007387 */ /* 0x0001e80000100800 */
[----:B------:R1:W-:Y:S04]  /*1b010*/  STL [R1+0x180], R3 ;  /* 0x0001800301007387 */ /* 0x0003e80000100800 */
[----:B0-----:R-:W4:Y:S04]  /*1b020*/  LDL.LU R5, [R1+0x138] ;  /* 0x0001380001057983 */ /* 0x001f280000300800 */
[----:B------:R0:W-:Y:S04]  /*1b030*/  STL [R1+0x184], R2 ;  /* 0x0001840201007387 */ /* 0x0001e80000100800 */
[----:B------:R-:W4:Y:S01]  /*1b040*/  LDL.LU R19, [R1+0x134] ;  /* 0x0001340001137983 */ /* 0x000f220000300800 */
[----:B------:R-:W-:-:S03]  /*1b050*/  @!P0 IMAD.IADD R10, R10, 0x1, -R13 ;  /* 0x000000010a0a8824 */ /* 0x000fc600078e0a0d */
        /* <DEDUP_REMOVED lines=23> */
[--C-:B------:R-:W-:Y:S01]  /*1b1d0*/  @!P4 IMAD.IADD R11, R11, 0x1, -R13.reuse ;  /* 0x000000010b0bc824 */ /* 0x100fe200078e0a0d */
[----:B------:R-:W-:Y:S02]  /*1b1e0*/  ISETP.GT.U32.AND P5, PT, R13, R10, PT ;  /* 0x0000000a0d00720c */ /* 0x000fe40003fa4070 */
        /* <DEDUP_REMOVED lines=20> */
[--C-:B------:R-:W-:Y:S01]  /*1b330*/  @!P6 IMAD.IADD R27, R27, 0x1, -R13.reuse ;  /* 0x000000011b1be824 */ /* 0x100fe200078e0a0d */
[C---:B------:R-:W-:Y:S01]  /*1b340*/  ISETP.GT.U32.AND P4, PT, R13.reuse, R8, PT ;  /* 0x000000080d00720c */ /* 0x040fe20003f84070 */
[--C-:B------:R-:W-:Y:S02]  /*1b350*/  @!P1 IMAD.IADD R20, R20, 0x1, -R13.reuse ;  /* 0x0000000114149824 */ /* 0x100fe400078e0a0d */
[--C-:B------:R-:W-:Y:S01]  /*1b360*/  @!P0 IMAD.IADD R4, R4, 0x1, -R13.reuse ;  /* 0x0000000104048824 */ /* 0x100fe200078e0a0d */
        /* <DEDUP_REMOVED lines=8> */
[--C-:B------:R-:W-:Y:S01]  /*1b3f0*/  @!P4 IMAD.IADD R8, R8, 0x1, -R13.reuse ;  /* 0x000000010808c824 */ /* 0x100fe200078e0a0d */
[----:B------:R0:W-:Y:S01]  /*1b400*/  STL [R1+0x13c], R4 ;  /* 0x00013c0401007387 */ /* 0x0001e20000100800 */
[--C-:B------:R-:W-:Y:S01]  /*1b410*/  @!P1 IMAD.IADD R5, R5, 0x1, -R13.reuse ;  /* 0x0000000105059824 */ /* 0x100fe200078e0a0d */
[----:B------:R-:W-:Y:S01]  /*1b420*/  ISETP.GT.U32.AND P4, PT, R13, R2, PT ;  /* 0x000000020d00720c */ /* 0x000fe20003f84070 */
[--C-:B------:R-:W-:Y:S01]  /*1b430*/  @!P2 IMAD.IADD R19, R19, 0x1, -R13.reuse ;  /* 0x000000011313a824 */ /* 0x100fe200078e0a0d */
[----:B------:R-:W-:Y:S01]  /*1b440*/  ISETP.GT.U32.AND P6, PT, R13, R6, PT ;  /* 0x000000060d00720c */ /* 0x000fe20003fc4070 */
[--C-:B------:R-:W-:Y:S01]  /*1b450*/  @!P3 IMAD.IADD R3, R3, 0x1, -R13.reuse ;  /* 0x000000010303b824 */ /* 0x100fe200078e0a0d */
[----:B0-----:R-:W4:Y:S05]  /*1b460*/  LDL.LU R4, [R1+0xc8] ;  /* 0x0000c80001047983 */ /* 0x001f2a0000300800 */
[--C-:B------:R-:W-:Y:S01]  /*1b470*/  @!P5 IMAD.IADD R7, R7, 0x1, -R13.reuse ;  /* 0x000000010707d824 */ /* 0x100fe200078e0a0d */
[----:B------:R-:W-:Y:S01]  /*1b480*/  ISETP.GT.U32.AND P5, PT, R13, R0, PT ;  /* 0x000000000d00720c */ /* 0x000fe20003fa4070 */
[----:B------:R-:W-:Y:S02]  /*1b490*/  STL [R1+0x140], R20 ;  /* 0x0001401401007387 */ /* 0x000fe40000100800 */
[----:B------:R-:W-:-:S02]  /*1b4a0*/  @!P4 IMAD.IADD R2, R2, 0x1, -R13 ;  /* 0x000000010202c824 */ /* 0x000fc400078e0a0d */
        /* <DEDUP_REMOVED lines=21> */
[----:B------:R-:W-:Y:S01]  /*1b600*/  ISETP.GT.U32.AND P1, PT, R13, R19, PT ;  /* 0x000000130d00720c */ /* 0x000fe20003f24070 */
[--C-:B------:R-:W-:Y:S01]  /*1b610*/  @!P2 IMAD.IADD R17, R17, 0x1, -R13.reuse ;  /* 0x000000011111a824 */ /* 0x100fe200078e0a0d */
[C---:B------:R-:W-:Y:S02]  /*1b620*/  ISETP.GT.U32.AND P4, PT, R13.reuse, R11, PT ;  /* 0x0000000b0d00720c */ /* 0x040fe40003f84070 */
[C---:B------:R-:W-:Y:S01]  /*1b630*/  ISETP.GT.U32.AND P2, PT, R13.reuse, R3, PT ;  /* 0x000000030d00720c */ /* 0x040fe20003f44070 */
[----:B------:R-:W-:Y:S01]  /*1b640*/  @!P3 IMAD.IADD R16, R16, 0x1, -R13 ;  /* 0x000000011010b824 */ /* 0x000fe200078e0a0d */
[----:B------:R-:W-:-:S05]  /*1b650*/  ISETP.GT.U32.AND P3, PT, R13, R2, PT ;  /* 0x000000020d00720c */ /* 0x000fca0003f64070 */
[--C-:B------:R-:W-:Y:S02]  /*1b660*/  @!P0 IMAD.IADD R5, R5, 0x1, -R13.reuse ;  /* 0x0000000105058824 */ /* 0x100fe400078e0a0d */
[----:B------:R-:W-:-:S03]  /*1b670*/  @!P1 IMAD.IADD R19, R19, 0x1, -R13 ;  /* 0x0000000113139824 */ /* 0x000fc600078e0a0d */
[----:B------:R0:W-:Y:S01]  /*1b680*/  STL [R1+0x138], R5 ;  /* 0x0001380501007387 */ /* 0x0001e20000100800 */
[--C-:B------:R-:W-:Y:S01]  /*1b690*/  @!P4 IMAD.IADD R11, R11, 0x1, -R13.reuse ;  /* 0x000000010b0bc824 */ /* 0x100fe200078e0a0d */
[----:B------:R-:W-:Y:S01]  /*1b6a0*/  ISETP.GT.U32.AND P4, PT, R13, R0, PT ;  /* 0x000000000d00720c */ /* 0x000fe20003f84070 */
[--C-:B------:R-:W-:Y:S02]  /*1b6b0*/  @!P2 IMAD.IADD R3, R3, 0x1, -R13.reuse ;  /* 0x000000010303a824 */ /* 0x100fe400078e0a0d */
[--C-:B------:R-:W-:Y:S01]  /*1b6c0*/  @!P3 IMAD.IADD R2, R2, 0x1, -R13.reuse ;  /* 0x000000010202b824 */ /* 0x100fe200078e0a0d */
[----:B0-----:R-:W2:Y:S04]  /*1b6d0*/  LDL.LU R5, [R1+0xb4] ;  /* 0x0000b40001057983 */ /* 0x001ea80000300800 */
[----:B------:R0:W-:Y:S04]  /*1b6e0*/  STL [R1+0x134], R19 ;  /* 0x0001341301007387 */ /* 0x0001e80000100800 */
[----:B------:R-:W3:Y:S04]  /*1b6f0*/  LDL.LU R21, [R1+0xb8] ;  /* 0x0000b80001157983 */ /* 0x000ee80000300800 */
[----:B------:R1:W-:Y:S04]  /*1b700*/  STL [R1+0x100], R3 ;  /* 0x0001000301007387 */ /* 0x0003e80000100800 */
[----:B------:R1:W-:Y:S04]  /*1b710*/  STL [R1+0x108], R2 ;  /* 0x0001080201007387 */ /* 0x0003e80000100800 */
[----:B------:R-:W2:Y:S04]  /*1b720*/  LDL.LU R20, [R1+0xc0] ;  /* 0x0000c00001147983 */ /* 0x000ea80000300800 */
[----:B0-----:R-:W2:Y:S01]  /*1b730*/  LDL.LU R19, [R1+0xbc] ;  /* 0x0000bc0001137983 */ /* 0x001ea20000300800 */
[----:B------:R-:W-:-:S05]  /*1b740*/  @!P4 IMAD.IADD R0, R0, 0x1, -R13 ;  /* 0x000000010000c824 */ /* 0x000fca00078e0a0d */
[----:B------:R0:W-:Y:S04]  /*1b750*/  STL [R1+0x10c], R0 ;  /* 0x00010c0001007387 */ /* 0x0001e80000100800 */
[----:B-1----:R-:W2:Y:S01]  /*1b760*/  LDL.LU R3, [R1+0x9c] ;  /* 0x00009c0001037983 */ /* 0x002ea20000300800 */
[C---:B------:R-:W-:Y:S02]  /*1b770*/  ISETP.GT.U32.AND P6, PT, R13.reuse, R29, PT ;  /* 0x0000001d0d00720c */ /* 0x040fe40003fc4070 */
[C---:B----4-:R-:W-:Y:S01]  /*1b780*/  ISETP.GT.U32.AND P5, PT, R13.reuse, R10, PT ;  /* 0x0000000a0d00720c */ /* 0x050fe20003fa4070 */
[----:B------:R-:W4:Y:S01]  /*1b790*/  LDL.LU R2, [R1+0xa0] ;  /* 0x0000a00001027983 */ /* 0x000f220000300800 */
[----:B------:R-:W-:-:S09]  /*1b7a0*/  ISETP.GT.U32.AND P0, PT, R13, R22, PT ;  /* 0x000000160d00720c */ /* 0x000fd20003f04070 */
        /* <DEDUP_REMOVED lines=10> */
[--C-:B------:R-:W-:Y:S01]  /*1b850*/  @!P1 IMAD.IADD R18, R18, 0x1, -R13.reuse ;  /* 0x0000000112129824 */ /* 0x100fe200078e0a0d */
[----:B------:R1:W-:Y:S04]  /*1b860*/  STL [R1+0x114], R29 ;  /* 0x0001141d01007387 */ /* 0x0003e80000100800 */
[----:B0-----:R-:W4:Y:S01]  /*1b870*/  LDL.LU R0, [R1+0xa4] ;  /* 0x0000a40001007983 */ /* 0x001f220000300800 */
[----:B------:R-:W-:Y:S01]  /*1b880*/  ISETP.GT.U32.AND P0, PT, R13, R15, PT ;  /* 0x0000000f0d00720c */ /* 0x000fe20003f04070 */
[----:B------:R-:W-:Y:S01]  /*1b890*/  @!P2 IMAD.IADD R17, R17, 0x1, -R13 ;  /* 0x000000011111a824 */ /* 0x000fe200078e0a0d */
[----:B------:R-:W-:-:S02]  /*1b8a0*/  ISETP.GT.U32.AND P3, PT, R13, R16, PT ;  /* 0x000000100d00720c */ /* 0x000fc40003f64070 */
[--C-:B------:R-:W-:Y:S01]  /*1b8b0*/  @!P5 IMAD.IADD R4, R4, 0x1, -R13.reuse ;  /* 0x000000010404d824 */ /* 0x100fe200078e0a0d */
[C---:B------:R-:W-:Y:S01]  /*1b8c0*/  ISETP.GT.U32.AND P1, PT, R13.reuse, R9, PT ;  /* 0x000000090d00720c */ /* 0x040fe20003f24070 */
[----:B-1----:R-:W4:Y:S01]  /*1b8d0*/  LDL.LU R29, [R1+0xac] ;  /* 0x0000ac00011d7983 */ /* 0x002f220000300800 */
[C---:B------:R-:W-:Y:S02]  /*1b8e0*/  ISETP.GT.U32.AND P4, PT, R13.reuse, R11, PT ;  /* 0x0000000b0d00720c */ /* 0x040fe40003f84070 */
[C---:B------:R-:W-:Y:S02]  /*1b8f0*/  ISETP.GT.U32.AND P2, PT, R13.reuse, R8, PT ;  /* 0x000000080d00720c */ /* 0x040fe40003f44070 */
[----:B------:R-:W-:Y:S02]  /*1b900*/  ISETP.GT.U32.AND P6, PT, R13, R10, PT ;  /* 0x0000000a0d00720c */ /* 0x000fe40003fc4070 */
[----:B------:R-:W-:-:S05]  /*1b910*/  @!P0 IMAD.IADD R15, R15, 0x1, -R13 ;  /* 0x000000010f0f8824 */ /* 0x000fca00078e0a0d */
[--C-:B------:R-:W-:Y:S02]  /*1b920*/  @!P1 IMAD.IADD R9, R9, 0x1, -R13.reuse ;  /* 0x0000000109099824 */ /* 0x100fe400078e0a0d */
[--C-:B------:R-:W-:Y:S01]  /*1b930*/  @!P3 IMAD.IADD R16, R16, 0x1, -R13.reuse ;  /* 0x000000011010b824 */ /* 0x100fe200078e0a0d */
[----:B------:R-:W-:Y:S01]  /*1b940*/  ISETP.GT.U32.AND P3, PT, R13, R7, PT ;  /* 0x000000070d00720c */ /* 0x000fe20003f64070 */
[--C-:B------:R-:W-:Y:S01]  /*1b950*/  @!P2 IMAD.IADD R8, R8, 0x1, -R13.reuse ;  /* 0x000000010808a824 */ /* 0x100fe200078e0a0d */
[----:B------:R-:W-:Y:S01]  /*1b960*/  STL [R1+0x110], R22 ;  /* 0x0001101601007387 */ /* 0x000fe20000100800 */
[--C-:B------:R-:W-:Y:S02]  /*1b970*/  @!P4 IMAD.IADD R11, R11, 0x1, -R13.reuse ;  /* 0x000000010b0bc824 */ /* 0x100fe400078e0a0d */
[--C-:B------:R-:W-:Y:S01]  /*1b980*/  @!P6 IMAD.IADD R10, R10, 0x1, -R13.reuse ;  /* 0x000000010a0ae824 */ /* 0x100fe200078e0a0d */
[----:B------:R-:W-:Y:S04]  /*1b990*/  STL [R1+0xe8], R18 ;  /* 0x0000e81201007387 */ /* 0x000fe80000100800 */
[----:B------:R-:W-:Y:S04]  /*1b9a0*/  STL [R1+0xf0], R17 ;  /* 0x0000f01101007387 */ /* 0x000fe80000100800 */
[----:B------:R-:W-:Y:S04]  /*1b9b0*/  STL [R1+0xf4], R16 ;  /* 0x0000f41001007387 */ /* 0x000fe80000100800 */
[----:B------:R-:W-:Y:S04]  /*1b9c0*/  STL [R1+0xfc], R11 ;  /* 0x0000fc0b01007387 */ /* 0x000fe80000100800 */
[----:B------:R0:W-:Y:S01]  /*1b9d0*/  STL [R1+0xc8], R4 ;  /* 0x0000c80401007387 */ /* 0x0001e20000100800 */
[----:B------:R-:W-:-:S03]  /*1b9e0*/  @!P3 IMAD.IADD R7, R7, 0x1, -R13 ;  /* 0x000000010707b824 */ /* 0x000fc600078e0a0d */
[----:B------:R1:W-:Y:S04]  /*1b9f0*/  STL [R1+0xf8], R10 ;  /* 0x0000f80a01007387 */ /* 0x0003e80000100800 */
[----:B0-----:R-:W4:Y:S04]  /*1ba00*/  LDL.LU R4, [R1+0xa8] ;  /* 0x0000a80001047983 */ /* 0x001f280000300800 */
[----:B------:R-:W4:Y:S04]  /*1ba10*/  LDL.LU R18, [R1+0x8c] ;  /* 0x00008c0001127983 */ /* 0x000f280000300800 */
        /* <DEDUP_REMOVED lines=8> */
[C---:B------:R-:W-:Y:S01]  /*1baa0*/  ISETP.GT.U32.AND P5, PT, R13.reuse, R15, PT ;  /* 0x0000000f0d00720c */ /* 0x040fe20003fa4070 */
[--C-:B------:R-:W-:Y:S01]  /*1bab0*/  @!P0 IMAD.IADD R20, R20, 0x1, -R13.reuse ;  /* 0x0000000114148824 */ /* 0x100fe200078e0a0d */
[C---:B------:R-:W-:Y:S02]  /*1bac0*/  ISETP.GT.U32.AND P2, PT, R13.reuse, R3, PT ;  /* 0x000000030d00720c */ /* 0x040fe40003f44070 */
[----:B------:R-:W-:Y:S01]  /*1bad0*/  ISETP.GT.U32.AND P0, PT, R13, R9, PT ;  /* 0x000000090d00720c */ /* 0x000fe20003f04070 */
[----:B------:R-:W-:Y:S01]  /*1bae0*/  @!P1 IMAD.IADD R19, R19, 0x1, -R13 ;  /* 0x0000000113139824 */ /* 0x000fe200078e0a0d */
[----:B------:R-:W-:-:S07]  /*1baf0*/  ISETP.GT.U32.AND P1, PT, R13, R8, PT ;  /* 0x000000080d00720c */ /* 0x000fce0003f24070 */
[----:B------:R-:W-:-:S05]  /*1bb00*/  @!P5 IMAD.IADD R15, R15, 0x1, -R13 ;  /* 0x000000010f0fd824 */ /* 0x000fca00078e0a0d */
[----:B------:R0:W-:Y:S01]  /*1bb10*/  STL [R1+0xcc], R15 ;  /* 0x0000cc0f01007387 */ /* 0x0001e20000100800 */
[--C-:B------:R-:W-:Y:S01]  /*1bb20*/  @!P2 IMAD.IADD R3, R3, 0x1, -R13.reuse ;  /* 0x000000010303a824 */ /* 0x100fe200078e0a0d */
[----:B------:R-:W-:Y:S01]  /*1bb30*/  ISETP.GT.U32.AND P2, PT, R13, R7, PT ;  /* 0x000000070d00720c */ /* 0x000fe20003f44070 */
[--C-:B------:R-:W-:Y:S02]  /*1bb40*/  @!P0 IMAD.IADD R9, R9, 0x1, -R13.reuse ;  /* 0x0000000109098824 */ /* 0x100fe400078e0a0d */
[--C-:B------:R-:W-:Y:S01]  /*1bb50*/  @!P1 IMAD.IADD R8, R8, 0x1, -R13.reuse ;  /* 0x0000000108089824 */ /* 0x100fe200078e0a0d */
[----:B0-----:R-:W2:Y:S04]  /*1bb60*/  LDL.LU R15, [R1+0x80] ;  /* 0x00008000010f7983 */ /* 0x001ea80000300800 */
[----:B------:R0:W-:Y:S04]  /*1bb70*/  STL [R1+0xd0], R9 ;  /* 0x0000d00901007387 */ /* 0x0001e80000100800 */
[----:B------:R1:W-:Y:S04]  /*1bb80*/  STL [R1+0xd8], R8 ;  /* 0x0000d80801007387 */ /* 0x0003e80000100800 */
[----:B0-----:R-:W3:Y:S04]  /*1bb90*/  LDL.LU R9, [R1+0x84] ;  /* 0x0000840001097983 */ /* 0x001ee80000300800 */
[----:B-1----:R-:W3:Y:S01]  /*1bba0*/  LDL.LU R8, [R1+0x88] ;  /* 0x0000880001087983 */ /* 0x002ee20000300800 */
[----:B------:R-:W-:-:S05]  /*1bbb0*/  @!P2 IMAD.IADD R7, R7, 0x1, -R13 ;  /* 0x000000010707a824 */ /* 0x000fca00078e0a0d */
[----:B------:R0:W-:Y:S04]  /*1bbc0*/  STL [R1+0xd4], R7 ;  /* 0x0000d40701007387 */ /* 0x0001e80000100800 */
[----:B0-----:R-:W3:Y:S01]  /*1bbd0*/  LDL.LU R7, [R1+0x1ac] ;  /* 0x0001ac0001077983 */ /* 0x001ee20000300800 */
[C---:B------:R-:W-:Y:S02]  /*1bbe0*/  ISETP.GT.U32.AND P4, PT, R13.reuse, R6, PT ;  /* 0x000000060d00720c */ /* 0x040fe40003f84070 */
[C---:B------:R-:W-:Y:S02]  /*1bbf0*/  ISETP.GT.U32.AND P6, PT, R13.reuse, R5, PT ;  /* 0x000000050d00720c */ /* 0x040fe40003fc4070 */
[----:B----4-:R-:W-:-:S09]  /*1bc00*/  ISETP.GT.U32.AND P3, PT, R13, R2, PT ;  /* 0x000000020d00720c */ /* 0x010fd20003f64070 */
[--C-:B------:R-:W-:Y:S01]  /*1bc10*/  @!P4 IMAD.IADD R6, R6, 0x1, -R13.reuse ;  /* 0x000000010606c824 */ /* 0x100fe200078e0a0d */
[----:B------:R-:W-:Y:S01]  /*1bc20*/  ISETP.GT.U32.AND P4, PT, R13, R0, PT ;  /* 0x000000000d00720c */ /* 0x000fe20003f84070 */
[--C-:B------:R-:W-:Y:S01]  /*1bc30*/  @!P6 IMAD.IADD R5, R5, 0x1, -R13.reuse ;  /* 0x000000010505e824 */ /* 0x100fe200078e0a0d */
[C---:B------:R-:W-:Y:S01]  /*1bc40*/  ISETP.GT.U32.AND P6, PT, R13.reuse, R29, PT ;  /* 0x0000001d0d00720c */ /* 0x040fe20003fc4070 */
[----:B------:R-:W-:Y:S01]  /*1bc50*/  @!P3 IMAD.IADD R2, R2, 0x1, -R13 ;  /* 0x000000010202b824 */ /* 0x000fe200078e0a0d */
[C---:B------:R-:W-:Y:S02]  /*1bc60*/  ISETP.GT.U32.AND P3, PT, R13.reuse, R6, PT ;  /* 0x000000060d00720c */ /* 0x040fe40003f64070 */
[----:B------:R-:W-:-:S07]  /*1bc70*/  ISETP.GT.U32.AND P5, PT, R13, R21, PT ;  /* 0x000000150d00720c */ /* 0x000fce0003fa4070 */
[--C-:B------:R-:W-:Y:S01]  /*1bc80*/  @!P4 IMAD.IADD R0, R0, 0x1, -R13.reuse ;  /* 0x000000010000c824 */ /* 0x100fe200078e0a0d */
[C---:B------:R-:W-:Y:S02]  /*1bc90*/  ISETP.GT.U32.AND P4, PT, R13.reuse, R5, PT ;  /* 0x000000050d00720c */ /* 0x040fe40003f84070 */
[----:B------:R-:W-:Y:S01]  /*1bca0*/  ISETP.GT.U32.AND P0, PT, R13, R20, PT ;  /* 0x000000140d00720c */ /* 0x000fe20003f04070 */
[--C-:B------:R-:W-:Y:S02]  /*1bcb0*/  @!P6 IMAD.IADD R29, R29, 0x1, -R13.reuse ;  /* 0x000000011d1de824 */ /* 0x100fe400078e0a0d */
[--C-:B------:R-:W-:Y:S01]  /*1bcc0*/  @!P3 IMAD.IADD R6, R6, 0x1, -R13.reuse ;  /* 0x000000010606b824 */ /* 0x100fe200078e0a0d */
[----:B------:R-:W-:Y:S01]  /*1bcd0*/  ISETP.GT.U32.AND P1, PT, R13, R19, PT ;  /* 0x000000130d00720c */ /* 0x000fe20003f24070 */
[----:B------:R-:W-:-:S06]  /*1bce0*/  @!P5 IMAD.IADD R21, R21, 0x1, -R13 ;  /* 0x000000011515d824 */ /* 0x000fcc00078e0a0d */
[--C-:B------:R-:W-:Y:S01]  /*1bcf0*/  @!P4 IMAD.IADD R5, R5, 0x1, -R13.reuse ;  /* 0x000000010505c824 */ /* 0x100fe200078e0a0d */
[C---:B------:R-:W-:Y:S01]  /*1bd00*/  ISETP.GT.U32.AND P4, PT, R13.reuse, R29, PT ;  /* 0x0000001d0d00720c */ /* 0x040fe20003f84070 */
[----:B------:R0:W-:Y:S01]  /*1bd10*/  STL [R1+0xb0], R6 ;  /* 0x0000b00601007387 */ /* 0x0001e20000100800 */
[C---:B------:R-:W-:Y:S01]  /*1bd20*/  ISETP.GT.U32.AND P5, PT, R13.reuse, R4, PT ;  /* 0x000000040d00720c */ /* 0x040fe20003fa4070 */
[----:B------:R-:W-:Y:S01]  /*1bd30*/  @!P0 IMAD.IADD R20, R20, 0x1, -R13 ;  /* 0x0000000114148824 */ /* 0x000fe200078e0a0d */
[C---:B------:R-:W-:Y:S01]  /*1bd40*/  ISETP.GT.U32.AND P0, PT, R13.reuse, R18, PT ;  /* 0x000000120d00720c */ /* 0x040fe20003f04070 */
[----:B0-----:R-:W4:Y:S04]  /*1bd50*/  LDL.LU R6, [R1+0x194] ;  /* 0x0001940001067983 */ /* 0x001f280000300800 */
[----:B------:R0:W-:Y:S01]  /*1bd60*/  STL [R1+0xb4], R5 ;  /* 0x0000b40501007387 */ /* 0x0001e20000100800 */
[----:B------:R-:W-:-:S03]  /*1bd70*/  ISETP.GT.U32.AND P2, PT, R13, R3, PT ;  /* 0x000000030d00720c */ /* 0x000fc60003f44070 */
[--C-:B------:R-:W-:Y:S01]  /*1bd80*/  @!P4 IMAD.IADD R29, R29, 0x1, -R13.reuse ;  /* 0x000000011d1dc824 */ /* 0x100fe200078e0a0d */
[----:B0-----:R-:W4:Y:S01]  /*1bd90*/  LDL.LU R5, [R1+0x7c] ;  /* 0x00007c0001057983 */ /* 0x001f220000300800 */
[--C-:B------:R-:W-:Y:S01]  /*1bda0*/  @!P1 IMAD.IADD R19, R19, 0x1, -R13.reuse ;  /* 0x0000000113139824 */ /* 0x100fe200078e0a0d */
[C---:B------:R-:W-:Y:S01]  /*1bdb0*/  ISETP.GT.U32.AND P1, PT, R13.reuse, R17, PT ;  /* 0x000000110d00720c */ /* 0x040fe20003f24070 */
[--C-:B------:R-:W-:Y:S01]  /*1bdc0*/  @!P5 IMAD.IADD R4, R4, 0x1, -R13.reuse ;  /* 0x000000010404d824 */ /* 0x100fe200078e0a0d */
[C---:B------:R-:W-:Y:S01]  /*1bdd0*/  ISETP.GT.U32.AND P3, PT, R13.reuse, R2, PT ;  /* 0x000000020d00720c */ /* 0x040fe20003f64070 */
[----:B------:R-:W-:Y:S01]  /*1bde0*/  @!P0 IMAD.IADD R18, R18, 0x1, -R13 ;  /* 0x0000000112128824 */ /* 0x000fe200078e0a0d */
[----:B------:R-:W-:-:S03]  /*1bdf0*/  ISETP.GT.U32.AND P6, PT, R13, R0, PT ;  /* 0x000000000d00720c */ /* 0x000fc60003fc4070 */
[--C-:B------:R-:W-:Y:S01]  /*1be00*/  @!P2 IMAD.IADD R3, R3, 0x1, -R13.reuse ;  /* 0x000000010303a824 */ /* 0x100fe200078e0a0d */
[----:B------:R-:W-:Y:S01]  /*1be10*/  ISETP.GT.U32.AND P2, PT, R13, R16, PT ;  /* 0x000000100d00720c */ /* 0x000fe20003f44070 */
[----:B------:R-:W-:Y:S04]  /*1be20*/  STL [R1+0xb8], R21 ;  /* 0x0000b81501007387 */ /* 0x000fe80000100800 */
[--C-:B------:R-:W-:Y:S02]  /*1be30*/  @!P1 IMAD.IADD R17, R17, 0x1, -R13.reuse ;  /* 0x0000000111119824 */ /* 0x100fe400078e0a0d */
[--C-:B------:R-:W-:Y:S01]  /*1be40*/  @!P3 IMAD.IADD R2, R2, 0x1, -R13.reuse ;  /* 0x000000010202b824 */ /* 0x100fe200078e0a0d */
[----:B------:R-:W-:Y:S01]  /*1be50*/  STL [R1+0xc0], R20 ;  /* 0x0000c01401007387 */ /* 0x000fe20000100800 */
[----:B------:R-:W-:-:S03]  /*1be60*/  @!P6 IMAD.IADD R0, R0, 0x1, -R13 ;  /* 0x000000010000e824 */ /* 0x000fc600078e0a0d */
[----:B------:R-:W-:Y:S04]  /*1be70*/  STL [R1+0xbc], R19 ;  /* 0x0000bc1301007387 */ /* 0x000fe80000100800 */
[----:B------:R0:W-:Y:S01]  /*1be80*/  STL [R1+0x9c], R3 ;  /* 0x00009c0301007387 */ /* 0x0001e20000100800 */
[----:B------:R-:W-:-:S03]  /*1be90*/  @!P2 IMAD.IADD R16, R16, 0x1, -R13 ;  /* 0x000000011010a824 */ /* 0x000fc600078e0a0d */
[----:B------:R-:W-:Y:S04]  /*1bea0*/  STL [R1+0xa0], R2 ;  /* 0x0000a00201007387 */ /* 0x000fe80000100800 */
[----:B0-----:R-:W4:Y:S04]  /*1beb0*/  LDL.LU R3, [R1+0x160] ;  /* 0x0001600001037983 */ /* 0x001f280000300800 */
[----:B------:R0:W-:Y:S04]  /*1bec0*/  STL [R1+0xa4], R0 ;  /* 0x0000a40001007387 */ /* 0x0001e80000100800 */
[----:B0-----:R-:W4:Y:S04]  /*1bed0*/  LDL.LU R0, [R1+0x178] ;  /* 0x0001780001007983 */ /* 0x001f280000300800 */
[----:B------:R0:W-:Y:S04]  /*1bee0*/  STL [R1+0xac], R29 ;  /* 0x0000ac1d01007387 */ /* 0x0001e80000100800 */
[----:B0-----:R-:W4:Y:S04]  /*1bef0*/  LDL.LU R29, [R1+0x168] ;  /* 0x00016800011d7983 */ /* 0x001f280000300800 */
[----:B------:R-:W4:Y:S01]  /*1bf00*/  LDL.LU R2, [R1+0x11c] ;  /* 0x00011c0001027983 */ /* 0x000f220000300800 */
[----:B--2---:R-:W-:-:S02]  /*1bf10*/  ISETP.GT.U32.AND P4, PT, R13, R15, PT ;  /* 0x0000000f0d00720c */ /* 0x004fc40003f84070 */
[C---:B---3--:R-:W-:Y:S02]  /*1bf20*/  ISETP.GT.U32.AND P5, PT, R13.reuse, R9, PT ;  /* 0x000000090d00720c */ /* 0x048fe40003fa4070 */
[----:B------:R-:W-:-:S09]  /*1bf30*/  ISETP.GT.U32.AND P0, PT, R13, R8, PT ;  /* 0x000000080d00720c */ /* 0x000fd20003f04070 */
[--C-:B------:R-:W-:Y:S01]  /*1bf40*/  @!P4 IMAD.IADD R15, R15, 0x1, -R13.reuse ;  /* 0x000000010f0fc824 */ /* 0x100fe200078e0a0d */
[----:B------:R-:W-:Y:S01]  /*1bf50*/  ISETP.GT.U32.AND P4, PT, R13, R4, PT ;  /* 0x000000040d00720c */ /* 0x000fe20003f84070 */
[--C-:B------:R-:W-:Y:S01]  /*1bf60*/  @!P5 IMAD.IADD R9, R9, 0x1, -R13.reuse ;  /* 0x000000010909d824 */ /* 0x100fe200078e0a0d */
[C---:B------:R-:W-:Y:S01]  /*1bf70*/  ISETP.GT.U32.AND P5, PT, R13.reuse, R18, PT ;  /* 0x000000120d00720c */ /* 0x040fe20003fa4070 */
[----:B------:R-:W-:Y:S01]  /*1bf80*/  @!P0 IMAD.IADD R8, R8, 0x1, -R13 ;  /* 0x0000000108088824 */ /* 0x000fe200078e0a0d */
[C---:B------:R-:W-:Y:S02]  /*1bf90*/  ISETP.GT.U32.AND P1, PT, R13.reuse, R7, PT ;  /* 0x000000070d00720c */ /* 0x040fe40003f24070 */
[----:B------:R-:W-:-:S07]  /*1bfa0*/  ISETP.GT.U32.AND P0, PT, R13, R17, PT ;  /* 0x000000110d00720c */ /* 0x000fce0003f04070 */
[--C-:B------:R-:W-:Y:S02]  /*1bfb0*/  @!P4 IMAD.IADD R4, R4, 0x1, -R13.reuse ;  /* 0x000000010404c824 */ /* 0x100fe400078e0a0d */
[----:B------:R-:W-:-:S03]  /*1bfc0*/  @!P5 IMAD.IADD R18, R18, 0x1, -R13 ;  /* 0x000000011212d824 */ /* 0x000fc600078e0a0d */
[----:B------:R0:W-:Y:S01]  /*1bfd0*/  STL [R1+0xa8], R4 ;  /* 0x0000a80401007387 */ /* 0x0001e20000100800 */
[--C-:B------:R-:W-:Y:S01]  /*1bfe0*/  @!P1 IMAD.IADD R7, R7, 0x1, -R13.reuse ;  /* 0x0000000107079824 */ /* 0x100fe200078e0a0d */
[----:B------:R-:W-:Y:S01]  /*1bff0*/  ISETP.GT.U32.AND P1, PT, R13, R16, PT ;  /* 0x000000100d00720c */ /* 0x000fe20003f24070 */
[--C-:B------:R-:W-:Y:S01]  /*1c000*/  @!P0 IMAD.IADD R17, R17, 0x1, -R13.reuse ;  /* 0x0000000111118824 */ /* 0x100fe200078e0a0d */
[----:B0-----:R-:W2:Y:S04]  /*1c010*/  LDL.LU R4, [R1+0x120] ;  /* 0x0001200001047983 */ /* 0x001ea80000300800 */
[----:B------:R-:W3:Y:S04]  /*1c020*/  LDL.LU R22, [R1+0x124] ;  /* 0x0001240001167983 */ /* 0x000ee80000300800 */
[----:B------:R-:W2:Y:S04]  /*1c030*/  LDL.LU R21, [R1+0x144] ;  /* 0x0001440001157983 */ /* 0x000ea80000300800 */
[----:B------:R0:W-:Y:S04]  /*1c040*/  STL [R1+0x8c], R18 ;  /* 0x00008c1201007387 */ /* 0x0001e80000100800 */
[----:B------:R-:W3:Y:S04]  /*1c050*/  LDL.LU R20, [R1+0x12c] ;  /* 0x00012c0001147983 */ /* 0x000ee80000300800 */
[----:B------:R1:W-:Y:S04]  /*1c060*/  STL [R1+0x90], R17 ;  /* 0x0000901101007387 */ /* 0x0003e80000100800 */
[----:B------:R-:W3:Y:S01]  /*1c070*/  LDL.LU R19, [R1+0xdc] ;  /* 0x0000dc0001137983 */ /* 0x000ee20000300800 */
[----:B------:R-:W-:-:S03]  /*1c080*/  @!P1 IMAD.IADD R16, R16, 0x1, -R13 ;  /* 0x0000000110109824 */ /* 0x000fc600078e0a0d */
[----:B0-----:R-:W3:Y:S04]  /*1c090*/  LDL.LU R18, [R1+0xe0] ;  /* 0x0000e00001127983 */ /* 0x001ee80000300800 */
[----:B------:R0:W-:Y:S04]  /*1c0a0*/  STL [R1+0x94], R16 ;  /* 0x0000941001007387 */ /* 0x0001e80000100800 */
[----:B-1----:R-:W3:Y:S01]  /*1c0b0*/  LDL.LU R17, [R1+0xe4] ;  /* 0x0000e40001117983 */ /* 0x002ee20000300800 */
[----:B------:R-:W-:Y:S02]  /*1c0c0*/  ISETP.GT.U32.AND P3, PT, R13, R11, PT ;  /* 0x0000000b0d00720c */ /* 0x000fe40003f64070 */
[----:B------:R-:W-:-:S02]  /*1c0d0*/  IABS R23, R23 ;  /* 0x0000001700177213 */ /* 0x000fc40000000000 */
[----:B------:R-:W-:Y:S01]  /*1c0e0*/  ISETP.GT.U32.AND P6, PT, R13, R10, PT ;  /* 0x0000000a0d00720c */ /* 0x000fe20003fc4070 */
[----:B0-----:R-:W3:Y:S02]  /*1c0f0*/  LDL.LU R16, [R1+0x104] ;  /* 0x0001040001107983 */ /* 0x001ee40000300800 */
[----:B------:R-:W-:Y:S01]  /*1c100*/  IMAD.HI.U32 R14, R12, R23, RZ ;  /* 0x000000170c0e7227 */ /* 0x000fe200078e00ff */
[----:B------:R-:W-:-:S05]  /*1c110*/  IABS R24, R24 ;  /* 0x0000001800187213 */ /* 0x000fca0000000000 */
[----:B------:R-:W-:Y:S01]  /*1c120*/  @!P3 IMAD.IADD R11, R11, 0x1, -R13 ;  /* 0x000000010b0bb824 */ /* 0x000fe200078e0a0d */
[C---:B----4-:R-:W-:Y:S01]  /*1c130*/  ISETP.GT.U32.AND P3, PT, R13.reuse, R5, PT ;  /* 0x000000050d00720c */ /* 0x050fe20003f64070 */
[----:B------:R-:W-:Y:S01]  /*1c140*/  IMAD.MOV R14, RZ, RZ, -R14 ;  /* 0x000000ffff0e7224 */ /* 0x000fe200078e0a0e */
[----:B------:R-:W-:-:S03]  /*1c150*/  ISETP.GT.U32.AND P2, PT, R13, R6, PT ;  /* 0x000000060d00720c */ /* 0x000fc60003f44070 */
[----:B------:R-:W-:Y:S02]  /*1c160*/  IMAD R23, R13, R14, R23 ;  /* 0x0000000e0d177224 */ /* 0x000fe400078e0217 */
[----:B------:R-:W-:Y:S01]  /*1c170*/  IMAD.HI.U32 R14, R12, R24, RZ ;  /* 0x000000180c0e7227 */ /* 0x000fe200078e00ff */
[----:B------:R-:W-:-:S03]  /*1c180*/  IABS R25, R25 ;  /* 0x0000001900197213 */ /* 0x000fc60000000000 */
[--C-:B------:R-:W-:Y:S01]  /*1c190*/  @!P6 IMAD.IADD R10, R10, 0x1, -R13.reuse ;  /* 0x000000010a0ae824 */ /* 0x100fe200078e0a0d */
[----:B------:R-:W-:Y:S01]  /*1c1a0*/  ISETP.GT.U32.AND P6, PT, R13, R28, PT ;  /* 0x0000001c0d00720c */ /* 0x000fe20003fc4070 */
[----:B------:R-:W-:Y:S02]  /*1c1b0*/  IMAD.MOV R14, RZ, RZ, -R14 ;  /* 0x000000ffff0e7224 */ /* 0x000fe400078e0a0e */
[--C-:B------:R-:W-:Y:S01]  /*1c1c0*/  @!P3 IMAD.IADD R5, R5, 0x1, -R13.reuse ;  /* 0x000000010505b824 */ /* 0x100fe200078e0a0d */
[C---:B------:R-:W-:Y:S01]  /*1c1d0*/  ISETP.GT.U32.AND P3, PT, R13.reuse, R10, PT ;  /* 0x0000000a0d00720c */ /* 0x040fe20003f64070 */
[C---:B------:R-:W-:Y:S01]  /*1c1e0*/  IMAD R24, R13.reuse, R14, R24 ;  /* 0x0000000e0d187224 */ /* 0x040fe200078e0218 */
[C---:B------:R-:W-:Y:S01]  /*1c1f0*/  ISETP.GT.U32.AND P4, PT, R13.reuse, R15, PT ;  /* 0x0000000f0d00720c */ /* 0x040fe20003f84070 */
[----:B------:R-:W-:Y:S01]  /*1c200*/  IMAD.HI.U32 R14, R12, R25, RZ ;  /* 0x000000190c0e7227 */ /* 0x000fe200078e00ff */
[C---:B------:R-:W-:Y:S02]  /*1c210*/  ISETP.GT.U32.AND P5, PT, R13.reuse, R9, PT ;  /* 0x000000090d00720c */ /* 0x040fe40003fa4070 */
[----:B------:R-:W-:Y:S01]  /*1c220*/  IABS R26, R26 ;  /* 0x0000001a001a7213 */ /* 0x000fe20000000000 */
[----:B------:R-:W-:Y:S01]  /*1c230*/  IMAD.MOV R14, RZ, RZ, -R14 ;  /* 0x000000ffff0e7224 */ /* 0x000fe200078e0a0e */
[C---:B------:R-:W-:Y:S01]  /*1c240*/  ISETP.GT.U32.AND P0, PT, R13.reuse, R8, PT ;  /* 0x000000080d00720c */ /* 0x040fe20003f04070 */
[--C-:B------:R-:W-:Y:S01]  /*1c250*/  @!P2 IMAD.IADD R6, R6, 0x1, -R13.reuse ;  /* 0x000000010606a824 */ /* 0x100fe200078e0a0d */
[----:B------:R-:W-:Y:S01]  /*1c260*/  ISETP.GT.U32.AND P2, PT, R13, R11, PT ;  /* 0x0000000b0d00720c */ /* 0x000fe20003f44070 */
[----:B------:R-:W-:-:S02]  /*1c270*/  @!P6 IMAD.IADD R28, R28, 0x1, -R13 ;  /* 0x000000011c1ce824 */ /* 0x000fc400078e0a0d */
[C---:B------:R-:W-:Y:S02]  /*1c280*/  IMAD R25, R13.reuse, R14, R25 ;  /* 0x0000000e0d197224 */ /* 0x040fe400078e0219 */
[----:B------:R-:W-:Y:S01]  /*1c290*/  IMAD.HI.U32 R14, R12, R26, RZ ;  /* 0x0000001a0c0e7227 */ /* 0x000fe200078e00ff */
[----:B------:R-:W-:-:S03]  /*1c2a0*/  ISETP.GT.U32.AND P1, PT, R13, R7, PT ;  /* 0x000000070d00720c */ /* 0x000fc60003f24070 */
[--C-:B------:R-:W-:Y:S01]  /*1c2b0*/  @!P3 IMAD.IADD R10, R10, 0x1, -R13.reuse ;  /* 0x000000010a0ab824 */ /* 0x100fe200078e0a0d */
[----:B------:R-:W-:Y:S01]  /*1c2c0*/  ISETP.GT.U32.AND P3, PT, R13, R28, PT ;  /* 0x0000001c0d00720c */ /* 0x000fe20003f64070 */
[----:B------:R-:W-:Y:S01]  /*1c2d0*/  IMAD.MOV R14, RZ, RZ, -R14 ;  /* 0x000000ffff0e7224 */ /* 0x000fe200078e0a0e */
[----:B------:R-:W-:Y:S01]  /*1c2e0*/  IABS R27, R27 ;  /* 0x0000001b001b7213 */ /* 0x000fe20000000000 */
[--C-:B------:R-:W-:Y:S01]  /*1c2f0*/  @!P4 IMAD.IADD R15, R15, 0x1, -R13.reuse ;  /* 0x000000010f0fc824 */ /* 0x100fe200078e0a0d */
[----:B------:R-:W-:Y:S01]  /*1c300*/  ISETP.GT.U32.AND P4, PT, R13, R3, PT ;  /* 0x000000030d00720c */ /* 0x000fe20003f84070 */
[----:B------:R-:W-:Y:S02]  /*1c310*/  @!P5 IMAD.IADD R9, R9, 0x1, -R13 ;  /* 0x000000010909d824 */ /* 0x000fe400078e0a0d */
[C---:B------:R-:W-:Y:S02]  /*1c320*/  IMAD R26, R13.reuse, R14, R26 ;  /* 0x0000000e0d1a7224 */ /* 0x040fe400078e021a */
[----:B------:R-:W-:Y:S01]  /*1c330*/  IMAD.HI.U32 R14, R12, R27, RZ ;  /* 0x0000001b0c0e7227 */ /* 0x000fe200078e00ff */
[----:B------:R-:W-:-:S03]  /*1c340*/  ISETP.GT.U32.AND P5, PT, R13, R0, PT ;  /* 0x000000000d00720c */ /* 0x000fc60003fa4070 */
[--C-:B------:R-:W-:Y:S01]  /*1c350*/  @!P2 IMAD.IADD R11, R11, 0x1, -R13.reuse ;  /* 0x000000010b0ba824 */ /* 0x100fe200078e0a0d */
[----:B------:R-:W-:Y:S01]  /*1c360*/  ISETP.GT.U32.AND P2, PT, R13, R6, PT ;  /* 0x000000060d00720c */ /* 0x000fe20003f44070 */
[--C-:B------:R-:W-:Y:S02]  /*1c370*/  @!P0 IMAD.IADD R8, R8, 0x1, -R13.reuse ;  /* 0x0000000108088824 */ /* 0x100fe400078e0a0d */
[----:B------:R-:W-:Y:S02]  /*1c380*/  IMAD.MOV R14, RZ, RZ, -R14 ;  /* 0x000000ffff0e7224 */ /* 0x000fe400078e0a0e */
[--C-:B------:R-:W-:Y:S02]  /*1c390*/  @!P1 IMAD.IADD R7, R7, 0x1, -R13.reuse ;  /* 0x0000000107079824 */ /* 0x100fe400078e0a0d */
[----:B------:R-:W-:Y:S01]  /*1c3a0*/  @!P3 IMAD.IADD R28, R28, 0x1, -R13 ;  /* 0x000000011c1cb824 */ /* 0x000fe200078e0a0d */
[C---:B------:R-:W-:Y:S01]  /*1c3b0*/  ISETP.GT.U32.AND P0, PT, R13.reuse, R29, PT ;  /* 0x0000001d0d00720c */ /* 0x040fe20003f04070 */
[----:B------:R-:W-:Y:S01]  /*1c3c0*/  STL [R1+0x98], R11 ;  /* 0x0000980b01007387 */ /* 0x000fe20000100800 */
[C---:B------:R-:W-:Y:S01]  /*1c3d0*/  IMAD R27, R13.reuse, R14, R27 ;  /* 0x0000000e0d1b7224 */ /* 0x040fe200078e021b */
[----:B------:R-:W-:Y:S01]  /*1c3e0*/  ISETP.GT.U32.AND P1, PT, R13, R2, PT ;  /* 0x000000020d00720c */ /* 0x000fe20003f24070 */
[--C-:B------:R-:W-:Y:S01]  /*1c3f0*/  @!P4 IMAD.IADD R3, R3, 0x1, -R13.reuse ;  /* 0x000000010303c824 */ /* 0x100fe200078e0a0d */
[----:B------:R-:W-:Y:S01]  /*1c400*/  ISETP.GT.U32.AND P6, PT, R13, R5, PT ;  /* 0x000000050d00720c */ /* 0x000fe20003fc4070 */
[----:B------:R-:W4:Y:S01]  /*1c410*/  LDL.LU R14, [R1+0xec] ;  /* 0x0000ec00010e7983 */ /* 0x000f220000300800 */
[----:B------:R-:W-:-:S02]  /*1c420*/  @!P5 IMAD.IADD R0, R0, 0x1, -R13 ;  /* 0x000000010000d824 */ /* 0x000fc400078e0a0d */
[----:B------:R-:W-:-:S04]  /*1c430*/  @!P2 IMAD.IADD R6, R6, 0x1, -R13 ;  /* 0x000000010606a824 */ /* 0x000fc800078e0a0d */
[--C-:B------:R-:W-:Y:S01]  /*1c440*/  @!P0 IMAD.IADD R29, R29, 0x1, -R13.reuse ;  /* 0x000000011d1d8824 */ /* 0x100fe200078e0a0d */
[----:B------:R-:W-:Y:S02]  /*1c450*/  STL [R1+0x1c8], R10 ;  /* 0x0001c80a01007387 */ /* 0x000fe40000100800 */
[--C-:B------:R-:W-:Y:S02]  /*1c460*/  @!P1 IMAD.IADD R2, R2, 0x1, -R13.reuse ;  /* 0x0000000102029824 */ /* 0x100fe400078e0a0d */
[----:B------:R-:W-:Y:S01]  /*1c470*/  STL [R1+0x80], R15 ;  /* 0x0000800f01007387 */ /* 0x000fe20000100800 */
[----:B------:R-:W-:-:S03]  /*1c480*/  @!P6 IMAD.IADD R5, R5, 0x1, -R13 ;  /* 0x000000010505e824 */ /* 0x000fc600078e0a0d */
[----:B------:R-:W-:Y:S04]  /*1c490*/  STL [R1+0x84], R9 ;  /* 0x0000840901007387 */ /* 0x000fe80000100800 */
[----:B------:R-:W-:Y:S04]  /*1c4a0*/  STL [R1+0x88], R8 ;  /* 0x0000880801007387 */ /* 0x000fe80000100800 */
        /* <DEDUP_REMOVED lines=22> */
[C---:B------:R-:W-:Y:S01]  /*1c610*/  ISETP.GT.U32.AND P5, PT, R13.reuse, R29, PT ;  /* 0x0000001d0d00720c */ /* 0x040fe20003fa4070 */
[--C-:B------:R-:W-:Y:S02]  /*1c620*/  @!P2 IMAD.IADD R4, R4, 0x1, -R13.reuse ;  /* 0x000000010404a824 */ /* 0x100fe400078e0a0d */
[----:B------:R-:W-:Y:S01]  /*1c630*/  @!P0 IMAD.IADD R18, R18, 0x1, -R13 ;  /* 0x0000000112128824 */ /* 0x000fe200078e0a0d */
[----:B------:R-:W-:-:S03]  /*1c640*/  ISETP.GT.U32.AND P0, PT, R13, R2, PT ;  /* 0x000000020d00720c */ /* 0x000fc60003f04070 */
[--C-:B------:R-:W-:Y:S02]  /*1c650*/  @!P3 IMAD.IADD R3, R3, 0x1, -R13.reuse ;  /* 0x000000010303b824 */ /* 0x100fe400078e0a0d */
[--C-:B------:R-:W-:Y:S02]  /*1c660*/  @!P4 IMAD.IADD R0, R0, 0x1, -R13.reuse ;  /* 0x000000010000c824 */ /* 0x100fe400078e0a0d */
[--C-:B------:R-:W-:Y:S01]  /*1c670*/  @!P1 IMAD.IADD R17, R17, 0x1, -R13.reuse ;  /* 0x0000000111119824 */ /* 0x100fe200078e0a0d */
[----:B------:R-:W-:Y:S01]  /*1c680*/  ISETP.GT.U32.AND P1, PT, R13, R4, PT ;  /* 0x000000040d00720c */ /* 0x000fe20003f24070 */
[--C-:B------:R-:W-:Y:S01]  /*1c690*/  @!P5 IMAD.IADD R29, R29, 0x1, -R13.reuse ;  /* 0x000000011d1dd824 */ /* 0x100fe200078e0a0d */
[----:B------:R-:W-:Y:S04]  /*1c6a0*/  STL [R1+0x160], R3 ;  /* 0x0001600301007387 */ /* 0x000fe80000100800 */
[----:B------:R-:W2:Y:S01]  /*1c6b0*/  LDL.LU R6, [R1+0x20] ;  /* 0x0000200001067983 */ /* 0x000ea20000300800 */
[----:B------:R-:W-:-:S03]  /*1c6c0*/  @!P0 IMAD.IADD R2, R2, 0x1, -R13 ;  /* 0x0000000102028824 */ /* 0x000fc600078e0a0d */
[----:B------:R-:W-:Y:S04]  /*1c6d0*/  STL [R1+0x178], R0 ;  /* 0x0001780001007387 */ /* 0x000fe80000100800 */
[----:B------:R0:W-:Y:S01]  /*1c6e0*/  STL [R1+0x168], R29 ;  /* 0x0001681d01007387 */ /* 0x0001e20000100800 */
[----:B------:R-:W-:-:S03]  /*1c6f0*/  @!P1 IMAD.IADD R4, R4, 0x1, -R13 ;  /* 0x0000000104049824 */ /* 0x000fc600078e0a0d */
[----:B0-----:R-:W3:Y:S04]  /*1c700*/  LDL.LU R29, [R1+0x1c] ;  /* 0x00001c00011d7983 */ /* 0x001ee80000300800 */
[----:B------:R-:W3:Y:S04]  /*1c710*/  LDL.LU R0, [R1+0x18] ;  /* 0x0000180001007983 */ /* 0x000ee80000300800 */
[----:B------:R0:W-:Y:S04]  /*1c720*/  STL [R1+0x11c], R2 ;  /* 0x00011c0201007387 */ /* 0x0001e80000100800 */
[----:B0-----:R-:W3:Y:S04]  /*1c730*/  LDL.LU R2, [R1+0x14] ;  /* 0x0000140001027983 */ /* 0x001ee80000300800 */
[----:B------:R-:W3:Y:S04]  /*1c740*/  LDL.LU R3, [R1+0x10] ;  /* 0x0000100001037983 */ /* 0x000ee80000300800 */
[----:B------:R0:W-:Y:S04]  /*1c750*/  STL [R1+0x120], R4 ;  /* 0x0001200401007387 */ /* 0x0001e80000100800 */
[----:B0-----:R-:W3:Y:S04]  /*1c760*/  LDL.LU R4, [R1+0xc] ;  /* 0x00000c0001047983 */ /* 0x001ee80000300800 */
[----:B------:R-:W3:Y:S01]  /*1c770*/  LDL.LU R5, [R1+0x8] ;  /* 0x0000080001057983 */ /* 0x000ee20000300800 */
[----:B------:R-:W-:-:S02]  /*1c780*/  ISETP.GT.U32.AND P6, PT, R13, R22, PT ;  /* 0x000000160d00720c */ /* 0x000fc40003fc4070 */
[C---:B------:R-:W-:Y:S02]  /*1c790*/  ISETP.GT.U32.AND P2, PT, R13.reuse, R16, PT ;  /* 0x000000100d00720c */ /* 0x040fe40003f44070 */
[----:B------:R-:W-:-:S09]  /*1c7a0*/  ISETP.GT.U32.AND P3, PT, R13, R21, PT ;  /* 0x000000150d00720c */ /* 0x000fd20003f64070 */
[--C-:B------:R-:W-:Y:S01]  /*1c7b0*/  @!P6 IMAD.IADD R22, R22, 0x1, -R13.reuse ;  /* 0x000000011616e824 */ /* 0x100fe200078e0a0d */
[----:B----4-:R-:W-:Y:S01]  /*1c7c0*/  ISETP.GT.U32.AND P6, PT, R13, R14, PT ;  /* 0x0000000e0d00720c */ /* 0x010fe20003fc4070 */
[----:B------:R-:W-:-:S03]  /*1c7d0*/  @!P2 IMAD.IADD R16, R16, 0x1, -R13 ;  /* 0x000000011010a824 */ /* 0x000fc600078e0a0d */
[C---:B------:R-:W-:Y:S02]  /*1c7e0*/  ISETP.GT.U32.AND P2, PT, R13.reuse, R22, PT ;  /* 0x000000160d00720c */ /* 0x040fe40003f44070 */
[C---:B------:R-:W-:Y:S02]  /*1c7f0*/  ISETP.GT.U32.AND P4, PT, R13.reuse, R20, PT ;  /* 0x000000140d00720c */ /* 0x040fe40003f84070 */
[C---:B------:R-:W-:Y:S02]  /*1c800*/  ISETP.GT.U32.AND P5, PT, R13.reuse, R19, PT ;  /* 0x000000130d00720c */ /* 0x040fe40003fa4070 */
[----:B------:R-:W-:-:S03]  /*1c810*/  ISETP.GT.U32.AND P0, PT, R13, R18, PT ;  /* 0x000000120d00720c */ /* 0x000fc60003f04070 */
[--C-:B------:R-:W-:Y:S01]  /*1c820*/  @!P6 IMAD.IADD R14, R14, 0x1, -R13.reuse ;  /* 0x000000010e0ee824 */ /* 0x100fe200078e0a0d */
[----:B------:R-:W-:Y:S01]  /*1c830*/  ISETP.GT.U32.AND P1, PT, R13, R17, PT ;  /* 0x000000110d00720c */ /* 0x000fe20003f24070 */
[--C-:B------:R-:W-:Y:S02]  /*1c840*/  @!P3 IMAD.IADD R21, R21, 0x1, -R13.reuse ;  /* 0x000000011515b824 */ /* 0x100fe400078e0a0d */
[--C-:B------:R-:W-:Y:S01]  /*1c850*/  @!P2 IMAD.IADD R22, R22, 0x1, -R13.reuse ;  /* 0x000000011616a824 */ /* 0x100fe200078e0a0d */
[C---:B------:R-:W-:Y:S01]  /*1c860*/  ISETP.GT.U32.AND P2, PT, R13.reuse, R14, PT ;  /* 0x0000000e0d00720c */ /* 0x040fe20003f44070 */
[--C-:B------:R-:W-:Y:S01]  /*1c870*/  @!P4 IMAD.IADD R20, R20, 0x1, -R13.reuse ;  /* 0x000000011414c824 */ /* 0x100fe200078e0a0d */
[----:B------:R-:W-:Y:S01]  /*1c880*/  ISETP.GT.U32.AND P6, PT, R13, R16, PT ;  /* 0x000000100d00720c */ /* 0x000fe20003fc4070 */
[--C-:B------:R-:W-:Y:S02]  /*1c890*/  @!P5 IMAD.IADD R19, R19, 0x1, -R13.reuse ;  /* 0x000000011313d824 */ /* 0x100fe400078e0a0d */
[----:B------:R-:W-:-:S04]  /*1c8a0*/  @!P0 IMAD.IADD R18, R18, 0x1, -R13 ;  /* 0x0000000112128824 */ /* 0x000fc800078e0a0d */
[--C-:B------:R-:W-:Y:S01]  /*1c8b0*/  @!P1 IMAD.IADD R17, R17, 0x1, -R13.reuse ;  /* 0x0000000111119824 */ /* 0x100fe200078e0a0d */
[C---:B------:R-:W-:Y:S02]  /*1c8c0*/  ISETP.GT.U32.AND P3, PT, R13.reuse, R11, PT ;  /* 0x0000000b0d00720c */ /* 0x040fe40003f64070 */
[C---:B------:R-:W-:Y:S02]  /*1c8d0*/  ISETP.GT.U32.AND P4, PT, R13.reuse, R10, PT ;  /* 0x0000000a0d00720c */ /* 0x040fe40003f84070 */
[C---:B------:R-:W-:Y:S01]  /*1c8e0*/  ISETP.GT.U32.AND P5, PT, R13.reuse, R15, PT ;  /* 0x0000000f0d00720c */ /* 0x040fe20003fa4070 */
[----:B------:R-:W-:Y:S01]  /*1c8f0*/  @!P2 IMAD.IADD R14, R14, 0x1, -R13 ;  /* 0x000000010e0ea824 */ /* 0x000fe200078e0a0d */
[----:B------:R-:W-:-:S07]  /*1c900*/  ISETP.GT.U32.AND P0, PT, R13, R9, PT ;  /* 0x000000090d00720c */ /* 0x000fce0003f04070 */
[--C-:B------:R-:W-:Y:S01]  /*1c910*/  @!P3 IMAD.IADD R11, R11, 0x1, -R13.reuse ;  /* 0x000000010b0bb824 */ /* 0x100fe200078e0a0d */
[C---:B------:R-:W-:Y:S01]  /*1c920*/  ISETP.GT.U32.AND P1, PT, R13.reuse, R8, PT ;  /* 0x000000080d00720c */ /* 0x040fe20003f24070 */
[--C-:B------:R-:W-:Y:S02]  /*1c930*/  @!P4 IMAD.IADD R10, R10, 0x1, -R13.reuse ;  /* 0x000000010a0ac824 */ /* 0x100fe400078e0a0d */
[--C-:B------:R-:W-:Y:S01]  /*1c940*/  @!P6 IMAD.IADD R16, R16, 0x1, -R13.reuse ;  /* 0x000000011010e824 */ /* 0x100fe200078e0a0d */
[----:B------:R-:W-:Y:S01]  /*1c950*/  ISETP.GT.U32.AND P6, PT, R13, R7, PT ;  /* 0x000000070d00720c */ /* 0x000fe20003fc4070 */
[--C-:B------:R-:W-:Y:S02]  /*1c960*/  @!P5 IMAD.IADD R15, R15, 0x1, -R13.reuse ;  /* 0x000000010f0fd824 */ /* 0x100fe400078e0a0d */
[----:B------:R-:W-:-:S06]  /*1c970*/  @!P0 IMAD.IADD R9, R9, 0x1, -R13 ;  /* 0x0000000109098824 */ /* 0x000fcc00078e0a0d */
[--C-:B------:R-:W-:Y:S01]  /*1c980*/  @!P1 IMAD.IADD R8, R8, 0x1, -R13.reuse ;  /* 0x0000000108089824 */ /* 0x100fe200078e0a0d */
[----:B------:R0:W-:Y:S03]  /*1c990*/  STL [R1+0x124], R22 ;  /* 0x0001241601007387 */ /* 0x0001e60000100800 */
[----:B------:R-:W-:Y:S01]  /*1c9a0*/  @!P6 IMAD.IADD R7, R7, 0x1, -R13 ;  /* 0x000000010707e824 */ /* 0x000fe200078e0a0d */
[----:B0-----:R-:W4:Y:S04]  /*1c9b0*/  LDL.LU R22, [R1+0x47b0] ;  /* 0x0047b00001167983 */ /* 0x001f280000300800 */
[----:B------:R0:W-:Y:S04]  /*1c9c0*/  STL [R1+0x144], R21 ;  /* 0x0001441501007387 */ /* 0x0001e80000100800 */
        /* <DEDUP_REMOVED lines=12> */
[----:B0-----:R-:W4:Y:S01]  /*1ca90*/  LDL.LU R14, [R1+0x4] ;  /* 0x00000400010e7983 */ /* 0x001f220000300800 */
[----:B--2---:R-:W-:-:S02]  /*1caa0*/  ISETP.GT.U32.AND P2, PT, R13, R6, PT ;  /* 0x000000060d00720c */ /* 0x004fc40003f44070 */
[C---:B---3--:R-:W-:Y:S02]  /*1cab0*/  ISETP.GT.U32.AND P3, PT, R13.reuse, R29, PT ;  /* 0x0000001d0d00720c */ /* 0x048fe40003f64070 */
        /* <DEDUP_REMOVED lines=13> */
[C---:B------:R-:W-:Y:S02]  /*1cb90*/  ISETP.GT.U32.AND P0, PT, R13.reuse, R8, PT ;  /* 0x000000080d00720c */ /* 0x040fe40003f04070 */
[----:B------:R-:W-:Y:S01]  /*1cba0*/  ISETP.GT.U32.AND P6, PT, R13, R5, PT ;  /* 0x000000050d00720c */ /* 0x000fe20003fc4070 */
[--C-:B------:R-:W-:Y:S01]  /*1cbb0*/  @!P2 IMAD.IADD R11, R11, 0x1, -R13.reuse ;  /* 0x000000010b0ba824 */ /* 0x100fe200078e0a0d */
[C---:B------:R-:W-:Y:S01]  /*1cbc0*/  ISETP.GT.U32.AND P2, PT, R13.reuse, R6, PT ;  /* 0x000000060d00720c */ /* 0x040fe20003f44070 */
[--C-:B------:R-:W-:Y:S02]  /*1cbd0*/  @!P3 IMAD.IADD R10, R10, 0x1, -R13.reuse ;  /* 0x000000010a0ab824 */ /* 0x100fe400078e0a0d */
[--C-:B------:R-:W-:Y:S01]  /*1cbe0*/  @!P1 IMAD.IADD R4, R4, 0x1, -R13.reuse ;  /* 0x0000000104049824 */ /* 0x100fe200078e0a0d */
[----:B------:R-:W-:Y:S01]  /*1cbf0*/  ISETP.GT.U32.AND P1, PT, R13, R7, PT ;  /* 0x000000070d00720c */ /* 0x000fe20003f24070 */
[----:B------:R-:W-:Y:S01]  /*1cc00*/  @!P4 IMAD.IADD R15, R15, 0x1, -R13 ;  /* 0x000000010f0fc824 */ /* 0x000fe200078e0a0d */
[----:B------:R-:W-:-:S02]  /*1cc10*/  ISETP.GT.U32.AND P3, PT, R13, R29, PT ;  /* 0x0000001d0d00720c */ /* 0x000fc40003f64070 */
[----:B------:R-:W-:Y:S01]  /*1cc20*/  ISETP.GT.U32.AND P4, PT, R13, R0, PT ;  /* 0x000000000d00720c */ /* 0x000fe20003f84070 */
[----:B------:R0:W-:Y:S01]  /*1cc30*/  STL [R1+0x34], R11 ;  /* 0x0000340b01007387 */ /* 0x0001e20000100800 */
[--C-:B------:R-:W-:Y:S01]  /*1cc40*/  @!P5 IMAD.IADD R9, R9, 0x1, -R13.reuse ;  /* 0x000000010909d824 */ /* 0x100fe200078e0a0d */
[C---:B------:R-:W-:Y:S01]  /*1cc50*/  ISETP.GT.U32.AND P5, PT, R13.reuse, R2, PT ;  /* 0x000000020d00720c */ /* 0x040fe20003fa4070 */
[--C-:B------:R-:W-:Y:S01]  /*1cc60*/  @!P0 IMAD.IADD R8, R8, 0x1, -R13.reuse ;  /* 0x0000000108088824 */ /* 0x100fe200078e0a0d */
[----:B------:R-:W-:Y:S01]  /*1cc70*/  ISETP.GT.U32.AND P0, PT, R13, R3, PT ;  /* 0x000000030d00720c */ /* 0x000fe20003f04070 */
[--C-:B------:R-:W-:Y:S01]  /*1cc80*/  @!P6 IMAD.IADD R5, R5, 0x1, -R13.reuse ;  /* 0x000000010505e824 */ /* 0x100fe200078e0a0d */
[----:B0-----:R-:W2:Y:S02]  /*1cc90*/  LDL.LU R11, [R1+0x4794] ;  /* 0x00479400010b7983 */ /* 0x001ea40000300800 */
[--C-:B------:R-:W-:Y:S02]  /*1cca0*/  @!P1 IMAD.IADD R7, R7, 0x1, -R13.reuse ;  /* 0x0000000107079824 */ /* 0x100fe400078e0a0d */
[----:B------:R0:W-:Y:S01]  /*1ccb0*/  STL [R1+0x30], R10 ;  /* 0x0000300a01007387 */ /* 0x0001e20000100800 */
[C---:B------:R-:W-:Y:S01]  /*1ccc0*/  ISETP.GT.U32.AND P6, PT, R13.reuse, R4, PT ;  /* 0x000000040d00720c */ /* 0x040fe20003fc4070 */
[--C-:B------:R-:W-:Y:S01]  /*1ccd0*/  @!P2 IMAD.IADD R6, R6, 0x1, -R13.reuse ;  /* 0x000000010606a824 */ /* 0x100fe200078e0a0d */
[----:B------:R-:W-:Y:S01]  /*1cce0*/  ISETP.GT.U32.AND P1, PT, R13, R5, PT ;  /* 0x000000050d00720c */ /* 0x000fe20003f24070 */
[--C-:B------:R-:W-:Y:S01]  /*1ccf0*/  @!P3 IMAD.IADD R29, R29, 0x1, -R13.reuse ;  /* 0x000000011d1db824 */ /* 0x100fe200078e0a0d */
[----:B0-----:R-:W3:Y:S04]  /*1cd00*/  LDL.LU R10, [R1+0x4790] ;  /* 0x00479000010a7983 */ /* 0x001ee80000300800 */
[----:B------:R0:W-:Y:S01]  /*1cd10*/  STL [R1+0x2c], R15 ;  /* 0x00002c0f01007387 */ /* 0x0001e20000100800 */
[----:B------:R-:W-:-:S03]  /*1cd20*/  @!P4 IMAD.IADD R0, R0, 0x1, -R13 ;  /* 0x000000010000c824 */ /* 0x000fc600078e0a0d */
[----:B0-----:R-:W2:Y:S04]  /*1cd30*/  LDL.LU R15, [R1+0x478c] ;  /* 0x00478c00010f7983 */ /* 0x001ea80000300800 */
        /* <DEDUP_REMOVED lines=12> */
[----:B------:R0:W-:Y:S04]  /*1ce00*/  STL [R1+0x1c], R29 ;  /* 0x00001c1d01007387 */ /* 0x0001e80000100800 */
[----:B0-----:R-:W3:Y:S04]  /*1ce10*/  LDL.LU R29, [R1+0x4778] ;  /* 0x00477800011d7983 */ /* 0x001ee80000300800 */
        /* <DEDUP_REMOVED lines=10> */
[----:B----4-:R-:W-:-:S13]  /*1cec0*/  ISETP.GT.U32.AND P2, PT, R13, R14, PT ;  /* 0x0000000e0d00720c */ /* 0x010fda0003f44070 */
[----:B------:R-:W-:Y:S01]  /*1ced0*/  @!P2 IMAD.IADD R14, R14, 0x1, -R13 ;  /* 0x000000010e0ea824 */ /* 0x000fe200078e0a0d */
[C---:B--2---:R-:W-:Y:S02]  /*1cee0*/  ISETP.GT.U32.AND P2, PT, R13.reuse, R6, PT ;  /* 0x000000060d00720c */ /* 0x044fe40003f44070 */
[C---:B---3--:R-:W-:Y:S02]  /*1cef0*/  ISETP.GT.U32.AND P3, PT, R13.reuse, R29, PT ;  /* 0x0000001d0d00720c */ /* 0x048fe40003f64070 */
[----:B------:R-:W-:-:S11]  /*1cf00*/  ISETP.GT.U32.AND P4, PT, R13, R0, PT ;  /* 0x000000000d00720c */ /* 0x000fd60003f84070 */
[--C-:B------:R-:W-:Y:S01]  /*1cf10*/  @!P3 IMAD.IADD R29, R29, 0x1, -R13.reuse ;  /* 0x000000011d1db824 */ /* 0x100fe200078e0a0d */
[C---:B------:R-:W-:Y:S02]  /*1cf20*/  ISETP.GT.U32.AND P3, PT, R13.reuse, R7, PT ;  /* 0x000000070d00720c */ /* 0x040fe40003f64070 */
[C---:B------:R-:W-:Y:S01]  /*1cf30*/  ISETP.GT.U32.AND P5, PT, R13.reuse, R2, PT ;  /* 0x000000020d00720c */ /* 0x040fe20003fa4070 */
[--C-:B------:R-:W-:Y:S01]  /*1cf40*/  @!P4 IMAD.IADD R0, R0, 0x1, -R13.reuse ;  /* 0x000000010000c824 */ /* 0x100fe200078e0a0d */
[C---:B------:R-:W-:Y:S01]  /*1cf50*/  ISETP.GT.U32.AND P4, PT, R13.reuse, R8, PT ;  /* 0x000000080d00720c */ /* 0x040fe20003f84070 */
[----:B------:R-:W-:Y:S01]  /*1cf60*/  @!P2 IMAD.IADD R6, R6, 0x1, -R13 ;  /* 0x000000010606a824 */ /* 0x000fe200078e0a0d */
[----:B------:R-:W-:-:S07]  /*1cf70*/  ISETP.GT.U32.AND P2, PT, R13, R29, PT ;  /* 0x0000001d0d00720c */ /* 0x000fce0003f44070 */
[--C-:B------:R-:W-:Y:S01]  /*1cf80*/  @!P3 IMAD.IADD R7, R7, 0x1, -R13.reuse ;  /* 0x000000010707b824 */ /* 0x100fe200078e0a0d */
[----:B------:R-:W-:Y:S01]  /*1cf90*/  ISETP.GT.U32.AND P3, PT, R13, R0, PT ;  /* 0x000000000d00720c */ /* 0x000fe20003f64070 */
[--C-:B------:R-:W-:Y:S02]  /*1cfa0*/  @!P5 IMAD.IADD R2, R2, 0x1, -R13.reuse ;  /* 0x000000010202d824 */ /* 0x100fe400078e0a0d */
[----:B------:R-:W-:-:S03]  /*1cfb0*/  @!P4 IMAD.IADD R8, R8, 0x1, -R13 ;  /* 0x000000010808c824 */ /* 0x000fc600078e0a0d */
[C---:B------:R-:W-:Y:S02]  /*1cfc0*/  ISETP.GT.U32.AND P4, PT, R13.reuse, R2, PT ;  /* 0x000000020d00720c */ /* 0x040fe40003f84070 */
[----:B------:R-:W-:-:S13]  /*1cfd0*/  ISETP.GT.U32.AND P1, PT, R13, R5, PT ;  /* 0x000000050d00720c */ /* 0x000fda0003f24070 */
[--C-:B------:R-:W-:Y:S01]  /*1cfe0*/  @!P1 IMAD.IADD R5, R5, 0x1, -R13.reuse ;  /* 0x0000000105059824 */ /* 0x100fe200078e0a0d */
[----:B------:R-:W-:Y:S01]  /*1cff0*/  ISETP.GT.U32.AND P1, PT, R13, R14, PT ;  /* 0x0000000e0d00720c */ /* 0x000fe20003f24070 */
[--C-:B------:R-:W-:Y:S02]  /*1d000*/  @!P2 IMAD.IADD R29, R29, 0x1, -R13.reuse ;  /* 0x000000011d1da824 */ /* 0x100fe400078e0a0d */
[--C-:B------:R-:W-:Y:S02]  /*1d010*/  @!P3 IMAD.IADD R0, R0, 0x1, -R13.reuse ;  /* 0x000000010000b824 */ /* 0x100fe400078e0a0d */
[--C-:B------:R-:W-:Y:S01]  /*1d020*/  @!P4 IMAD.IADD R2, R2, 0x1, -R13.reuse ;  /* 0x000000010202c824 */ /* 0x100fe200078e0a0d */
[----:B------:R0:W-:Y:S07]  /*1d030*/  STL [R1], R29 ;  /* 0x0000001d01007387 */ /* 0x0001ee0000100800 */
[----:B------:R-:W-:-:S05]  /*1d040*/  @!P1 IMAD.IADD R14, R14, 0x1, -R13 ;  /* 0x000000010e0e9824 */ /* 0x000fca00078e0a0d */
[----:B------:R-:W-:Y:S04]  /*1d050*/  STL [R1+0x4], R14 ;  /* 0x0000040e01007387 */ /* 0x000fe80000100800 */
[----:B0-----:R-:W2:Y:S04]  /*1d060*/  LDL.LU R29, [R1+0x4760] ;  /* 0x00476000011d7983 */ /* 0x001ea80000300800 */
[----:B------:R-:W-:Y:S04]  /*1d070*/  STL [R1+0x4744], R0 ;  /* 0x0047440001007387 */ /* 0x000fe80000100800 */
        /* <DEDUP_REMOVED lines=8> */
[C---:B------:R-:W-:Y:S01]  /*1d100*/  ISETP.GT.U32.AND P5, PT, R13.reuse, R3, PT ;  /* 0x000000030d00720c */ /* 0x040fe20003fa4070 */
[----:B------:R-:W-:Y:S01]  /*1d110*/  @!P6 IMAD.IADD R4, R4, 0x1, -R13 ;  /* 0x000000010404e824 */ /* 0x000fe200078e0a0d */
[----:B------:R-:W0:Y:S01]  /*1d120*/  S2R R0, SR_TID.X ;  /* 0x0000000000007919 */ /* 0x000e220000002100 */
[C---:B------:R-:W-:Y:S02]  /*1d130*/  ISETP.GT.U32.AND P1, PT, R13.reuse, R5, PT ;  /* 0x000000050d00720c */ /* 0x040fe40003f24070 */
[----:B------:R-:W-:-:S04]  /*1d140*/  ISETP.GT.U32.AND P2, PT, R13, R6, PT ;  /* 0x000000060d00720c */ /* 0x000fc80003f44070 */
[----:B------:R-:W-:Y:S01]  /*1d150*/  @!P0 IMAD.IADD R10, R10, 0x1, -R13 ;  /* 0x000000010a0a8824 */ /* 0x000fe200078e0a0d */
[----:B------:R-:W-:-:S03]  /*1d160*/  ISETP.GT.U32.AND P0, PT, R13, R4, PT ;  /* 0x000000040d00720c */ /* 0x000fc60003f04070 */
[----:B------:R-:W-:Y:S01]  /*1d170*/  @!P5 IMAD.IADD R3, R3, 0x1, -R13 ;  /* 0x000000010303d824 */ /* 0x000fe200078e0a0d */
[----:B------:R-:W-:Y:S02]  /*1d180*/  ISETP.GT.U32.AND P3, PT, R13, R7, PT ;  /* 0x000000070d00720c */ /* 0x000fe40003f64070 */
[----:B------:R-:W-:Y:S02]  /*1d190*/  IABS R28, R28 ;  /* 0x0000001c001c7213 */ /* 0x000fe40000000000 */
[----:B------:R1:W-:Y:S03]  /*1d1a0*/  STL [R1+0x474c], R3 ;  /* 0x00474c0301007387 */ /* 0x0003e60000100800 */
[----:B------:R-:W-:-:S04]  /*1d1b0*/  IMAD.HI.U32 R12, R12, R28, RZ ;  /* 0x0000001c0c0c7227 */ /* 0x000fc800078e00ff */
[----:B-1----:R-:W-:Y:S02]  /*1d1c0*/  IMAD.MOV.U32 R3, RZ, RZ, c[0x0][0x180] ;  /* 0x00006000ff037624 */ /* 0x002fe400078e00ff */
[--C-:B------:R-:W-:Y:S02]  /*1d1d0*/  @!P0 IMAD.IADD R4, R4, 0x1, -R13.reuse ;  /* 0x0000000104048824 */ /* 0x100fe400078e0a0d */
[--C-:B------:R-:W-:Y:S01]  /*1d1e0*/  @!P1 IMAD.IADD R5, R5, 0x1, -R13.reuse ;  /* 0x0000000105059824 */ /* 0x100fe200078e0a0d */
[----:B------:R-:W-:Y:S01]  /*1d1f0*/  IADD3 R3, R3, 0x7f, RZ ;  /* 0x0000007f03037810 */ /* 0x000fe20007ffe0ff */
[----:B------:R-:W-:Y:S02]  /*1d200*/  IMAD.MOV R12, RZ, RZ, -R12 ;  /* 0x000000ffff0c7224 */ /* 0x000fe400078e0a0c */
[--C-:B------:R-:W-:Y:S01]  /*1d210*/  @!P2 IMAD.IADD R6, R6, 0x1, -R13.reuse ;  /* 0x000000010606a824 */ /* 0x100fe200078e0a0d */
[----:B------:R1:W-:Y:S01]  /*1d220*/  STL [R1+0x4750], R4 ;  /* 0x0047500401007387 */ /* 0x0003e20000100800 */
[----:B------:R-:W-:Y:S01]  /*1d230*/  @!P3 IMAD.IADD R7, R7, 0x1, -R13 ;  /* 0x000000010707b824 */ /* 0x000fe200078e0a0d */
[----:B------:R-:W-:Y:S01]  /*1d240*/  SHF.R.S32.HI R14, RZ, 0x1f, R3 ;  /* 0x0000001fff0e7819 */ /* 0x000fe20000011403 */
[----:B------:R-:W-:-:S02]  /*1d250*/  IMAD R28, R13, R12, R28 ;  /* 0x0000000c0d1c7224 */ /* 0x000fc400078e021c */
[----:B0-----:R-:W-:Y:S01]  /*1d260*/  IMAD.SHL.U32 R12, R0, 0x40, RZ ;  /* 0x00000040000c7824 */ /* 0x001fe200078e00ff */
[----:B------:R-:W-:Y:S01]  /*1d270*/  LEA.HI R3, R14, R3, RZ, 0x7 ;  /* 0x000000030e037211 */ /* 0x000fe200078f38ff */
[----:B-1----:R-:W4:Y:S04]  /*1d280*/  LDL R4, [R1+0x42a8] ;  /* 0x0042a80001047983 */ /* 0x002f280000100800 */
[----:B------:R-:W-:Y:S04]  /*1d290*/  STL [R1+0x4754], R5 ;  /* 0x0047540501007387 */ /* 0x000fe80000100800 */
[----:B------:R0:W-:Y:S04]  /*1d2a0*/  STL [R1+0x4758], R6 ;  /* 0x0047580601007387 */ /* 0x0001e80000100800 */
[----:B0-----:R-:W4:Y:S04]  /*1d2b0*/  LDL R6, [R1+0x4250] ;  /* 0x0042500001067983 */ /* 0x001f280000100800 */
[----:B------:R0:W-:Y:S04]  /*1d2c0*/  STL [R1+0x475c], R7 ;  /* 0x00475c0701007387 */ /* 0x0001e80000100800 */
[----:B------:R-:W4:Y:S04]  /*1d2d0*/  LDL R14, [R1+0x425c] ;  /* 0x00425c00010e7983 */ /* 0x000f280000100800 */
[----:B0-----:R-:W4:Y:S01]  /*1d2e0*/  LDL R7, [R1+0x42b4] ;  /* 0x0042b40001077983 */ /* 0x001f220000100800 */
[----:B------:R-:W-:-:S05]  /*1d2f0*/  LOP3.LUT R0, R0, 0x3f, RZ, 0xc0, !PT ;  /* 0x0000003f00007812 */ /* 0x000fca00078ec0ff */
[----:B------:R-:W-:Y:S01]  /*1d300*/  IMAD R5, R0, c[0x0][0x18c], RZ ;  /* 0x0000630000057a24 */ /* 0x000fe200078e02ff */
[--C-:B--2---:R-:W-:Y:S02]  /*1d310*/  LOP3.LUT R3, R29, 0x400, R12.reuse, 0xf8, !PT ;  /* 0x000004001d037812 */ /* 0x104fe400078ef80c */
[----:B---3--:R-:W-:-:S05]  /*1d320*/  LOP3.LUT R29, R2, 0x800, R12, 0xf8, !PT ;  /* 0x00000800021d7812 */ /* 0x008fca00078ef80c */
[----:B------:R-:W-:Y:S04]  /*1d330*/  STL [R1+0x4348], R29 ;  /* 0x0043481d01007387 */ /* 0x000fe80000100800 */
[----:B------:R0:W-:Y:S04]  /*1d340*/  STL [R1+0x9c4], R3 ;  /* 0x0009c40301007387 */ /* 0x0001e80000100800 */
[----:B------:R-:W2:Y:S01]  /*1d350*/  LDL R0, [R1+0x42c8] ;  /* 0x0042c80001007983 */ /* 0x000ea20000100800 */
[C---:B------:R-:W-:Y:S02]  /*1d360*/  ISETP.GT.U32.AND P6, PT, R13.reuse, R11, PT ;  /* 0x0000000b0d00720c */ /* 0x040fe40003fc4070 */
[----:B------:R-:W-:-:S02]  /*1d370*/  ISETP.GT.U32.AND P4, PT, R13, R8, PT ;  /* 0x000000080d00720c */ /* 0x000fc40003f84070 */
[C---:B------:R-:W-:Y:S01]  /*1d380*/  ISETP.GT.U32.AND P5, PT, R13.reuse, R9, PT ;  /* 0x000000090d00720c */ /* 0x040fe20003fa4070 */
[----:B0-----:R-:W3:Y:S01]  /*1d390*/  LDL R3, [R1+0x42c0] ;  /* 0x0042c00001037983 */ /* 0x001ee20000100800 */
[C---:B------:R-:W-:Y:S02]  /*1d3a0*/  ISETP.GT.U32.AND P3, PT, R13.reuse, R18, PT ;  /* 0x000000120d00720c */ /* 0x040fe40003f64070 */
[C---:B------:R-:W-:Y:S02]  /*1d3b0*/  ISETP.GT.U32.AND P2, PT, R13.reuse, R17, PT ;  /* 0x000000110d00720c */ /* 0x040fe40003f44070 */
[----:B------:R-:W-:Y:S01]  /*1d3c0*/  ISETP.GT.U32.AND P1, PT, R13, R16, PT ;  /* 0x000000100d00720c */ /* 0x000fe20003f24070 */
[----:B------:R-:W-:Y:S01]  /*1d3d0*/  IMAD.MOV.U32 R2, RZ, RZ, c[0x0][0x18c] ;  /* 0x00006300ff027624 */ /* 0x000fe200078e00ff */
[----:B------:R-:W2:Y:S01]  /*1d3e0*/  LDL R29, [R1+0x42c4] ;  /* 0x0042c400011d7983 */ /* 0x000ea20000100800 */
[--C-:B------:R-:W-:Y:S01]  /*1d3f0*/  @!P6 IMAD.IADD R11, R11, 0x1, -R13.reuse ;  /* 0x000000010b0be824 */ /* 0x100fe200078e0a0d */
[C---:B------:R-:W-:Y:S01]  /*1d400*/  ISETP.GT.U32.AND P6, PT, R13.reuse, R10, PT ;  /* 0x0000000a0d00720c */ /* 0x040fe20003fc4070 */
[--C-:B------:R-:W-:Y:S01]  /*1d410*/  @!P4 IMAD.IADD R8, R8, 0x1, -R13.reuse ;  /* 0x000000010808c824 */ /* 0x100fe200078e0a0d */
[----:B------:R-:W-:Y:S01]  /*1d420*/  ISETP.GT.U32.AND P4, PT, R13, R19, PT ;  /* 0x000000130d00720c */ /* 0x000fe20003f84070 */
[----:B------:R-:W-:Y:S01]  /*1d430*/  @!P5 IMAD.IADD R9, R9, 0x1, -R13 ;  /* 0x000000010909d824 */ /* 0x000fe200078e0a0d */
[----:B------:R-:W-:-:S02]  /*1d440*/  ISETP.GT.U32.AND P0, PT, R13, R11, PT ;  /* 0x0000000b0d00720c */ /* 0x000fc40003f04070 */
[C---:B------:R-:W-:Y:S01]  /*1d450*/  ISETP.GT.U32.AND P5, PT, R13.reuse, R20, PT ;  /* 0x000000140d00720c */ /* 0x040fe20003fa4070 */
[--C-:B------:R-:W-:Y:S01]  /*1d460*/  @!P3 IMAD.IADD R18, R18, 0x1, -R13.reuse ;  /* 0x000000011212b824 */ /* 0x100fe200078e0a0d */
[----:B------:R-:W-:Y:S01]  /*1d470*/  ISETP.GT.U32.AND P3, PT, R13, R25, PT ;  /* 0x000000190d00720c */ /* 0x000fe20003f64070 */
[----:B------:R-:W-:-:S04]  /*1d480*/  @!P2 IMAD.IADD R17, R17, 0x1, -R13 ;  /* 0x000000011111a824 */ /* 0x000fc800078e0a0d */
[--C-:B------:R-:W-:Y:S01]  /*1d490*/  @!P6 IMAD.IADD R10, R10, 0x1, -R13.reuse ;  /* 0x000000010a0ae824 */ /* 0x100fe200078e0a0d */
[C---:B------:R-:W-:Y:S01]  /*1d4a0*/  ISETP.GT.U32.AND P6, PT, R13.reuse, R21, PT ;  /* 0x000000150d00720c */ /* 0x040fe20003fc4070 */
[--C-:B------:R-:W-:Y:S01]  /*1d4b0*/  @!P1 IMAD.IADD R16, R16, 0x1, -R13.reuse ;  /* 0x0000000110109824 */ /* 0x100fe200078e0a0d */
[----:B------:R-:W-:Y:S01]  /*1d4c0*/  ISETP.GT.U32.AND P2, PT, R13, R24, PT ;  /* 0x000000180d00720c */ /* 0x000fe20003f44070 */
[--C-:B------:R-:W-:Y:S01]  /*1d4d0*/  @!P0 IMAD.IADD R11, R11, 0x1, -R13.reuse ;  /* 0x000000010b0b8824 */ /* 0x100fe200078e0a0d */
[----:B------:R-:W-:Y:S01]  /*1d4e0*/  ISETP.GT.U32.AND P0, PT, R13, R22, PT ;  /* 0x000000160d00720c */ /* 0x000fe20003f04070 */
[--C-:B------:R-:W-:Y:S01]  /*1d4f0*/  @!P4 IMAD.IADD R19, R19, 0x1, -R13.reuse ;  /* 0x000000011313c824 */ /* 0x100fe200078e0a0d */
[C---:B------:R-:W-:Y:S01]  /*1d500*/  ISETP.GT.U32.AND P1, PT, R13.reuse, R23, PT ;  /* 0x000000170d00720c */ /* 0x040fe20003f24070 */
[--C-:B------:R-:W-:Y:S01]  /*1d510*/  @!P5 IMAD.IADD R20, R20, 0x1, -R13.reuse ;  /* 0x000000011414d824 */ /* 0x100fe200078e0a0d */
[C---:B------:R-:W-:Y:S02]  /*1d520*/  ISETP.GT.U32.AND P4, PT, R13.reuse, R26, PT ;  /* 0x0000001a0d00720c */ /* 0x040fe40003f84070 */
[----:B------:R-:W-:Y:S01]  /*1d530*/  ISETP.GT.U32.AND P5, PT, R13, R27, PT ;  /* 0x0000001b0d00720c */ /* 0x000fe20003fa4070 */
[----:B------:R-:W-:-:S02]  /*1d540*/  @!P3 IMAD.IADD R25, R25, 0x1, -R13 ;  /* 0x000000011919b824 */ /* 0x000fc400078e0a0d */
[--C-:B------:R-:W-:Y:S01]  /*1d550*/  @!P6 IMAD.IADD R21, R21, 0x1, -R13.reuse ;  /* 0x000000011515e824 */ /* 0x100fe200078e0a0d */
[C---:B------:R-:W-:Y:S01]  /*1d560*/  ISETP.GT.U32.AND P6, PT, R13.reuse, R28, PT ;  /* 0x0000001c0d00720c */ /* 0x040fe20003fc4070 */
[--C-:B------:R-:W-:Y:S01]  /*1d570*/  @!P2 IMAD.IADD R24, R24, 0x1, -R13.reuse ;  /* 0x000000011818a824 */ /* 0x100fe200078e0a0d */
[C---:B------:R-:W-:Y:S01]  /*1d580*/  ISETP.GT.U32.AND P3, PT, R13.reuse, R19, PT ;  /* 0x000000130d00720c */ /* 0x040fe20003f64070 */
[--C-:B------:R-:W-:Y:S01]  /*1d590*/  @!P0 IMAD.IADD R22, R22, 0x1, -R13.reuse ;  /* 0x0000000116168824 */ /* 0x100fe200078e0a0d */
[----:B------:R-:W-:Y:S01]  /*1d5a0*/  ISETP.GT.U32.AND P2, PT, R13, R18, PT ;  /* 0x000000120d00720c */ /* 0x000fe20003f44070 */
[--C-:B------:R-:W-:Y:S01]  /*1d5b0*/  @!P1 IMAD.IADD R23, R23, 0x1, -R13.reuse ;  /* 0x0000000117179824 */ /* 0x100fe200078e0a0d */
[C---:B------:R-:W-:Y:S01]  /*1d5c0*/  ISETP.GT.U32.AND P0, PT, R13.reuse, R16, PT ;  /* 0x000000100d00720c */ /* 0x040fe20003f04070 */
[--C-:B------:R-:W-:Y:S01]  /*1d5d0*/  @!P4 IMAD.IADD R26, R26, 0x1, -R13.reuse ;  /* 0x000000011a1ac824 */ /* 0x100fe200078e0a0d */
[----:B------:R-:W-:Y:S01]  /*1d5e0*/  ISETP.GT.U32.AND P1, PT, R13, R17, PT ;  /* 0x000000110d00720c */ /* 0x000fe20003f24070 */
[----:B------:R-:W-:Y:S01]  /*1d5f0*/  @!P5 IMAD.IADD R27, R27, 0x1, -R13 ;  /* 0x000000011b1bd824 */ /* 0x000fe200078e0a0d */
[----:B------:R-:W-:-:S02]  /*1d600*/  ISETP.GT.U32.AND P4, PT, R13, R20, PT ;  /* 0x000000140d00720c */ /* 0x000fc40003f84070 */
[----:B------:R-:W-:Y:S01]  /*1d610*/  ISETP.GT.U32.AND P5, PT, R13, R21, PT ;  /* 0x000000150d00720c */ /* 0x000fe20003fa4070 */
[--C-:B------:R-:W-:Y:S02]  /*1d620*/  @!P6 IMAD.IADD R28, R28, 0x1, -R13.reuse ;  /* 0x000000011c1ce824 */ /* 0x100fe400078e0a0d */
        /* <DEDUP_REMOVED lines=13> */
[----:B------:R-:W-:Y:S02]  /*1d700*/  IMAD R2, R2, 0x40, R5 ;  /* 0x0000004002027824 */ /* 0x000fe400078e0205 */
[--C-:B------:R-:W-:Y:S01]  /*1d710*/  @!P3 IMAD.IADD R25, R25, 0x1, -R13.reuse ;  /* 0x000000011919b824 */ /* 0x100fe200078e0a0d */
[----:B------:R-:W-:Y:S01]  /*1d720*/  LEA R12, P3, R5, c[0x0][0x168], 0x1 ;  /* 0x00005a00050c7a11 */ /* 0x000fe200078608ff */
[--C-:B------:R-:W-:Y:S02]  /*1d730*/  @!P2 IMAD.IADD R24, R24, 0x1, -R13.reuse ;  /* 0x000000011818a824 */ /* 0x100fe400078e0a0d */
[--C-:B------:R-:W-:Y:S01]  /*1d740*/  @!P6 IMAD.IADD R28, R28, 0x1, -R13.reuse ;  /* 0x000000011c1ce824 */ /* 0x100fe200078e0a0d */
[----:B----4-:R-:W-:Y:S01]  /*1d750*/  ISETP.GE.AND P2, PT, R14, RZ, PT ;  /* 0x000000ff0e00720c */ /* 0x010fe20003f46270 */
[--C-:B------:R-:W-:Y:S01]  /*1d760*/  @!P0 IMAD.IADD R22, R22, 0x1, -R13.reuse ;  /* 0x0000000116168824 */ /* 0x100fe200078e0a0d */
[----:B------:R-:W-:Y:S01]  /*1d770*/  LEA R14, P6, R2, c[0x0][0x168], 0x1 ;  /* 0x00005a00020e7a11 */ /* 0x000fe200078c08ff */
[----:B------:R-:W-:-:S02]  /*1d780*/  @!P1 IMAD.IADD R23, R23, 0x1, -R13 ;  /* 0x0000000117179824 */ /* 0x000fc400078e0a0d */
[--C-:B------:R-:W-:Y:S02]  /*1d790*/  @!P4 IMAD.IADD R26, R26, 0x1, -R13.reuse ;  /* 0x000000011a1ac824 */ /* 0x100fe400078e0a0d */
[----:B------:R-:W-:Y:S01]  /*1d7a0*/  @!P5 IMAD.IADD R27, R27, 0x1, -R13 ;  /* 0x000000011b1bd824 */ /* 0x000fe200078e0a0d */
[----:B------:R-:W-:Y:S02]  /*1d7b0*/  LEA.HI.X.SX32 R13, R5, c[0x0][0x16c], 0x1, P3 ;  /* 0x00005b00050d7a11 */ /* 0x000fe400018f0eff */
[----:B------:R-:W-:Y:S01]  /*1d7c0*/  ISETP.GE.AND P1, PT, R6, RZ, PT ;  /* 0x000000ff0600720c */ /* 0x000fe20003f26270 */
[----:B------:R-:W4:Y:S01]  /*1d7d0*/  LDL R5, [R1+0x42ac] ;  /* 0x0042ac0001057983 */ /* 0x000f220000100800 */
[----:B------:R-:W-:Y:S02]  /*1d7e0*/  ISETP.GE.AND P4, PT, R4, RZ, PT ;  /* 0x000000ff0400720c */ /* 0x000fe40003f86270 */
[----:B------:R-:W-:Y:S01]  /*1d7f0*/  ISETP.GE.AND P5, PT, R7, RZ, PT ;  /* 0x000000ff0700720c */ /* 0x000fe20003fa6270 */
[----:B------:R-:W4:Y:S01]  /*1d800*/  LDL R6, [R1+0x42bc] ;  /* 0x0042bc0001067983 */ /* 0x000f220000100800 */
[----:B------:R-:W-:Y:S01]  /*1d810*/  IMAD.MOV.U32 R7, RZ, RZ, R15 ;  /* 0x000000ffff077224 */ /* 0x000fe200078e000f */
[----:B------:R-:W-:-:S02]  /*1d820*/  LEA.HI.X.SX32 R15, R2, c[0x0][0x16c], 0x1, P6 ;  /* 0x00005b00020f7a11 */ /* 0x000fc400030f0eff */
[----:B------:R-:W4:Y:S04]  /*1d830*/  LDL R4, [R1+0x42b0] ;  /* 0x0042b00001047983 */ /* 0x000f280000100800 */
[----:B------:R0:W-:Y:S04]  /*1d840*/  STL [R1+0x43cc], R12 ;  /* 0x0043cc0c01007387 */ /* 0x0001e80000100800 */
[----:B0-----:R-:W4:Y:S04]  /*1d850*/  LDL R12, [R1+0x42b8] ;  /* 0x0042b800010c7983 */ /* 0x001f280000100800 */
[----:B------:R0:W-:Y:S04]  /*1d860*/  STL [R1+0x43c8], R13 ;  /* 0x0043c80d01007387 */ /* 0x0001e80000100800 */
[----:B------:R-:W4:Y:S04]  /*1d870*/  LDL R2, [R1+0x42a4] ;  /* 0x0042a40001027983 */ /* 0x000f280000100800 */
[----:B------:R-:W-:Y:S04]  /*1d880*/  STL [R1+0x4534], R14 ;  /* 0x0045340e01007387 */ /* 0x000fe80000100800 */
[----:B------:R-:W-:Y:S01]  /*1d890*/  STL [R1+0x4530], R15 ;  /* 0x0045300f01007387 */ /* 0x000fe20000100800 */
[----:B------:R-:W-:Y:S01]  /*1d8a0*/  @!P1 IMAD.MOV R7, RZ, RZ, -R7 ;  /* 0x000000ffff079224 */ /* 0x000fe200078e0a07 */
[----:B---3--:R-:W-:-:S02]  /*1d8b0*/  ISETP.GE.AND P3, PT, R3, RZ, PT ;  /* 0x000000ff0300720c */ /* 0x008fc40003f66270 */
[----:B------:R-:W3:Y:S04]  /*1d8c0*/  LDL R3, [R1+0x42a0] ;  /* 0x0042a00001037983 */ /* 0x000ee80000100800 */
[----:B0-----:R-:W3:Y:S01]  /*1d8d0*/  LDL.LU R13, [R1+0x74] ;  /* 0x00007400010d7983 */ /* 0x001ee20000300800 */
[----:B--2---:R-:W-:-:S03]  /*1d8e0*/  ISETP.GE.AND P1, PT, R0, RZ, PT ;  /* 0x000000ff0000720c */ /* 0x004fc60003f26270 */
[----:B------:R0:W-:Y:S04]  /*1d8f0*/  STL [R1+0x7ec], R7 ;  /* 0x0007ec0701007387 */ /* 0x0001e80000100800 */
[----:B0-----:R-:W2:Y:S04]  /*1d900*/  LDL.LU R7, [R1+0x475c] ;  /* 0x00475c0001077983 */ /* 0x001ea80000300800 */
[----:B------:R-:W2:Y:S04]  /*1d910*/  LDL R0, [R1+0x4298] ;  /* 0x0042980001007983 */ /* 0x000ea80000100800 */
[----:B------:R-:W2:Y:S01]  /*1d920*/  LDL.LU R14, [R1+0x70] ;  /* 0x00007000010e7983 */ /* 0x000ea20000300800 */
[----:B---3--:R-:W-:Y:S01]  /*1d930*/  @!P2 IMAD.MOV R13, RZ, RZ, -R13 ;  /* 0x000000ffff0da224 */ /* 0x008fe200078e0a0d */
[----:B------:R-:W-:-:S02]  /*1d940*/  ISETP.GE.AND P2, PT, R29, RZ, PT ;  /* 0x000000ff1d00720c */ /* 0x000fc40003f46270 */
[----:B------:R-:W3:Y:S04]  /*1d950*/  LDL R29, [R1+0x429c] ;  /* 0x00429c00011d7983 */ /* 0x000ee80000100800 */
[----:B------:R0:W-:Y:S04]  /*1d960*/  STL [R1+0x7e8], R13 ;  /* 0x0007e80d01007387 */ /* 0x0001e80000100800 */
[----:B0-----:R-:W3:Y:S01]  /*1d970*/  LDL.LU R13, [R1+0x6c] ;  /* 0x00006c00010d7983 */ /* 0x001ee20000300800 */
[----:B--2---:R-:W-:Y:S01]  /*1d980*/  @!P4 IMAD.MOV R14, RZ, RZ, -R14 ;  /* 0x000000ffff0ec224 */ /* 0x004fe200078e0a0e */
[----:B----4-:R-:W-:-:S02]  /*1d990*/  ISETP.GE.AND P4, PT, R6, RZ, PT ;  /* 0x000000ff0600720c */ /* 0x010fc40003f86270 */
[----:B------:R-:W2:Y:S04]  /*1d9a0*/  LDL R6, [R1+0x4290] ;  /* 0x0042900001067983 */ /* 0x000ea80000100800 */
[----:B------:R0:W-:Y:S04]  /*1d9b0*/  STL [R1+0x7e4], R14 ;  /* 0x0007e40e01007387 */ /* 0x0001e80000100800 */
[----:B0-----:R-:W4:Y:S01]  /*1d9c0*/  LDL.LU R14, [R1+0x68] ;  /* 0x00006800010e7983 */ /* 0x001f220000300800 */
[----:B---3--:R-:W-:Y:S01]  /*1d9d0*/  @!P5 IMAD.MOV R13, RZ, RZ, -R13 ;  /* 0x000000ffff0dd224 */ /* 0x008fe200078e0a0d */
[----:B------:R-:W-:-:S02]  /*1d9e0*/  ISETP.GE.AND P5, PT, R12, RZ, PT ;  /* 0x000000ff0c00720c */ /* 0x000fc40003fa6270 */
[----:B------:R-:W3:Y:S04]  /*1d9f0*/  LDL R12, [R1+0x4294] ;  /* 0x00429400010c7983 */ /* 0x000ee80000100800 */
[----:B------:R0:W-:Y:S04]  /*1da00*/  STL [R1+0x7e0], R13 ;  /* 0x0007e00d01007387 */ /* 0x0001e80000100800 */
[----:B0-----:R-:W2:Y:S01]  /*1da10*/  LDL.LU R13, [R1+0x64] ;  /* 0x00006400010d7983 */ /* 0x001ea20000300800 */
[----:B----4-:R-:W-:Y:S01]  /*1da20*/  @!P3 IMAD.MOV R14, RZ, RZ, -R14 ;  /* 0x000000ffff0eb224 */ /* 0x010fe200078e0a0e */
[----:B------:R-:W-:-:S02]  /*1da30*/  ISETP.GE.AND P3, PT, R4, RZ, PT ;  /* 0x000000ff0400720c */ /* 0x000fc40003f66270 */
[----:B------:R-:W4:Y:S04]  /*1da40*/  LDL R4, [R1+0x4288] ;  /* 0x0042880001047983 */ /* 0x000f280000100800 */
[----:B------:R0:W-:Y:S04]  /*1da50*/  STL [R1+0x7dc], R14 ;  /* 0x0007dc0e01007387 */ /* 0x0001e80000100800 */
[----:B0-----:R-:W3:Y:S01]  /*1da60*/  LDL.LU R14, [R1+0x60] ;  /* 0x00006000010e7983 */ /* 0x001ee20000300800 */
[----:B--2---:R-:W-:Y:S01]  /*1da70*/  @!P1 IMAD.MOV R13, RZ, RZ, -R13 ;  /* 0x000000ffff0d9224 */ /* 0x004fe200078e0a0d */
[----:B------:R-:W-:-:S02]  /*1da80*/  ISETP.GE.AND P1, PT, R5, RZ, PT ;  /* 0x000000ff0500720c */ /* 0x000fc40003f26270 */
[----:B------:R-:W2:Y:S04]  /*1da90*/  LDL R5, [R1+0x428c] ;  /* 0x00428c0001057983 */ /* 0x000ea80000100800 */
[----:B------:R0:W-:Y:S04]  /*1daa0*/  STL [R1+0x7d8], R13 ;  /* 0x0007d80d01007387 */ /* 0x0001e80000100800 */
[----:B0-----:R-:W2:Y:S01]  /*1dab0*/  LDL.LU R13, [R1+0x5c] ;  /* 0x00005c00010d7983 */ /* 0x001ea20000300800 */
[----:B---3--:R-:W-:Y:S01]  /*1dac0*/  @!P2 IMAD.MOV R14, RZ, RZ, -R14 ;  /* 0x000000ffff0ea224 */ /* 0x008fe200078e0a0e */
[----:B------:R-:W-:-:S02]  /*1dad0*/  ISETP.GE.AND P2, PT, R2, RZ, PT ;  /* 0x000000ff0200720c */ /* 0x000fc40003f46270 */
[----:B------:R-:W3:Y:S04]  /*1dae0*/  LDL R2, [R1+0x4280] ;  /* 0x0042800001027983 */ /* 0x000ee80000100800 */
        /* <DEDUP_REMOVED lines=28> */
[----:B----4-:R-:W-:-:S02]  /*1dcb0*/  ISETP.GE.AND P4, PT, R4, RZ, PT ;  /* 0x000000ff0400720c */ /* 0x010fc40003f86270 */
[----:B------:R-:W3:Y:S04]  /*1dcc0*/  LDL R4, [R1+0x4268] ;  /* 0x0042680001047983 */ /* 0x000ee80000100800 */
[----:B------:R0:W-:Y:S04]  /*1dcd0*/  STL [R1+0x7bc], R14 ;  /* 0x0007bc0e01007387 */ /* 0x0001e80000100800 */
[----:B0-----:R-:W4:Y:S01]  /*1dce0*/  LDL.LU R14, [R1+0x40] ;  /* 0x00004000010e7983 */ /* 0x001f220000300800 */
[----:B--2---:R-:W-:Y:S01]  /*1dcf0*/  @!P5 IMAD.MOV R13, RZ, RZ, -R13 ;  /* 0x000000ffff0dd224 */ /* 0x004fe200078e0a0d */
[----:B------:R-:W-:-:S02]  /*1dd00*/  ISETP.GE.AND P5, PT, R5, RZ, PT ;  /* 0x000000ff0500720c */ /* 0x000fc40003fa6270 */
[----:B------:R-:W2:Y:S04]  /*1dd10*/  LDL R5, [R1+0x426c] ;  /* 0x00426c0001057983 */ /* 0x000ea80000100800 */
        /* <DEDUP_REMOVED lines=1353> */
[----:B------:R-:W-:-:S04]  /*231b0*/  ISETP.GE.AND P3, PT, R4, RZ, PT ;  /* 0x000000ff0400720c */ /* 0x000fc80003f66270 */
[----:B------:R0:W-:Y:S04]  /*231c0*/  STL [R1+0x37c], R14 ;  /* 0x00037c0e01007387 */ /* 0x0001e80000100800 */
[----:B------:R-:W4:Y:S04]  /*231d0*/  LDL R4, [R1+0x3e24] ;  /* 0x003e240001047983 */ /* 0x000f280000100800 */
        /* <DEDUP_REMOVED lines=493> */
[----:B------:R-:W2:Y:S02]  /*250b0*/  LDL R3, [R1+0x3c98] ;  /* 0x003c980001037983 */ /* 0x000ea40000100800 */
[----:B------:R0:W-:Y:S02]  /*250c0*/  STL [R1+0x1ec], R13 ;  /* 0x0001ec0d01007387 */ /* 0x0001e40000100800 */
[----:B0-----:R-:W2:Y:S01]  /*250d0*/  LDL.LU R13, [R1+0x1d8] ;  /* 0x0001d800010d7983 */ /* 0x001ea20000300800 */
[----:B----4-:R-:W-:Y:S01]  /*250e0*/  @!P3 IMAD.MOV R14, RZ, RZ, -R14 ;  /* 0x000000ffff0eb224 */ /* 0x010fe200078e0a0e */
[----:B------:R-:W-:Y:S02]  /*250f0*/  ISETP.GE.AND P3, PT, R0, RZ, PT ;  /* 0x000000ff0000720c */ /* 0x000fe40003f66270 */
[----:B------:R-:W4:Y:S02]  /*25100*/  LDL R0, [R1+0x3c94] ;  /* 0x003c940001007983 */ /* 0x000f240000100800 */
[----:B------:R0:W-:Y:S02]  /*25110*/  STL [R1+0x1e8], R14 ;  /* 0x0001e80e01007387 */ /* 0x0001e40000100800 */
[----:B0-----:R-:W3:Y:S01]  /*25120*/  LDL.LU R14, [R1+0x1e0] ;  /* 0x0001e000010e7983 */ /* 0x001ee20000300800 */
[----:B--2---:R-:W-:Y:S01]  /*25130*/  @!P1 IMAD.MOV R13, RZ, RZ, -R13 ;  /* 0x000000ffff0d9224 */ /* 0x004fe200078e0a0d */
[----:B------:R-:W-:-:S02]  /*25140*/  ISETP.GE.AND P1, PT, R29, RZ, PT ;  /* 0x000000ff1d00720c */ /* 0x000fc40003f26270 */
[----:B------:R-:W2:Y:S02]  /*25150*/  LDL R29, [R1+0x3c90] ;  /* 0x003c9000011d7983 */ /* 0x000ea40000100800 */
[----:B------:R0:W-:Y:S02]  /*25160*/  STL [R1+0x1e4], R13 ;  /* 0x0001e40d01007387 */ /* 0x0001e40000100800 */
[----:B0-----:R-:W2:Y:S01]  /*25170*/  LDL.LU R13, [R1+0x1dc] ;  /* 0x0001dc00010d7983 */ /* 0x001ea20000300800 */
[----:B---3--:R-:W-:Y:S01]  /*25180*/  @!P2 IMAD.MOV R14, RZ, RZ, -R14 ;  /* 0x000000ffff0ea224 */ /* 0x008fe200078e0a0e */
[----:B------:R-:W-:Y:S02]  /*25190*/  ISETP.GE.AND P2, PT, R6, RZ, PT ;  /* 0x000000ff0600720c */ /* 0x000fe40003f46270 */
[----:B------:R-:W3:Y:S02]  /*251a0*/  LDL R6, [R1+0x3c8c] ;  /* 0x003c8c0001067983 */ /* 0x000ee40000100800 */
        /* <DEDUP_REMOVED lines=28> */
[----:B----4-:R-:W-:Y:S02]  /*25370*/  ISETP.GE.AND P4, PT, R0, RZ, PT ;  /* 0x000000ff0000720c */ /* 0x010fe40003f86270 */
[----:B------:R-:W3:Y:S02]  /*25380*/  LDL R0, [R1+0x3c7c] ;  /* 0x003c7c0001007983 */ /* 0x000ee40000100800 */
[----:B------:R0:W-:Y:S02]  /*25390*/  STL [R1+0x1c4], R14 ;  /* 0x0001c40e01007387 */ /* 0x0001e40000100800 */
        /* <DEDUP_REMOVED lines=356> */
[----:B----4-:R-:W-:-:S05]  /*269e0*/  @!P3 IMAD.MOV R14, RZ, RZ, -R14 ;  /* 0x000000ffff0eb224 */ /* 0x010fca00078e0a0e */
[----:B------:R0:W-:Y:S04]  /*269f0*/  STL [R1+0x64], R14 ;  /* 0x0000640e01007387 */ /* 0x0001e80000100800 */
[----:B0-----:R-:W4:Y:S01]  /*26a00*/  LDL.LU R14, [R1+0x144] ;  /* 0x00014400010e7983 */ /* 0x001f220000300800 */
[----:B------:R-:W-:Y:S02]  /*26a10*/  ISETP.GE.AND P3, PT, R0, RZ, PT ;  /* 0x000000ff0000720c */ /* 0x000fe40003f66270 */
[----:B------:R-:W3:Y:S02]  /*26a20*/  LDL R0, [R1+0x3b60] ;  /* 0x003b600001007983 */ /* 0x000ee40000100800 */
[----:B--2---:R-:W-:-:S05]  /*26a30*/  @!P1 IMAD.MOV R13, RZ, RZ, -R13 ;  /* 0x000000ffff0d9224 */ /* 0x004fca00078e0a0d */
[----:B------:R0:W-:Y:S04]  /*26a40*/  STL [R1+0x60], R13 ;  /* 0x0000600d01007387 */ /* 0x0001e80000100800 */
[----:B0-----:R-:W2:Y:S01]  /*26a50*/  LDL.LU R13, [R1+0x12c] ;  /* 0x00012c00010d7983 */ /* 0x001ea20000300800 */
[----:B------:R-:W-:Y:S02]  /*26a60*/  ISETP.GE.AND P1, PT, R29, RZ, PT ;  /* 0x000000ff1d00720c */ /* 0x000fe40003f26270 */
[----:B------:R-:W3:Y:S02]  /*26a70*/  LDL R29, [R1+0x3b5c] ;  /* 0x003b5c00011d7983 */ /* 0x000ee40000100800 */
[----:B----4-:R-:W-:Y:S01]  /*26a80*/  @!P2 IMAD.MOV R14, RZ, RZ, -R14 ;  /* 0x000000ffff0ea224 */ /* 0x010fe200078e0a0e */
[----:B------:R-:W-:-:S02]  /*26a90*/  ISETP.GE.AND P2, PT, R6, RZ, PT ;  /* 0x000000ff0600720c */ /* 0x000fc40003f46270 */
[----:B------:R-:W4:Y:S02]  /*26aa0*/  LDL.LU R6, [R1+0xdc] ;  /* 0x0000dc0001067983 */ /* 0x000f240000300800 */
[----:B------:R-:W-:Y:S02]  /*26ab0*/  STL [R1+0x5c], R14 ;  /* 0x00005c0e01007387 */ /* 0x000fe40000100800 */
[----:B--2---:R-:W-:-:S05]  /*26ac0*/  @!P4 IMAD.MOV R13, RZ, RZ, -R13 ;  /* 0x000000ffff0dc224 */ /* 0x004fca00078e0a0d */
[----:B------:R0:W-:Y:S04]  /*26ad0*/  STL [R1+0x58], R13 ;  /* 0x0000580d01007387 */ /* 0x0001e80000100800 */
[----:B0-----:R-:W2:Y:S01]  /*26ae0*/  LDL R13, [R1+0x3b58] ;  /* 0x003b5800010d7983 */ /* 0x001ea20000100800 */
[----:B------:R-:W2:Y:S02]  /*26af0*/  LDL.LU R14, [R1+0xe0] ;  /* 0x0000e000010e7983 */ /* 0x000ea40000300800 */
[----:B----4-:R-:W-:Y:S01]  /*26b00*/  @!P5 IMAD.MOV R6, RZ, RZ, -R6 ;  /* 0x000000ffff06d224 */ /* 0x010fe200078e0a06 */
[----:B------:R-:W-:-:S04]  /*26b10*/  ISETP.GE.AND P5, PT, R4, RZ, PT ;  /* 0x000000ff0400720c */ /* 0x000fc80003fa6270 */
[----:B------:R0:W-:Y:S04]  /*26b20*/  STL [R1+0x54], R6 ;  /* 0x0000540601007387 */ /* 0x0001e80000100800 */
[----:B0-----:R-:W4:Y:S01]  /*26b30*/  LDL R6, [R1+0x3b54] ;  /* 0x003b540001067983 */ /* 0x001f220000100800 */
[----:B------:R-:W3:Y:S01]  /*26b40*/  LDL.LU R4, [R1+0xe4] ;  /* 0x0000e40001047983 */ /* 0x000ee20000300800 */
[----:B------:R-:W-:Y:S02]  /*26b50*/  ISETP.GE.AND P4, PT, R12, RZ, PT ;  /* 0x000000ff0c00720c */ /* 0x000fe40003f86270 */
[----:B------:R-:W4:Y:S01]  /*26b60*/  LDL R12, [R1+0x3b50] ;  /* 0x003b5000010c7983 */ /* 0x000f220000100800 */
[----:B--2---:R-:W-:-:S05]  /*26b70*/  @!P3 IMAD.MOV R14, RZ, RZ, -R14 ;  /* 0x000000ffff0eb224 */ /* 0x004fca00078e0a0e */
[----:B------:R0:W-:Y:S01]  /*26b80*/  STL [R1+0x50], R14 ;  /* 0x0000500e01007387 */ /* 0x0001e20000100800 */
[----:B------:R-:W-:-:S03]  /*26b90*/  ISETP.GE.AND P3, PT, R5, RZ, PT ;  /* 0x000000ff0500720c */ /* 0x000fc60003f66270 */
[----:B0-----:R-:W2:Y:S01]  /*26ba0*/  LDL.LU R14, [R1+0x104] ;  /* 0x00010400010e7983 */ /* 0x001ea20000300800 */
[----:B------:R-:W4:Y:S02]  /*26bb0*/  LDL R5, [R1+0x3b4c] ;  /* 0x003b4c0001057983 */ /* 0x000f240000100800 */
[----:B---3--:R-:W-:Y:S01]  /*26bc0*/  @!P1 IMAD.MOV R4, RZ, RZ, -R4 ;  /* 0x000000ffff049224 */ /* 0x008fe200078e0a04 */
[----:B------:R-:W-:Y:S02]  /*26bd0*/  ISETP.GE.AND P1, PT, R2, RZ, PT ;  /* 0x000000ff0200720c */ /* 0x000fe40003f26270 */
[----:B------:R-:W3:Y:S02]  /*26be0*/  LDL.LU R2, [R1+0xec] ;  /* 0x0000ec0001027983 */ /* 0x000ee40000300800 */
[----:B------:R0:W-:Y:S02]  /*26bf0*/  STL [R1+0x4c], R4 ;  /* 0x00004c0401007387 */ /* 0x0001e40000100800 */
[----:B0-----:R-:W4:Y:S01]  /*26c00*/  LDL R4, [R1+0x3b48] ;  /* 0x003b480001047983 */ /* 0x001f220000100800 */
[----:B--2---:R-:W-:Y:S01]  /*26c10*/  @!P2 IMAD.MOV R14, RZ, RZ, -R14 ;  /* 0x000000ffff0ea224 */ /* 0x004fe200078e0a0e */
[----:B------:R-:W-:-:S02]  /*26c20*/  ISETP.GE.AND P2, PT, R3, RZ, PT ;  /* 0x000000ff0300720c */ /* 0x000fc40003f46270 */
[----:B------:R-:W2:Y:S02]  /*26c30*/  LDL R3, [R1+0x3b44] ;  /* 0x003b440001037983 */ /* 0x000ea40000100800 */
[----:B------:R0:W-:Y:S02]  /*26c40*/  STL [R1+0x48], R14 ;  /* 0x0000480e01007387 */ /* 0x0001e40000100800 */
[----:B---3--:R-:W-:Y:S01]  /*26c50*/  @!P4 IMAD.MOV R2, RZ, RZ, -R2 ;  /* 0x000000ffff02c224 */ /* 0x008fe200078e0a02 */
[----:B0-----:R-:W3:Y:S04]  /*26c60*/  LDL.LU R14, [R1+0x34] ;  /* 0x00003400010e7983 */ /* 0x001ee80000300800 */
[----:B------:R0:W-:Y:S02]  /*26c70*/  STL [R1+0x44], R2 ;  /* 0x0000440201007387 */ /* 0x0001e40000100800 */
[----:B0-----:R-:W2:Y:S01]  /*26c80*/  LDL R2, [R1+0x3b40] ;  /* 0x003b400001027983 */ /* 0x001ea20000100800 */
[----:B------:R-:W2:Y:S01]  /*26c90*/  LDL.LU R15, [R1+0x30] ;  /* 0x00003000010f7983 */ /* 0x000ea20000300800 */
[----:B------:R-:W-:-:S02]  /*26ca0*/  ISETP.GE.AND P4, PT, R0, RZ, PT ;  /* 0x000000ff0000720c */ /* 0x000fc40003f86270 */
[----:B------:R-:W2:Y:S01]  /*26cb0*/  LDL R0, [R1+0x3b3c] ;  /* 0x003b3c0001007983 */ /* 0x000ea20000100800 */
[----:B---3--:R-:W-:Y:S01]  /*26cc0*/  @!P5 IMAD.MOV R14, RZ, RZ, -R14 ;  /* 0x000000ffff0ed224 */ /* 0x008fe200078e0a0e */
[----:B------:R-:W-:-:S04]  /*26cd0*/  ISETP.GE.AND P5, PT, R29, RZ, PT ;  /* 0x000000ff1d00720c */ /* 0x000fc80003fa6270 */
[----:B------:R0:W-:Y:S04]  /*26ce0*/  STL [R1+0x3c], R14 ;  /* 0x00003c0e01007387 */ /* 0x0001e80000100800 */
[----:B0-----:R-:W3:Y:S01]  /*26cf0*/  LDL R14, [R1+0x3b38] ;  /* 0x003b3800010e7983 */ /* 0x001ee20000100800 */
[----:B------:R-:W3:Y:S02]  /*26d00*/  LDL.LU R29, [R1+0x2c] ;  /* 0x00002c00011d7983 */ /* 0x000ee40000300800 */
[----:B--2---:R-:W-:Y:S01]  /*26d10*/  @!P3 IMAD.MOV R15, RZ, RZ, -R15 ;  /* 0x000000ffff0fb224 */ /* 0x004fe200078e0a0f */
[----:B------:R-:W-:-:S04]  /*26d20*/  ISETP.GE.AND P3, PT, R13, RZ, PT ;  /* 0x000000ff0d00720c */ /* 0x000fc80003f66270 */
[----:B------:R0:W-:Y:S04]  /*26d30*/  STL [R1+0x38], R15 ;  /* 0x0000380f01007387 */ /* 0x0001e80000100800 */
[----:B0-----:R-:W2:Y:S01]  /*26d40*/  LDL R15, [R1+0x3b34] ;  /* 0x003b3400010f7983 */ /* 0x001ea20000100800 */
[----:B------:R-:W2:Y:S02]  /*26d50*/  LDL.LU R13, [R1+0xc4] ;  /* 0x0000c400010d7983 */ /* 0x000ea40000300800 */
[----:B---3--:R-:W-:Y:S01]  /*26d60*/  @!P1 IMAD.MOV R29, RZ, RZ, -R29 ;  /* 0x000000ffff1d9224 */ /* 0x008fe200078e0a1d */
[----:B----4-:R-:W-:-:S04]  /*26d70*/  ISETP.GE.AND P1, PT, R6, RZ, PT ;  /* 0x000000ff0600720c */ /* 0x010fc80003f26270 */
[----:B------:R0:W-:Y:S04]  /*26d80*/  STL [R1+0x34], R29 ;  /* 0x0000341d01007387 */ /* 0x0001e80000100800 */
[----:B0-----:R-:W3:Y:S01]  /*26d90*/  LDL R29, [R1+0x3b30] ;  /* 0x003b3000011d7983 */ /* 0x001ee20000100800 */
[----:B------:R-:W4:Y:S02]  /*26da0*/  LDL.LU R6, [R1+0x28] ;  /* 0x0000280001067983 */ /* 0x000f240000300800 */
[----:B--2---:R-:W-:Y:S01]  /*26db0*/  @!P2 IMAD.MOV R13, RZ, RZ, -R13 ;  /* 0x000000ffff0da224 */ /* 0x004fe200078e0a0d */
[----:B------:R-:W-:Y:S02]  /*26dc0*/  ISETP.GE.AND P2, PT, R12, RZ, PT ;  /* 0x000000ff0c00720c */ /* 0x000fe40003f46270 */
[----:B------:R-:W2:Y:S02]  /*26dd0*/  LDL.LU R12, [R1+0x24] ;  /* 0x00002400010c7983 */ /* 0x000ea40000300800 */
[----:B------:R0:W-:Y:S02]  /*26de0*/  STL [R1+0x30], R13 ;  /* 0x0000300d01007387 */ /* 0x0001e40000100800 */
[----:B0-----:R-:W3:Y:S01]  /*26df0*/  LDL R13, [R1+0x3b2c] ;  /* 0x003b2c00010d7983 */ /* 0x001ee20000100800 */
[----:B----4-:R-:W-:Y:S01]  /*26e00*/  @!P4 IMAD.MOV R6, RZ, RZ, -R6 ;  /* 0x000000ffff06c224 */ /* 0x010fe200078e0a06 */
[----:B------:R-:W-:-:S04]  /*26e10*/  ISETP.GE.AND P4, PT, R5, RZ, PT ;  /* 0x000000ff0500720c */ /* 0x000fc80003f86270 */
[----:B------:R0:W-:Y:S01]  /*26e20*/  STL [R1+0x2c], R6 ;  /* 0x00002c0601007387 */ /* 0x0001e20000100800 */
[----:B--2---:R-:W-:Y:S01]  /*26e30*/  @!P5 IMAD.MOV R12, RZ, RZ, -R12 ;  /* 0x000000ffff0cd224 */ /* 0x004fe200078e0a0c */
[----:B------:R-:W-:Y:S02]  /*26e40*/  ISETP.GE.AND P5, PT, R4, RZ, PT ;  /* 0x000000ff0400720c */ /* 0x000fe40003fa6270 */
[----:B0-----:R-:W2:Y:S01]  /*26e50*/  LDL.LU R6, [R1+0x4758] ;  /* 0x0047580001067983 */ /* 0x001ea20000300800 */
[----:B------:R-:W4:Y:S02]  /*26e60*/  LDL.LU R5, [R1+0x20] ;  /* 0x0000200001057983 */ /* 0x000f240000300800 */
[----:B------:R0:W-:Y:S02]  /*26e70*/  STL [R1+0x28], R12 ;  /* 0x0000280c01007387 */ /* 0x0001e40000100800 */
[----:B0-----:R-:W2:Y:S01]  /*26e80*/  LDL R12, [R1+0x3b28] ;  /* 0x003b2800010c7983 */ /* 0x001ea20000100800 */
[----:B------:R-:W2:Y:S02]  /*26e90*/  LDL.LU R4, [R1+0x1c] ;  /* 0x00001c0001047983 */ /* 0x000ea40000300800 */
[----:B----4-:R-:W-:Y:S01]  /*26ea0*/  @!P3 IMAD.MOV R5, RZ, RZ, -R5 ;  /* 0x000000ffff05b224 */ /* 0x010fe200078e0a05 */
[----:B------:R-:W-:-:S04]  /*26eb0*/  ISETP.GE.AND P3, PT, R3, RZ, PT ;  /* 0x000000ff0300720c */ /* 0x000fc80003f66270 */
[----:B------:R0:W-:Y:S01]  /*26ec0*/  STL [R1+0x24], R5 ;  /* 0x0000240501007387 */ /* 0x0001e20000100800 */
[----:B--2---:R-:W-:-:S03]  /*26ed0*/  @!P1 IMAD.MOV R4, RZ, RZ, -R4 ;  /* 0x000000ffff049224 */ /* 0x004fc600078e0a04 */
[----:B0-----:R-:W2:Y:S01]  /*26ee0*/  LDL.LU R5, [R1+0x4754] ;  /* 0x0047540001057983 */ /* 0x001ea20000300800 */
[----:B------:R-:W4:Y:S02]  /*26ef0*/  LDL.LU R3, [R1+0x18] ;  /* 0x0000180001037983 */ /* 0x000f240000300800 */
[----:B------:R0:W-:Y:S01]  /*26f00*/  STL [R1+0x20], R4 ;  /* 0x0000200401007387 */ /* 0x0001e20000100800 */
[----:B------:R-:W-:Y:S01]  /*26f10*/  ISETP.GE.AND P1, PT, R2, RZ, PT ;  /* 0x000000ff0200720c */ /* 0x000fe20003f26270 */
[----:B0-----:R-:W2:Y:S01]  /*26f20*/  LDL.LU R4, [R1+0x4750] ;  /* 0x0047500001047983 */ /* 0x001ea20000300800 */
        /* <DEDUP_REMOVED lines=18> */
[----:B---3--:R-:W-:Y:S02]  /*27050*/  ISETP.GE.AND P3, PT, R29, RZ, PT ;  /* 0x000000ff1d00720c */ /* 0x008fe40003f66270 */
[----:B------:R-:W3:Y:S04]  /*27060*/  LDL.LU R29, [R1+0x4] ;  /* 0x00000400011d7983 */ /* 0x000ee80000300800 */
[----:B0-----:R-:W2:Y:S01]  /*27070*/  LDL R14, [R1+0x3b14] ;  /* 0x003b1400010e7983 */ /* 0x001ea20000100800 */
[----:B----4-:R-:W-:Y:S01]  /*27080*/  @!P1 IMAD.MOV R15, RZ, RZ, -R15 ;  /* 0x000000ffff0f9224 */ /* 0x010fe200078e0a0f */
[----:B------:R-:W-:Y:S01]  /*27090*/  ISETP.GE.AND P1, PT, R13, RZ, PT ;  /* 0x000000ff0d00720c */ /* 0x000fe20003f26270 */
[----:B---3--:R-:W-:-:S03]  /*270a0*/  @!P2 IMAD.MOV R29, RZ, RZ, -R29 ;  /* 0x000000ffff1da224 */ /* 0x008fc600078e0a1d */
[----:B------:R0:W-:Y:S01]  /*270b0*/  STL [R1+0x4624], R15 ;  /* 0x0046240f01007387 */ /* 0x0001e20000100800 */
[----:B------:R-:W-:Y:S01]  /*270c0*/  ISETP.GE.AND P2, PT, R12, RZ, PT ;  /* 0x000000ff0c00720c */ /* 0x000fe20003f46270 */
[----:B--2---:R-:W-:Y:S02]  /*270d0*/  IMAD.MOV.U32 R12, RZ, RZ, R0 ;  /* 0x000000ffff0c7224 */ /* 0x004fe400078e0000 */
[----:B0-----:R-:W2:Y:S01]  /*270e0*/  LDL R15, [R1+0x3b1c] ;  /* 0x003b1c00010f7983 */ /* 0x001ea20000100800 */
[----:B------:R-:W3:Y:S02]  /*270f0*/  LDL.LU R13, [R1] ;  /* 0x00000000010d7983 */ /* 0x000ee40000300800 */
[----:B------:R0:W-:Y:S02]  /*27100*/  STL [R1+0x4628], R29 ;  /* 0x0046281d01007387 */ /* 0x0001e40000100800 */
[----:B------:R-:W4:Y:S01]  /*27110*/  LDL R0, [R1+0x3b24] ;  /* 0x003b240001007983 */ /* 0x000f220000100800 */
[----:B0-----:R-:W2:Y:S01]  /*27120*/  LDL R29, [R1+0x3b20] ;  /* 0x003b2000011d7983 */ /* 0x001ea20000100800 */
[----:B------:R-:W-:-:S02]  /*27130*/  @!P5 IMAD.MOV R12, RZ, RZ, -R12 ;  /* 0x000000ffff0cd224 */ /* 0x000fc400078e0a0c */
[----:B------:R-:W-:Y:S02]  /*27140*/  @!P3 IMAD.MOV R2, RZ, RZ, -R2 ;  /* 0x000000ffff02b224 */ /* 0x000fe400078e0a02 */
[----:B---3--:R-:W-:Y:S01]  /*27150*/  @!P4 IMAD.MOV R13, RZ, RZ, -R13 ;  /* 0x000000ffff0dc224 */ /* 0x008fe200078e0a0d */
[----:B----4-:R-:W-:-:S04]  /*27160*/  ISETP.GE.AND P4, PT, R0, RZ, PT ;  /* 0x000000ff0000720c */ /* 0x010fc80003f86270 */
[----:B------:R0:W-:Y:S01]  /*27170*/  STL [R1+0x462c], R13 ;  /* 0x00462c0d01007387 */ /* 0x0001e20000100800 */
[----:B------:R-:W3:Y:S01]  /*27180*/  LDL R0, [R1+0x3b08] ;  /* 0x003b080001007983 */ /* 0x000ee20000100800 */
[----:B--2---:R-:W-:Y:S02]  /*27190*/  ISETP.GE.AND P5, PT, R29, RZ, PT ;  /* 0x000000ff1d00720c */ /* 0x004fe40003fa6270 */
[----:B0-----:R-:W2:Y:S01]  /*271a0*/  LDL R13, [R1+0x3b0c] ;  /* 0x003b0c00010d7983 */ /* 0x001ea20000100800 */
[----:B------:R0:W-:Y:S02]  /*271b0*/  STL [R1+0x4630], R12 ;  /* 0x0046300c01007387 */ /* 0x0001e40000100800 */
[----:B------:R-:W4:Y:S01]  /*271c0*/  LDL R29, [R1+0x3b00] ;  /* 0x003b0000011d7983 */ /* 0x000f220000100800 */
[----:B0-----:R-:W2:Y:S01]  /*271d0*/  LDL R12, [R1+0x3b10] ;  /* 0x003b1000010c7983 */ /* 0x001ea20000100800 */
[----:B------:R0:W-:Y:S03]  /*271e0*/  STL [R1+0x4634], R2 ;  /* 0x0046340201007387 */ /* 0x0001e60000100800 */
[----:B0-----:R-:W2:Y:S01]  /*271f0*/  LDL R2, [R1+0x3b18] ;  /* 0x003b180001027983 */ /* 0x001ea20000100800 */
[----:B------:R-:W-:-:S02]  /*27200*/  @!P1 IMAD.MOV R3, RZ, RZ, -R3 ;  /* 0x000000ffff039224 */ /* 0x000fc400078e0a03 */
[----:B------:R-:W-:Y:S01]  /*27210*/  @!P2 IMAD.MOV R4, RZ, RZ, -R4 ;  /* 0x000000ffff04a224 */ /* 0x000fe200078e0a04 */
[----:B------:R-:W-:Y:S01]  /*27220*/  ISETP.GE.AND P3, PT, R15, RZ, PT ;  /* 0x000000ff0f00720c */ /* 0x000fe20003f66270 */
[----:B------:R-:W-:Y:S01]  /*27230*/  @!P4 IMAD.MOV R5, RZ, RZ, -R5 ;  /* 0x000000ffff05c224 */ /* 0x000fe200078e0a05 */
[----:B------:R-:W3:Y:S01]  /*27240*/  LDL R15, [R1+0x3afc] ;  /* 0x003afc00010f7983 */ /* 0x000ee20000100800 */
[----:B------:R-:W-:Y:S02]  /*27250*/  STL [R1+0x4638], R3 ;  /* 0x0046380301007387 */ /* 0x000fe40000100800 */
[----:B------:R-:W-:Y:S02]  /*27260*/  @!P5 IMAD.MOV R6, RZ, RZ, -R6 ;  /* 0x000000ffff06d224 */ /* 0x000fe400078e0a06 */
[----:B------:R0:W-:Y:S01]  /*27270*/  STL [R1+0x463c], R4 ;  /* 0x00463c0401007387 */ /* 0x0001e20000100800 */
[----:B------:R-:W-:Y:S02]  /*27280*/  ISETP.GE.AND P2, PT, R14, RZ, PT ;  /* 0x000000ff0e00720c */ /* 0x000fe40003f46270 */
[----:B------:R-:W3:Y:S01]  /*27290*/  LDL R14, [R1+0x3af4] ;  /* 0x003af400010e7983 */ /* 0x000ee20000100800 */
[----:B------:R-:W-:Y:S03]  /*272a0*/  STL [R1+0x4640], R5 ;  /* 0x0046400501007387 */ /* 0x000fe60000100800 */
[----:B0-----:R-:W3:Y:S01]  /*272b0*/  LDL R4, [R1+0x3aec] ;  /* 0x003aec0001047983 */ /* 0x001ee20000100800 */
[----:B------:R-:W-:Y:S02]  /*272c0*/  STL [R1+0x4644], R6 ;  /* 0x0046440601007387 */ /* 0x000fe40000100800 */
[----:B------:R-:W3:Y:S02]  /*272d0*/  LDL R3, [R1+0x3ae8] ;  /* 0x003ae80001037983 */ /* 0x000ee40000100800 */
[----:B------:R-:W-:-:S02]  /*272e0*/  @!P3 IMAD.MOV R7, RZ, RZ, -R7 ;  /* 0x000000ffff07b224 */ /* 0x000fc400078e0a07 */
[----:B------:R-:W-:Y:S01]  /*272f0*/  @!P2 IMAD.MOV R9, RZ, RZ, -R9 ;  /* 0x000000ffff09a224 */ /* 0x000fe200078e0a09 */
[----:B--2---:R-:W-:Y:S02]  /*27300*/  ISETP.GE.AND P1, PT, R2, RZ, PT ;  /* 0x000000ff0200720c */ /* 0x004fe40003f26270 */
[----:B------:R-:W2:Y:S01]  /*27310*/  LDL R2, [R1+0x3ae4] ;  /* 0x003ae40001027983 */ /* 0x000ea20000100800 */
[----:B------:R-:W-:Y:S01]  /*27320*/  ISETP.GE.AND P4, PT, R12, RZ, PT ;  /* 0x000000ff0c00720c */ /* 0x000fe20003f86270 */
[----:B------:R-:W-:Y:S02]  /*27330*/  STL [R1+0x4648], R7 ;  /* 0x0046480701007387 */ /* 0x000fe40000100800 */
[----:B------:R-:W2:Y:S01]  /*27340*/  LDL R12, [R1+0x3ae0] ;  /* 0x003ae000010c7983 */ /* 0x000ea20000100800 */
[----:B------:R-:W-:-:S06]  /*27350*/  ISETP.GE.AND P5, PT, R13, RZ, PT ;  /* 0x000000ff0d00720c */ /* 0x000fcc0003fa6270 */
[----:B------:R-:W-:Y:S01]  /*27360*/  @!P1 IMAD.MOV R8, RZ, RZ, -R8 ;  /* 0x000000ffff089224 */ /* 0x000fe200078e0a08 */
[----:B----4-:R-:W-:-:S04]  /*27370*/  ISETP.GE.AND P1, PT, R29, RZ, PT ;  /* 0x000000ff1d00720c */ /* 0x010fc80003f26270 */
[----:B------:R-:W-:Y:S01]  /*27380*/  STL [R1+0x464c], R8 ;  /* 0x00464c0801007387 */ /* 0x000fe20000100800 */
[----:B------:R-:W4:Y:S02]  /*27390*/  LDL R13, [R1+0x3adc] ;  /* 0x003adc00010d7983 */ /* 0x000f240000100800 */
[----:B------:R-:W-:Y:S02]  /*273a0*/  STL [R1+0x4650], R9 ;  /* 0x0046500901007387 */ /* 0x000fe40000100800 */
[----:B------:R-:W4:Y:S01]  /*273b0*/  LDL R29, [R1+0x3ad4] ;  /* 0x003ad400011d7983 */ /* 0x000f220000100800 */
[----:B---3--:R-:W-:Y:S02]  /*273c0*/  ISETP.GE.AND P3, PT, R0, RZ, PT ;  /* 0x000000ff0000720c */ /* 0x008fe40003f66270 */
[----:B------:R-:W-:Y:S01]  /*273d0*/  ISETP.GE.AND P2, PT, R15, RZ, PT ;  /* 0x000000ff0f00720c */ /* 0x000fe20003f46270 */
[----:B------:R-:W-:Y:S01]  /*273e0*/  @!P4 IMAD.MOV R10, RZ, RZ, -R10 ;  /* 0x000000ffff0ac224 */ /* 0x000fe200078e0a0a */
[----:B------:R-:W-:Y:S01]  /*273f0*/  ISETP.GE.AND P4, PT, R14, RZ, PT ;  /* 0x000000ff0e00720c */ /* 0x000fe20003f86270 */
[----:B------:R-:W-:Y:S01]  /*27400*/  @!P5 IMAD.MOV R11, RZ, RZ, -R11 ;  /* 0x000000ffff0bd224 */ /* 0x000fe200078e0a0b */
[----:B------:R-:W-:Y:S01]  /*27410*/  ISETP.GE.AND P5, PT, R4, RZ, PT ;  /* 0x000000ff0400720c */ /* 0x000fe20003fa6270 */
[----:B------:R-:W-:Y:S01]  /*27420*/  @!P1 IMAD.MOV R17, RZ, RZ, -R17 ;  /* 0x000000ffff119224 */ /* 0x000fe200078e0a11 */
[----:B------:R-:W3:Y:S01]  /*27430*/  LDL R0, [R1+0x3ad8] ;  /* 0x003ad80001007983 */ /* 0x000ee20000100800 */
[----:B------:R-:W-:Y:S02]  /*27440*/  STL [R1+0x4654], R10 ;  /* 0x0046540a01007387 */ /* 0x000fe40000100800 */
[----:B------:R-:W3:Y:S02]  /*27450*/  LDL R15, [R1+0x3ad0] ;  /* 0x003ad000010f7983 */ /* 0x000ee40000100800 */
[----:B------:R-:W3:Y:S02]  /*27460*/  LDL R14, [R1+0x9c0] ;  /* 0x0009c000010e7983 */ /* 0x000ee40000100800 */
[----:B------:R-:W-:Y:S01]  /*27470*/  @!P3 IMAD.MOV R16, RZ, RZ, -R16 ;  /* 0x000000ffff10b224 */ /* 0x000fe200078e0a10 */
[----:B------:R-:W-:Y:S01]  /*27480*/  ISETP.GE.AND P3, PT, R3, RZ, PT ;  /* 0x000000ff0300720c */ /* 0x000fe20003f66270 */
[----:B------:R-:W-:-:S02]  /*27490*/  @!P2 IMAD.MOV R18, RZ, RZ, -R18 ;  /* 0x000000ffff12a224 */ /* 0x000fc400078e0a12 */
[----:B------:R-:W-:Y:S01]  /*274a0*/  @!P4 IMAD.MOV R19, RZ, RZ, -R19 ;  /* 0x000000ffff13c224 */ /* 0x000fe200078e0a13 */
[----:B------:R-:W-:Y:S01]  /*274b0*/  STL [R1+0x4658], R11 ;  /* 0x0046580b01007387 */ /* 0x000fe20000100800 */
[----:B------:R-:W-:Y:S02]  /*274c0*/  @!P5 IMAD.MOV R20, RZ, RZ, -R20 ;  /* 0x000000ffff14d224 */ /* 0x000fe400078e0a14 */
[----:B------:R-:W-:Y:S02]  /*274d0*/  STL [R1+0x465c], R16 ;  /* 0x00465c1001007387 */ /* 0x000fe40000100800 */
[----:B------:R-:W-:Y:S01]  /*274e0*/  STL [R1+0x4660], R17 ;  /* 0x0046601101007387 */ /* 0x000fe20000100800 */
[----:B------:R-:W-:Y:S01]  /*274f0*/  STL [R1+0x4664], R18 ;  /* 0x0046641201007387 */ /* 0x000fe20000100800 */
[----:B------:R0:W-:Y:S02]  /*27500*/  STL [R1+0x4668], R19 ;  /* 0x0046681301007387 */ /* 0x0001e40000100800 */
[----:B------:R-:W-:Y:S02]  /*27510*/  STL [R1+0x466c], R20 ;  /* 0x00466c1401007387 */ /* 0x000fe40000100800 */
[----:B------:R-:W-:-:S05]  /*27520*/  @!P3 IMAD.MOV R21, RZ, RZ, -R21 ;  /* 0x000000ffff15b224 */ /* 0x000fca00078e0a15 */
[----:B------:R1:W-:Y:S01]  /*27530*/  STL [R1+0x4670], R21 ;  /* 0x0046701501007387 */ /* 0x0003e20000100800 */
[----:B--2---:R-:W-:-:S13]  /*27540*/  ISETP.GE.AND P1, PT, R2, RZ, PT ;  /* 0x000000ff0200720c */ /* 0x004fda0003f26270 */
[----:B------:R-:W-:-:S05]  /*27550*/  @!P1 IMAD.MOV R22, RZ, RZ, -R22 ;  /* 0x000000ffff169224 */ /* 0x000fca00078e0a16 */
[----:B------:R-:W-:Y:S01]  /*27560*/  STL [R1+0x4674], R22 ;  /* 0x0046741601007387 */ /* 0x000fe20000100800 */
[----:B0-----:R-:W1:Y:S02]  /*27570*/  LDL.LU R19, [R1+0x7ec] ;  /* 0x0007ec0001137983 */ /* 0x001e640000300800 */
[----:B------:R-:W2:Y:S02]  /*27580*/  LDL.LU R18, [R1+0x7e8] ;  /* 0x0007e80001127983 */ /* 0x000ea40000300800 */
[----:B------:R-:W2:Y:S01]  /*27590*/  LDL.LU R17, [R1+0x7e4] ;  /* 0x0007e40001117983 */ /* 0x000ea20000300800 */
[----:B------:R-:W2:Y:S01]  /*275a0*/  LDL.LU R16, [R1+0x7e0] ;  /* 0x0007e00001107983 */ /* 0x000ea20000300800 */
[----:B------:R-:W2:Y:S02]  /*275b0*/  LDL.LU R11, [R1+0x7dc] ;  /* 0x0007dc00010b7983 */ /* 0x000ea40000300800 */
        /* <DEDUP_REMOVED lines=8> */
[----:B------:R-:W2:Y:S01]  /*27640*/  LDL.LU R2, [R1+0x7b8] ;  /* 0x0007b80001027983 */ /* 0x000ea20000300800 */
[----:B------:R-:W-:-:S02]  /*27650*/  ISETP.GE.AND P2, PT, R12, RZ, PT ;  /* 0x000000ff0c00720c */ /* 0x000fc40003f46270 */
[----:B----4-:R-:W-:Y:S01]  /*27660*/  ISETP.GE.AND P4, PT, R13, RZ, PT ;  /* 0x000000ff0d00720c */ /* 0x010fe20003f86270 */
[----:B------:R-:W4:Y:S01]  /*27670*/  LDL.LU R12, [R1+0x7b4] ;  /* 0x0007b400010c7983 */ /* 0x000f220000300800 */
[----:B------:R-:W-:Y:S01]  /*27680*/  ISETP.GE.AND P3, PT, R29, RZ, PT ;  /* 0x000000ff1d00720c */ /* 0x000fe20003f66270 */
[----:B------:R-:W4:Y:S02]  /*27690*/  LDL.LU R13, [R1+0x7b0] ;  /* 0x0007b000010d7983 */ /* 0x000f240000300800 */
[----:B------:R-:W4:Y:S01]  /*276a0*/  LDL.LU R29, [R1+0x7ac] ;  /* 0x0007ac00011d7983 */ /* 0x000f220000300800 */
[----:B---3--:R-:W-:Y:S02]  /*276b0*/  ISETP.GE.AND P5, PT, R0, RZ, PT ;  /* 0x000000ff0000720c */ /* 0x008fe40003fa6270 */
[----:B------:R-:W-:Y:S02]  /*276c0*/  ISETP.GE.AND P1, PT, R15, RZ, PT ;  /* 0x000000ff0f00720c */ /* 0x000fe40003f26270 */
[----:B------:R-:W-:-:S02]  /*276d0*/  ISETP.GE.AND P6, PT, R14, RZ, PT ;  /* 0x000000ff0e00720c */ /* 0x000fc40003fc6270 */
[----:B------:R-:W-:Y:S01]  /*276e0*/  ISETP.NE.AND P0, PT, RZ, c[0x0][0x17c], PT ;  /* 0x00005f00ff007a0c */ /* 0x000fe20003f05270 */
[----:B------:R-:W-:Y:S01]  /*276f0*/  LOP3.LUT R0, RZ, c[0x0][0x17c], RZ, 0x33, !PT ;  /* 0x00005f00ff007a12 */ /* 0x000fe200078e33ff */
[----:B------:R-:W3:Y:S01]  /*27700*/  LDL.LU R15, [R1+0x7a8] ;  /* 0x0007a800010f7983 */ /* 0x000ee20000300800 */
[----:B------:R-:W3:Y:S02]  /*27710*/  LDL.LU R14, [R1+0x7a4] ;  /* 0x0007a400010e7983 */ /* 0x000ee40000300800 */
[----:B------:R-:W-:Y:S02]  /*27720*/  @!P2 IMAD.MOV R23, RZ, RZ, -R23 ;  /* 0x000000ffff17a224 */ /* 0x000fe400078e0a17 */
[----:B------:R-:W-:Y:S02]  /*27730*/  @!P4 IMAD.MOV R24, RZ, RZ, -R24 ;  /* 0x000000ffff18c224 */ /* 0x000fe400078e0a18 */
[----:B------:R-:W-:Y:S02]  /*27740*/  @!P3 IMAD.MOV R26, RZ, RZ, -R26 ;  /* 0x000000ffff1ab224 */ /* 0x000fe400078e0a1a */
[----:B------:R-:W-:-:S02]  /*27750*/  @!P5 IMAD.MOV R25, RZ, RZ, -R25 ;  /* 0x000000ffff19d224 */ /* 0x000fc400078e0a19 */
[----:B------:R-:W-:Y:S01]  /*27760*/  @!P1 IMAD.MOV R27, RZ, RZ, -R27 ;  /* 0x000000ffff1b9224 */ /* 0x000fe200078e0a1b */
[----:B------:R-:W-:Y:S01]  /*27770*/  STL [R1+0x4678], R23 ;  /* 0x0046781701007387 */ /* 0x000fe20000100800 */
[----:B------:R-:W-:Y:S02]  /*27780*/  @!P6 IMAD.MOV R28, RZ, RZ, -R28 ;  /* 0x000000ffff1ce224 */ /* 0x000fe400078e0a1c */
[----:B------:R-:W-:Y:S02]  /*27790*/  STL [R1+0x467c], R24 ;  /* 0x00467c1801007387 */ /* 0x000fe40000100800 */
[----:B------:R-:W-:Y:S01]  /*277a0*/  STL [R1+0x4680], R25 ;  /* 0x0046801901007387 */ /* 0x000fe20000100800 */
[----:B------:R-:W-:Y:S01]  /*277b0*/  STL [R1+0x4684], R26 ;  /* 0x0046841a01007387 */ /* 0x000fe20000100800 */
[----:B------:R-:W-:Y:S02]  /*277c0*/  STL [R1+0x4688], R27 ;  /* 0x0046881b01007387 */ /* 0x000fe40000100800 */
[----:B------:R-:W-:Y:S01]  /*277d0*/  STL [R1+0x468c], R28 ;  /* 0x00468c1c01007387 */ /* 0x000fe20000100800 */
[----:B-1----:R-:W-:-:S02]  /*277e0*/  SEL R21, R0, R19, !P0 ;  /* 0x0000001300157207 */ /* 0x002fc40004000000 */
[C---:B--2---:R-:W-:Y:S02]  /*277f0*/  SEL R20, R0.reuse, R18, !P0 ;  /* 0x0000001200147207 */ /* 0x044fe40004000000 */
[C---:B------:R-:W-:Y:S02]  /*27800*/  SEL R19, R0.reuse, R17, !P0 ;  /* 0x0000001100137207 */ /* 0x040fe40004000000 */
[C---:B------:R-:W-:Y:S02]  /*27810*/  SEL R18, R0.reuse, R16, !P0 ;  /* 0x0000001000127207 */ /* 0x040fe40004000000 */
[C---:B------:R-:W-:Y:S01]  /*27820*/  SEL R17, R0.reuse, R11, !P0 ;  /* 0x0000000b00117207 */ /* 0x040fe20004000000 */
[----:B------:R-:W-:Y:S01]  /*27830*/  STL [R1+0x7ec], R21 ;  /* 0x0007ec1501007387 */ /* 0x000fe20000100800 */
        /* <DEDUP_REMOVED lines=17> */
[----:B------:R-:W-:Y:S02]  /*27950*/  STL [R1+0x7c8], R8 ;  /* 0x0007c80801007387 */ /* 0x000fe40000100800 */
[----:B------:R-:W-:Y:S01]  /*27960*/  STL [R1+0x7c4], R7 ;  /* 0x0007c40701007387 */ /* 0x000fe20000100800 */
[----:B------:R-:W-:Y:S01]  /*27970*/  STL [R1+0x7c0], R6 ;  /* 0x0007c00601007387 */ /* 0x000fe20000100800 */
[C---:B----4-:R-:W-:Y:S01]  /*27980*/  SEL R3, R0.reuse, R12, !P0 ;  /* 0x0000000c00037207 */ /* 0x050fe20004000000 */
[----:B------:R-:W-:Y:S01]  /*27990*/  STL [R1+0x7bc], R5 ;  /* 0x0007bc0501007387 */ /* 0x000fe20000100800 */
[C---:B------:R-:W-:Y:S01]  /*279a0*/  SEL R2, R0.reuse, R13, !P0 ;  /* 0x0000000d00027207 */ /* 0x040fe20004000000 */
[----:B------:R0:W-:Y:S02]  /*279b0*/  STL [R1+0x7b8], R4 ;  /* 0x0007b80401007387 */ /* 0x0001e40000100800 */
[----:B------:R3:W-:Y:S02]  /*279c0*/  STL [R1+0x7b4], R3 ;  /* 0x0007b40301007387 */ /* 0x0007e40000100800 */
[----:B------:R1:W-:Y:S01]  /*279d0*/  STL [R1+0x7b0], R2 ;  /* 0x0007b00201007387 */ /* 0x0003e20000100800 */
[----:B0-----:R-:W-:-:S05]  /*279e0*/  SEL R4, R0, R29, !P0 ;  /* 0x0000001d00047207 */ /* 0x001fca0004000000 */
[----:B------:R-:W-:Y:S01]  /*279f0*/  STL [R1+0x7ac], R4 ;  /* 0x0007ac0401007387 */ /* 0x000fe20000100800 */
[----:B------:R-:W2:Y:S01]  /*27a00*/  LDL.LU R28, [R1+0x794] ;  /* 0x00079400011c7983 */ /* 0x000ea20000300800 */
[C---:B---3--:R-:W-:Y:S02]  /*27a10*/  SEL R3, R0.reuse, R15, !P0 ;  /* 0x0000000f00037207 */ /* 0x048fe40004000000 */
[----:B-1----:R-:W-:-:S03]  /*27a20*/  SEL R2, R0, R14, !P0 ;  /* 0x0000000e00027207 */ /* 0x002fc60004000000 */
[----:B------:R-:W-:Y:S04]  /*27a30*/  STL [R1+0x7a8], R3 ;  /* 0x0007a80301007387 */ /* 0x000fe80000100800 */
[----:B--2---:R0:W-:Y:S01]  /*27a40*/  STL [R1+0x4738], R28 ;  /* 0x0047381c01007387 */ /* 0x0041e20000100800 */
[----:B------:R-:W-:Y:S03]  /*27a50*/  STL [R1+0x7a4], R2 ;  /* 0x0007a40201007387 */ /* 0x000fe60000100800 */
[----:B0-----:R-:W2:Y:S04]  /*27a60*/  LDL.LU R28, [R1+0x798] ;  /* 0x00079800011c7983 */ /* 0x001ea80000300800 */
[----:B--2---:R0:W-:Y:S04]  /*27a70*/  STL [R1+0x473c], R28 ;  /* 0x00473c1c01007387 */ /* 0x0041e80000100800 */
[----:B0-----:R-:W2:Y:S04]  /*27a80*/  LDL.LU R28, [R1+0x79c] ;  /* 0x00079c00011c7983 */ /* 0x001ea80000300800 */
[----:B--2---:R0:W-:Y:S04]  /*27a90*/  STL [R1+0x4740], R28 ;  /* 0x0047401c01007387 */ /* 0x0041e80000100800 */
[----:B0-----:R-:W2:Y:S01]  /*27aa0*/  LDL.LU R28, [R1+0x7a0] ;  /* 0x0007a000011c7983 */ /* 0x001ea20000300800 */
[----:B------:R-:W3:Y:S02]  /*27ab0*/  LDL.LU R27, [R1+0x790] ;  /* 0x00079000011b7983 */ /* 0x000ee40000300800 */
[----:B------:R-:W4:Y:S02]  /*27ac0*/  LDL.LU R26, [R1+0x78c] ;  /* 0x00078c00011a7983 */ /* 0x000f240000300800 */
[----:B------:R-:W3:Y:S01]  /*27ad0*/  LDL.LU R25, [R1+0x788] ;  /* 0x0007880001197983 */ /* 0x000ee20000300800 */
[----:B------:R-:W3:Y:S01]  /*27ae0*/  LDL.LU R24, [R1+0x784] ;  /* 0x0007840001187983 */ /* 0x000ee20000300800 */
[----:B------:R-:W3:Y:S02]  /*27af0*/  LDL.LU R23, [R1+0x780] ;  /* 0x0007800001177983 */ /* 0x000ee40000300800 */
[----:B------:R-:W3:Y:S02]  /*27b00*/  LDL.LU R22, [R1+0x77c] ;  /* 0x00077c0001167983 */ /* 0x000ee40000300800 */
        /* <DEDUP_REMOVED lines=21> */
[----:B--2---:R-:W-:-:S05]  /*27c60*/  SEL R28, R0, R28, !P0 ;  /* 0x0000001c001c7207 */ /* 0x004fca0004000000 */
[----:B------:R0:W-:Y:S04]  /*27c70*/  STL [R1+0x7a0], R28 ;  /* 0x0007a01c01007387 */ /* 0x0001e80000100800 */
[----:B0-----:R-:W2:Y:S02]  /*27c80*/  LDL.LU R28, [R1+0x4740] ;  /* 0x00474000011c7983 */ /* 0x001ea40000300800 */
[----:B--2---:R-:W-:-:S05]  /*27c90*/  SEL R28, R0, R28, !P0 ;  /* 0x0000001c001c7207 */ /* 0x004fca0004000000 */
[----:B------:R0:W-:Y:S04]  /*27ca0*/  STL [R1+0x79c], R28 ;  /* 0x00079c1c01007387 */ /* 0x0001e80000100800 */
[----:B0-----:R-:W2:Y:S02]  /*27cb0*/  LDL.LU R28, [R1+0x473c] ;  /* 0x00473c00011c7983 */ /* 0x001ea40000300800 */
[----:B--2---:R-:W-:-:S05]  /*27cc0*/  SEL R28, R0, R28, !P0 ;  /* 0x0000001c001c7207 */ /* 0x004fca0004000000 */
[----:B------:R0:W-:Y:S04]  /*27cd0*/  STL [R1+0x798], R28 ;  /* 0x0007981c01007387 */ /* 0x0001e80000100800 */
[----:B0-----:R-:W2:Y:S01]  /*27ce0*/  LDL.LU R28, [R1+0x4738] ;  /* 0x00473800011c7983 */ /* 0x001ea20000300800 */
[C---:B---3--:R-:W-:Y:S02]  /*27cf0*/  SEL R27, R0.reuse, R27, !P0 ;  /* 0x0000001b001b7207 */ /* 0x048fe40004000000 */
[----:B--2---:R-:W-:-:S05]  /*27d00*/  SEL R28, R0, R28, !P0 ;  /* 0x0000001c001c7207 */ /* 0x004fca0004000000 */
[----:B------:R4:W-:Y:S01]  /*27d10*/  STL [R1+0x794], R28 ;  /* 0x0007941c01007387 */ /* 0x0009e20000100800 */
[----:B------:R0:W-:Y:S01]  /*27d20*/  STL [R1+0x790], R27 ;  /* 0x0007901b01007387 */ /* 0x0001e20000100800 */
[C---:B----4-:R-:W-:Y:S02]  /*27d30*/  SEL R28, R0.reuse, R26, !P0 ;  /* 0x0000001a001c7207 */ /* 0x050fe40004000000 */
[C---:B0-----:R-:W-:Y:S01]  /*27d40*/  SEL R27, R0.reuse, R25, !P0 ;  /* 0x00000019001b7207 */ /* 0x041fe20004000000 */
[C---:B------:R-:W-:Y:S01]  /*27d50*/  SEL R26, R0.reuse, R24, !P0 ;  /* 0x00000018001a7207 */ /* 0x040fe20004000000 */
        /* <DEDUP_REMOVED lines=35> */
[----:B------:R-:W-:Y:S02]  /*27f90*/  STL [R1+0x748], R7 ;  /* 0x0007480701007387 */ /* 0x000fe40000100800 */
[----:B------:R-:W-:Y:S01]  /*27fa0*/  STL [R1+0x744], R6 ;  /* 0x0007440601007387 */ /* 0x000fe20000100800 */
[C---:B------:R-:W-:Y:S01]  /*27fb0*/  SEL R3, R0.reuse, R12, !P0 ;  /* 0x0000000c00037207 */ /* 0x040fe20004000000 */
[----:B------:R-:W-:Y:S01]  /*27fc0*/  STL [R1+0x740], R5 ;  /* 0x0007400501007387 */ /* 0x000fe20000100800 */
[C---:B------:R-:W-:Y:S01]  /*27fd0*/  SEL R2, R0.reuse, R13, !P0 ;  /* 0x0000000d00027207 */ /* 0x040fe20004000000 */
[----:B------:R0:W-:Y:S02]  /*27fe0*/  STL [R1+0x73c], R4 ;  /* 0x00073c0401007387 */ /* 0x0001e40000100800 */
[----:B------:R1:W-:Y:S02]  /*27ff0*/  STL [R1+0x738], R3 ;  /* 0x0007380301007387 */ /* 0x0003e40000100800 */
[----:B------:R2:W-:Y:S01]  /*28000*/  STL [R1+0x734], R2 ;  /* 0x0007340201007387 */ /* 0x0005e20000100800 */
[----:B0-----:R-:W-:-:S05]  /*28010*/  SEL R4, R0, R29, !P0 ;  /* 0x0000001d00047207 */ /* 0x001fca0004000000 */
[----:B------:R-:W-:Y:S01]  /*28020*/  STL [R1+0x730], R4 ;  /* 0x0007300401007387 */ /* 0x000fe20000100800 */
[----:B------:R-:W3:Y:S01]  /*28030*/  LDL.LU R28, [R1+0x718] ;  /* 0x00071800011c7983 */ /* 0x000ee20000300800 */
[C---:B-1----:R-:W-:Y:S02]  /*28040*/  SEL R3, R0.reuse, R15, !P0 ;  /* 0x0000000f00037207 */ /* 0x042fe40004000000 */
[----:B--2---:R-:W-:-:S03]  /*28050*/  SEL R2, R0, R14, !P0 ;  /* 0x0000000e00027207 */ /* 0x004fc60004000000 */
[----:B------:R-:W-:Y:S04]  /*28060*/  STL [R1+0x72c], R3 ;  /* 0x00072c0301007387 */ /* 0x000fe80000100800 */
[----:B---3--:R0:W-:Y:S01]  /*28070*/  STL [R1+0x472c], R28 ;  /* 0x00472c1c01007387 */ /* 0x0081e20000100800 */
        /* <DEDUP_REMOVED lines=1330> */
[C---:B----4-:R-:W-:Y:S02]  /*2d3a0*/  SEL R26, R0.reuse, R26, !P0 ;  /* 0x0000001a001a7207 */ /* 0x050fe40004000000 */
[C---:B------:R-:W-:Y:S02]  /*2d3b0*/  SEL R25, R0.reuse, R25, !P0 ;  /* 0x0000001900197207 */ /* 0x040fe40004000000 */
[----:B------:R-:W-:-:S02]  /*2d3c0*/  SEL R24, R0, R24, !P0 ;  /* 0x0000001800187207 */ /* 0x000fc40004000000 */
[C---:B------:R-:W-:Y:S02]  /*2d3d0*/  SEL R23, R0.reuse, R23, !P0 ;  /* 0x0000001700177207 */ /* 0x040fe40004000000 */
[C---:B------:R-:W-:Y:S02]  /*2d3e0*/  SEL R22, R0.reuse, R22, !P0 ;  /* 0x0000001600167207 */ /* 0x040fe40004000000 */
[C---:B------:R-:W-:Y:S02]  /*2d3f0*/  SEL R21, R0.reuse, R21, !P0 ;  /* 0x0000001500157207 */ /* 0x040fe40004000000 */
[C---:B------:R-:W-:Y:S02]  /*2d400*/  SEL R20, R0.reuse, R20, !P0 ;  /* 0x0000001400147207 */ /* 0x040fe40004000000 */
        /* <DEDUP_REMOVED lines=19> */
[----:B--2---:R-:W-:-:S05]  /*2d540*/  SEL R28, R0, R28, !P0 ;  /* 0x0000001c001c7207 */ /* 0x004fca0004000000 */
[----:B------:R0:W-:Y:S04]  /*2d550*/  STL [R1+0x84], R28 ;  /* 0x0000841c01007387 */ /* 0x0001e80000100800 */
[----:B0-----:R-:W2:Y:S01]  /*2d560*/  LDL.LU R28, [R1+0x468c] ;  /* 0x00468c00011c7983 */ /* 0x001ea20000300800 */
[----:B------:R0:W-:Y:S03]  /*2d570*/  STL [R1+0x80], R27 ;  /* 0x0000801b01007387 */ /* 0x0001e60000100800 */
[----:B0-----:R-:W3:Y:S01]  /*2d580*/  LDL.LU R27, [R1+0x4688] ;  /* 0x00468800011b7983 */ /* 0x001ee20000300800 */
[----:B------:R0:W-:Y:S03]  /*2d590*/  STL [R1+0x7c], R26 ;  /* 0x00007c1a01007387 */ /* 0x0001e60000100800 */
[----:B0-----:R-:W4:Y:S01]  /*2d5a0*/  LDL.LU R26, [R1+0x4684] ;  /* 0x00468400011a7983 */ /* 0x001f220000300800 */
[----:B------:R0:W-:Y:S03]  /*2d5b0*/  STL [R1+0x78], R25 ;  /* 0x0000781901007387 */ /* 0x0001e60000100800 */
[----:B0-----:R-:W2:Y:S01]  /*2d5c0*/  LDL.LU R25, [R1+0x4680] ;  /* 0x0046800001197983 */ /* 0x001ea20000300800 */
        /* <DEDUP_REMOVED lines=13> */
[----:B0-----:R-:W3:Y:S01]  /*2d6a0*/  LDL.LU R18, [R1+0x4664] ;  /* 0x0046640001127983 */ /* 0x001ee20000300800 */
[----:B------:R0:W-:Y:S03]  /*2d6b0*/  STL [R1+0x58], R17 ;  /* 0x0000581101007387 */ /* 0x0001e60000100800 */
[----:B0-----:R-:W4:Y:S01]  /*2d6c0*/  LDL.LU R17, [R1+0x4660] ;  /* 0x0046600001117983 */ /* 0x001f220000300800 */
        /* <DEDUP_REMOVED lines=32> */
[----:B--2---:R-:W-:-:S02]  /*2d8d0*/  SEL R19, R0, R19, !P0 ;  /* 0x0000001300137207 */ /* 0x004fc40004000000 */
[C---:B---3--:R-:W-:Y:S02]  /*2d8e0*/  SEL R18, R0.reuse, R18, !P0 ;  /* 0x0000001200127207 */ /* 0x048fe40004000000 */
[C---:B----4-:R-:W-:Y:S02]  /*2d8f0*/  SEL R17, R0.reuse, R17, !P0 ;  /* 0x0000001100117207 */ /* 0x050fe40004000000 */
        /* <DEDUP_REMOVED lines=15> */
[----:B------:R-:W-:-:S05]  /*2d9f0*/  SEL R14, R0, R14, !P0 ;  /* 0x0000000e000e7207 */ /* 0x000fca0004000000 */
[----:B------:R-:W-:Y:S01]  /*2da00*/  STL [R1+0x4538], R14 ;  /* 0x0045380e01007387 */ /* 0x000fe20000100800 */
[----:B------:R-:W-:Y:S02]  /*2da10*/  STL [R1+0x453c], R15 ;  /* 0x00453c0f01007387 */ /* 0x000fe40000100800 */
[----:B------:R-:W-:Y:S02]  /*2da20*/  STL [R1+0x4540], R29 ;  /* 0x0045401d01007387 */ /* 0x000fe40000100800 */
[----:B------:R0:W-:Y:S02]  /*2da30*/  STL [R1+0x4544], R13 ;  /* 0x0045440d01007387 */ /* 0x0001e40000100800 */
[----:B0-----:R-:W2:Y:S01]  /*2da40*/  LDL.LU R13, [R1+0x7b0] ;  /* 0x0007b000010d7983 */ /* 0x001ea20000300800 */
[----:B------:R-:W3:Y:S02]  /*2da50*/  LDL.LU R29, [R1+0x7ac] ;  /* 0x0007ac00011d7983 */ /* 0x000ee40000300800 */
[----:B------:R-:W4:Y:S02]  /*2da60*/  LDL.LU R15, [R1+0x7a8] ;  /* 0x0007a800010f7983 */ /* 0x000f240000300800 */
[----:B------:R-:W2:Y:S01]  /*2da70*/  LDL.LU R14, [R1+0x7a4] ;  /* 0x0007a400010e7983 */ /* 0x000ea20000300800 */
[----:B------:R0:W-:Y:S04]  /*2da80*/  STL [R1+0x4548], R12 ;  /* 0x0045480c01007387 */ /* 0x0001e80000100800 */
        /* <DEDUP_REMOVED lines=29> */
[----:B------:R-:W-:-:S02]  /*2dc60*/  SEL R20, R0, R20, !P0 ;  /* 0x0000001400147207 */ /* 0x000fc40004000000 */
[C---:B------:R-:W-:Y:S02]  /*2dc70*/  SEL R21, R0.reuse, R21, !P0 ;  /* 0x0000001500157207 */ /* 0x040fe40004000000 */
        /* <DEDUP_REMOVED lines=10> */
[----:B------:R-:W-:Y:S01]  /*2dd20*/  SEL R0, R0, R28, !P0 ;  /* 0x0000001c00007207 */ /* 0x000fe20004000000 */
[----:B------:R-:W-:Y:S01]  /*2dd30*/  STL [R1+0x4594], R24 ;  /* 0x0045941801007387 */ /* 0x000fe20000100800 */
[----:B------:R-:W-:Y:S02]  /*2dd40*/  STL [R1+0x4598], R25 ;  /* 0x0045981901007387 */ /* 0x000fe40000100800 */
[----:B------:R-:W-:Y:S02]  /*2dd50*/  STL [R1+0x459c], R26 ;  /* 0x00459c1a01007387 */ /* 0x000fe40000100800 */
[----:B------:R-:W-:Y:S01]  /*2dd60*/  STL [R1+0x45a0], R27 ;  /* 0x0045a01b01007387 */ /* 0x000fe20000100800 */
[----:B------:R0:W-:Y:S01]  /*2dd70*/  STL [R1+0x45a4], R0 ;  /* 0x0045a40001007387 */ /* 0x0001e20000100800 */
[----:B--2---:R-:W-:-:S02]  /*2dd80*/  IMAD R6, R6, c[0x0][0x190], RZ ;  /* 0x0000640006067a24 */ /* 0x004fc400078e02ff */
[----:B---3--:R-:W-:Y:S02]  /*2dd90*/  IMAD R7, R7, c[0x0][0x190], RZ ;  /* 0x0000640007077a24 */ /* 0x008fe400078e02ff */
[----:B----4-:R-:W-:Y:S02]  /*2dda0*/  IMAD R9, R9, c[0x0][0x190], RZ ;  /* 0x0000640009097a24 */ /* 0x010fe400078e02ff */
[----:B------:R-:W-:Y:S02]  /*2ddb0*/  IMAD R10, R10, c[0x0][0x190], RZ ;  /* 0x000064000a0a7a24 */ /* 0x000fe400078e02ff */
[----:B------:R-:W-:Y:S02]  /*2ddc0*/  IMAD R16, R16, c[0x0][0x190], RZ ;  /* 0x0000640010107a24 */ /* 0x000fe400078e02ff */
[----:B------:R-:W-:Y:S02]  /*2ddd0*/  IMAD R17, R17, c[0x0][0x190], RZ ;  /* 0x0000640011117a24 */ /* 0x000fe400078e02ff */
[----:B0-----:R-:W-:-:S02]  /*2dde0*/  IMAD R0, R18, c[0x0][0x190], RZ ;  /* 0x0000640012007a24 */ /* 0x001fc400078e02ff */
[----:B------:R-:W-:-:S05]  /*2ddf0*/  IMAD R19, R19, c[0x0][0x190], RZ ;  /* 0x0000640013137a24 */ /* 0x000fca00078e02ff */
[----:B------:R-:W-:Y:S01]  /*2de00*/  STL [R1+0x44], R19 ;  /* 0x0000441301007387 */ /* 0x000fe20000100800 */
[----:B------:R0:W-:Y:S02]  /*2de10*/  STL [R1+0xc8], R0 ;  /* 0x0000c80001007387 */ /* 0x0001e40000100800 */
[----:B------:R-:W-:Y:S02]  /*2de20*/  STL [R1+0xe8], R17 ;  /* 0x0000e81101007387 */ /* 0x000fe40000100800 */
[----:B------:R-:W-:Y:S02]  /*2de30*/  STL [R1+0xf0], R16 ;  /* 0x0000f01001007387 */ /* 0x000fe40000100800 */
[----:B0-----:R-:W-:-:S05]  /*2de40*/  IMAD R0, R11, c[0x0][0x190], RZ ;  /* 0x000064000b007a24 */ /* 0x001fca00078e02ff */
[----:B------:R0:W-:Y:S01]  /*2de50*/  STL [R1+0xf4], R0 ;  /* 0x0000f40001007387 */ /* 0x0001e20000100800 */
[----:B------:R-:W-:Y:S02]  /*2de60*/  STL [R1+0xf8], R10 ;  /* 0x0000f80a01007387 */ /* 0x000fe40000100800 */
[----:B------:R-:W-:Y:S02]  /*2de70*/  STL [R1+0x108], R9 ;  /* 0x0001080901007387 */ /* 0x000fe40000100800 */
[----:B0-----:R-:W-:-:S05]  /*2de80*/  IMAD R0, R8, c[0x0][0x190], RZ ;  /* 0x0000640008007a24 */ /* 0x001fca00078e02ff */
[----:B------:R0:W-:Y:S01]  /*2de90*/  STL [R1+0x7d0], R0 ;  /* 0x0007d00001007387 */ /* 0x0001e20000100800 */
[----:B------:R-:W-:Y:S02]  /*2dea0*/  STL [R1+0x7d4], R7 ;  /* 0x0007d40701007387 */ /* 0x000fe40000100800 */
[----:B------:R-:W-:Y:S02]  /*2deb0*/  STL [R1+0x7e8], R6 ;  /* 0x0007e80601007387 */ /* 0x000fe40000100800 */
[----:B0-----:R-:W-:Y:S02]  /*2dec0*/  IMAD R0, R5, c[0x0][0x190], RZ ;  /* 0x0000640005007a24 */ /* 0x001fe400078e02ff */
[----:B------:R-:W-:Y:S02]  /*2ded0*/  IMAD R5, R4, c[0x0][0x190], RZ ;  /* 0x0000640004057a24 */ /* 0x000fe400078e02ff */
[----:B------:R-:W-:Y:S01]  /*2dee0*/  IMAD R4, R3, c[0x0][0x190], RZ ;  /* 0x0000640003047a24 */ /* 0x000fe200078e02ff */
[----:B------:R0:W-:Y:S02]  /*2def0*/  STL [R1+0x7c4], R0 ;  /* 0x0007c40001007387 */ /* 0x0001e40000100800 */
[----:B------:R-:W-:Y:S02]  /*2df00*/  STL [R1+0x7c0], R5 ;  /* 0x0007c00501007387 */ /* 0x000fe40000100800 */
[----:B------:R-:W-:-:S02]  /*2df10*/  IMAD R3, R12, c[0x0][0x190], RZ ;  /* 0x000064000c037a24 */ /* 0x000fc400078e02ff */
[----:B------:R-:W-:Y:S02]  /*2df20*/  STL [R1+0x7ec], R4 ;  /* 0x0007ec0401007387 */ /* 0x000fe40000100800 */
[----:B0-----:R-:W-:Y:S02]  /*2df30*/  IMAD R0, R2, c[0x0][0x190], RZ ;  /* 0x0000640002007a24 */ /* 0x001fe400078e02ff */
[----:B------:R-:W-:-:S03]  /*2df40*/  IMAD R2, R13, c[0x0][0x190], RZ ;  /* 0x000064000d027a24 */ /* 0x000fc600078e02ff */
[----:B------:R0:W-:Y:S01]  /*2df50*/  STL [R1+0x7f8], R0 ;  /* 0x0007f80001007387 */ /* 0x0001e20000100800 */
[----:B------:R-:W-:Y:S02]  /*2df60*/  STL [R1+0x7fc], R3 ;  /* 0x0007fc0301007387 */ /* 0x000fe40000100800 */
[----:B------:R-:W-:Y:S02]  /*2df70*/  STL [R1+0x810], R2 ;  /* 0x0008100201007387 */ /* 0x000fe40000100800 */
[----:B0-----:R-:W-:-:S05]  /*2df80*/  IMAD R0, R29, c[0x0][0x190], RZ ;  /* 0x000064001d007a24 */ /* 0x001fca00078e02ff */
[----:B------:R0:W-:Y:S04]  /*2df90*/  STL [R1+0x7ac], R0 ;  /* 0x0007ac0001007387 */ /* 0x0001e80000100800 */
[----:B0-----:R-:W2:Y:S01]  /*2dfa0*/  LDL.LU R0, [R1+0x798] ;  /* 0x0007980001007983 */ /* 0x001ea20000300800 */
[----:B------:R-:W-:Y:S02]  /*2dfb0*/  IMAD R3, R15, c[0x0][0x190], RZ ;  /* 0x000064000f037a24 */ /* 0x000fe400078e02ff */
[----:B------:R-:W-:-:S03]  /*2dfc0*/  IMAD R2, R14, c[0x0][0x190], RZ ;  /* 0x000064000e027a24 */ /* 0x000fc600078e02ff */
[----:B------:R-:W-:Y:S04]  /*2dfd0*/  STL [R1+0x7a8], R3 ;  /* 0x0007a80301007387 */ /* 0x000fe80000100800 */
[----:B--2---:R0:W-:Y:S01]  /*2dfe0*/  STL [R1+0x4618], R0 ;  /* 0x0046180001007387 */ /* 0x0041e20000100800 */
[----:B------:R-:W-:Y:S03]  /*2dff0*/  STL [R1+0x814], R2 ;  /* 0x0008140201007387 */ /* 0x000fe60000100800 */
        /* <DEDUP_REMOVED lines=31> */
[----:B--2---:R-:W-:-:S05]  /*2e1f0*/  IMAD R0, R0, c[0x0][0x190], RZ ;  /* 0x0000640000007a24 */ /* 0x004fca00078e02ff */
[----:B------:R0:W-:Y:S04]  /*2e200*/  STL [R1+0x820], R0 ;  /* 0x0008200001007387 */ /* 0x0001e80000100800 */
[----:B0-----:R-:W2:Y:S02]  /*2e210*/  LDL.LU R0, [R1+0x461c] ;  /* 0x00461c0001007983 */ /* 0x001ea40000300800 */
[----:B--2---:R-:W-:-:S05]  /*2e220*/  IMAD R0, R0, c[0x0][0x190], RZ ;  /* 0x0000640000007a24 */ /* 0x004fca00078e02ff */
[----:B------:R0:W-:Y:S04]  /*2e230*/  STL [R1+0x79c], R0 ;  /* 0x00079c0001007387 */ /* 0x0001e80000100800 */
[----:B0-----:R-:W2:Y:S01]  /*2e240*/  LDL.LU R0, [R1+0x4618] ;  /* 0x0046180001007983 */ /* 0x001ea20000300800 */
[----:B---3--:R-:W-:Y:S02]  /*2e250*/  IMAD R28, R28, c[0x0][0x190], RZ ;  /* 0x000064001c1c7a24 */ /* 0x008fe400078e02ff */
[----:B------:R-:W-:Y:S02]  /*2e260*/  IMAD R26, R26, c[0x0][0x190], RZ ;  /* 0x000064001a1a7a24 */ /* 0x000fe400078e02ff */
[----:B------:R-:W-:Y:S02]  /*2e270*/  IMAD R25, R25, c[0x0][0x190], RZ ;  /* 0x0000640019197a24 */ /* 0x000fe400078e02ff */
[----:B------:R-:W-:-:S02]  /*2e280*/  IMAD R23, R23, c[0x0][0x190], RZ ;  /* 0x0000640017177a24 */ /* 0x000fc400078e02ff */
[----:B------:R-:W-:Y:S02]  /*2e290*/  IMAD R22, R22, c[0x0][0x190], RZ ;  /* 0x0000640016167a24 */ /* 0x000fe400078e02ff */
[----:B------:R-:W-:Y:S02]  /*2e2a0*/  IMAD R20, R20, c[0x0][0x190], RZ ;  /* 0x0000640014147a24 */ /* 0x000fe400078e02ff */
[----:B------:R-:W-:Y:S02]  /*2e2b0*/  IMAD R19, R19, c[0x0][0x190], RZ ;  /* 0x0000640013137a24 */ /* 0x000fe400078e02ff */
[----:B------:R-:W-:Y:S02]  /*2e2c0*/  IMAD R17, R17, c[0x0][0x190], RZ ;  /* 0x0000640011117a24 */ /* 0x000fe400078e02ff */
[----:B------:R-:W-:Y:S02]  /*2e2d0*/  IMAD R16, R16, c[0x0][0x190], RZ ;  /* 0x0000640010107a24 */ /* 0x000fe400078e02ff */
[----:B------:R-:W-:-:S02]  /*2e2e0*/  IMAD R10, R10, c[0x0][0x190], RZ ;  /* 0x000064000a0a7a24 */ /* 0x000fc400078e02ff */
[----:B------:R-:W-:Y:S02]  /*2e2f0*/  IMAD R9, R9, c[0x0][0x190], RZ ;  /* 0x0000640009097a24 */ /* 0x000fe400078e02ff */
[----:B------:R-:W-:Y:S02]  /*2e300*/  IMAD R7, R7, c[0x0][0x190], RZ ;  /* 0x0000640007077a24 */ /* 0x000fe400078e02ff */
[----:B------:R-:W-:Y:S02]  /*2e310*/  IMAD R6, R6, c[0x0][0x190], RZ ;  /* 0x0000640006067a24 */ /* 0x000fe400078e02ff */
[----:B--2---:R-:W-:-:S05]  /*2e320*/  IMAD R0, R0, c[0x0][0x190], RZ ;  /* 0x0000640000007a24 */ /* 0x004fca00078e02ff */
[----:B------:R4:W-:Y:S01]  /*2e330*/  STL [R1+0x798], R0 ;  /* 0x0007980001007387 */ /* 0x0009e20000100800 */
[----:B------:R-:W-:Y:S02]  /*2e340*/  STL [R1+0x824], R28 ;  /* 0x0008241c01007387 */ /* 0x000fe40000100800 */
[----:B----4-:R-:W-:-:S05]  /*2e350*/  IMAD R0, R27, c[0x0][0x190], RZ ;  /* 0x000064001b007a24 */ /* 0x010fca00078e02ff */
[----:B------:R0:W-:Y:S01]  /*2e360*/  STL [R1+0x838], R0 ;  /* 0x0008380001007387 */ /* 0x0001e20000100800 */
        /* <DEDUP_REMOVED lines=1341> */
[----:B----4-:R-:W-:Y:S02]  /*33740*/  IMAD R26, R26, c[0x0][0x190], RZ ;  /* 0x000064001a1a7a24 */ /* 0x010fe400078e02ff */
        /* <DEDUP_REMOVED lines=25> */
[----:B--2---:R-:W-:-:S05]  /*338e0*/  IMAD R0, R0, c[0x0][0x190], RZ ;  /* 0x0000640000007a24 */ /* 0x004fca00078e02ff */
        /* <DEDUP_REMOVED lines=49> */
[----:B0-----:R-:W3:Y:S01]  /*33c00*/  LDL.LU R13, [R1+0x4544] ;  /* 0x00454400010d7983 */ /* 0x001ee20000300800 */
[----:B------:R0:W-:Y:S03]  /*33c10*/  STL [R1+0x384], R29 ;  /* 0x0003841d01007387 */ /* 0x0001e60000100800 */
[----:B0-----:R-:W3:Y:S01]  /*33c20*/  LDL.LU R29, [R1+0x4540] ;  /* 0x00454000011d7983 */ /* 0x001ee20000300800 */
[----:B------:R0:W-:Y:S03]  /*33c30*/  STL [R1+0x380], R15 ;  /* 0x0003800f01007387 */ /* 0x0001e60000100800 */
[----:B0-----:R-:W4:Y:S01]  /*33c40*/  LDL.LU R15, [R1+0x453c] ;  /* 0x00453c00010f7983 */ /* 0x001f220000300800 */
[----:B------:R0:W-:Y:S03]  /*33c50*/  STL [R1+0x37c], R14 ;  /* 0x00037c0e01007387 */ /* 0x0001e60000100800 */
[----:B0-----:R-:W4:Y:S01]  /*33c60*/  LDL.LU R14, [R1+0x4538] ;  /* 0x00453800010e7983 */ /* 0x001f220000300800 */
[----:B------:R-:W-:-:S05]  /*33c70*/  IMAD R28, R28, c[0x0][0x190], RZ ;  /* 0x000064001c1c7a24 */ /* 0x000fca00078e02ff */
[----:B------:R4:W-:Y:S01]  /*33c80*/  STL [R1+0x378], R28 ;  /* 0x0003781c01007387 */ /* 0x0009e20000100800 */
[----:B--2---:R-:W-:Y:S02]  /*33c90*/  IMAD R2, R2, c[0x0][0x190], RZ ;  /* 0x0000640002027a24 */ /* 0x004fe400078e02ff */
[----:B---3--:R-:W-:Y:S02]  /*33ca0*/  IMAD R29, R29, c[0x0][0x190], RZ ;  /* 0x000064001d1d7a24 */ /* 0x008fe400078e02ff */
[----:B----4-:R-:W-:Y:S02]  /*33cb0*/  IMAD R28, R14, c[0x0][0x190], RZ ;  /* 0x000064000e1c7a24 */ /* 0x010fe400078e02ff */
[----:B------:R-:W2:Y:S03]  /*33cc0*/  LDL.LU R14, [R1+0x4534] ;  /* 0x00453400010e7983 */ /* 0x000ea60000300800 */
[----:B------:R0:W-:Y:S02]  /*33cd0*/  STL [R1+0x374], R28 ;  /* 0x0003741c01007387 */ /* 0x0001e40000100800 */
[----:B0-----:R-:W-:-:S02]  /*33ce0*/  IMAD R28, R15, c[0x0][0x190], RZ ;  /* 0x000064000f1c7a24 */ /* 0x001fc400078e02ff */
[----:B------:R-:W2:Y:S03]  /*33cf0*/  LDL.LU R15, [R1+0x4530] ;  /* 0x00453000010f7983 */ /* 0x000ea60000300800 */
[----:B------:R0:W-:Y:S02]  /*33d00*/  STL [R1+0x370], R28 ;  /* 0x0003701c01007387 */ /* 0x0001e40000100800 */
[----:B------:R-:W-:Y:S02]  /*33d10*/  STL [R1+0x36c], R29 ;  /* 0x00036c1d01007387 */ /* 0x000fe40000100800 */
[----:B0-----:R-:W-:Y:S02]  /*33d20*/  IMAD R28, R13, c[0x0][0x190], RZ ;  /* 0x000064000d1c7a24 */ /* 0x001fe400078e02ff */
[----:B------:R-:W-:Y:S02]  /*33d30*/  IMAD R13, R12, c[0x0][0x190], RZ ;  /* 0x000064000c0d7a24 */ /* 0x000fe400078e02ff */
[----:B------:R-:W-:-:S02]  /*33d40*/  IMAD R12, R3, c[0x0][0x190], RZ ;  /* 0x00006400030c7a24 */ /* 0x000fc400078e02ff */
[----:B------:R-:W-:Y:S01]  /*33d50*/  IMAD R3, R4, c[0x0][0x190], RZ ;  /* 0x0000640004037a24 */ /* 0x000fe200078e02ff */
[----:B------:R-:W-:Y:S01]  /*33d60*/  STL [R1+0x368], R28 ;  /* 0x0003681c01007387 */ /* 0x000fe20000100800 */
[----:B------:R-:W-:Y:S02]  /*33d70*/  STL [R1+0x364], R13 ;  /* 0x0003640d01007387 */ /* 0x000fe40000100800 */
[----:B------:R0:W-:Y:S02]  /*33d80*/  STL [R1+0x360], R2 ;  /* 0x0003600201007387 */ /* 0x0001e40000100800 */
[----:B------:R-:W-:Y:S02]  /*33d90*/  STL [R1+0x35c], R12 ;  /* 0x00035c0c01007387 */ /* 0x000fe40000100800 */
[----:B------:R-:W-:Y:S01]  /*33da0*/  IMAD R4, R6, c[0x0][0x190], RZ ;  /* 0x0000640006047a24 */ /* 0x000fe200078e02ff */
[----:B------:R1:W-:Y:S01]  /*33db0*/  STL [R1+0x358], R3 ;  /* 0x0003580301007387 */ /* 0x0003e20000100800 */
[----:B0-----:R-:W-:-:S02]  /*33dc0*/  IMAD R2, R5, c[0x0][0x190], RZ ;  /* 0x0000640005027a24 */ /* 0x001fc400078e02ff */
[----:B-1----:R-:W-:-:S03]  /*33dd0*/  IMAD R3, R7, c[0x0][0x190], RZ ;  /* 0x0000640007037a24 */ /* 0x002fc600078e02ff */
[----:B------:R0:W-:Y:S01]  /*33de0*/  STL [R1+0x354], R2 ;  /* 0x0003540201007387 */ /* 0x0001e20000100800 */
[----:B------:R1:W-:Y:S02]  /*33df0*/  STL [R1+0x350], R4 ;  /* 0x0003500401007387 */ /* 0x0003e40000100800 */
[----:B------:R3:W-:Y:S02]  /*33e00*/  STL [R1+0x34c], R3 ;  /* 0x00034c0301007387 */ /* 0x0007e40000100800 */
[----:B0-----:R-:W-:Y:S02]  /*33e10*/  IMAD R2, R8, c[0x0][0x190], RZ ;  /* 0x0000640008027a24 */ /* 0x001fe400078e02ff */
[----:B-1----:R-:W-:Y:S02]  /*33e20*/  IMAD R4, R9, c[0x0][0x190], RZ ;  /* 0x0000640009047a24 */ /* 0x002fe400078e02ff */
[----:B---3--:R-:W-:Y:S01]  /*33e30*/  IMAD R3, R10, c[0x0][0x190], RZ ;  /* 0x000064000a037a24 */ /* 0x008fe200078e02ff */
[----:B------:R0:W-:Y:S02]  /*33e40*/  STL [R1+0x348], R2 ;  /* 0x0003480201007387 */ /* 0x0001e40000100800 */
[----:B------:R1:W-:Y:S02]  /*33e50*/  STL [R1+0x344], R4 ;  /* 0x0003440401007387 */ /* 0x0003e40000100800 */
[----:B------:R3:W-:Y:S02]  /*33e60*/  STL [R1+0x340], R3 ;  /* 0x0003400301007387 */ /* 0x0007e40000100800 */
[----:B0-----:R-:W-:-:S02]  /*33e70*/  IMAD R2, R11, c[0x0][0x190], RZ ;  /* 0x000064000b027a24 */ /* 0x001fc400078e02ff */
[----:B-1----:R-:W-:Y:S02]  /*33e80*/  IMAD R4, R16, c[0x0][0x190], RZ ;  /* 0x0000640010047a24 */ /* 0x002fe400078e02ff */
[----:B---3--:R-:W-:Y:S01]  /*33e90*/  IMAD R3, R17, c[0x0][0x190], RZ ;  /* 0x0000640011037a24 */ /* 0x008fe200078e02ff */
[----:B------:R0:W-:Y:S02]  /*33ea0*/  STL [R1+0x33c], R2 ;  /* 0x00033c0201007387 */ /* 0x0001e40000100800 */
[----:B------:R1:W-:Y:S02]  /*33eb0*/  STL [R1+0x338], R4 ;  /* 0x0003380401007387 */ /* 0x0003e40000100800 */
[----:B------:R3:W-:Y:S02]  /*33ec0*/  STL [R1+0x334], R3 ;  /* 0x0003340301007387 */ /* 0x0007e40000100800 */
[----:B0-----:R-:W-:Y:S02]  /*33ed0*/  IMAD R2, R18, c[0x0][0x190], RZ ;  /* 0x0000640012027a24 */ /* 0x001fe400078e02ff */
[----:B-1----:R-:W-:-:S02]  /*33ee0*/  IMAD R4, R19, c[0x0][0x190], RZ ;  /* 0x0000640013047a24 */ /* 0x002fc400078e02ff */
[----:B---3--:R-:W-:Y:S01]  /*33ef0*/  IMAD R3, R20, c[0x0][0x190], RZ ;  /* 0x0000640014037a24 */ /* 0x008fe200078e02ff */
[----:B------:R0:W-:Y:S02]  /*33f00*/  STL [R1+0x330], R2 ;  /* 0x0003300201007387 */ /* 0x0001e40000100800 */
[----:B------:R-:W-:Y:S02]  /*33f10*/  STL [R1+0x32c], R4 ;  /* 0x00032c0401007387 */ /* 0x000fe40000100800 */
[----:B------:R-:W-:Y:S02]  /*33f20*/  STL [R1+0x328], R3 ;  /* 0x0003280301007387 */ /* 0x000fe40000100800 */
[----:B0-----:R-:W-:Y:S02]  /*33f30*/  IMAD R2, R21, c[0x0][0x190], RZ ;  /* 0x0000640015027a24 */ /* 0x001fe400078e02ff */
[----:B------:R-:W-:-:S03]  /*33f40*/  IMAD R12, R22, c[0x0][0x190], RZ ;  /* 0x00006400160c7a24 */ /* 0x000fc600078e02ff */
[----:B------:R0:W-:Y:S01]  /*33f50*/  STL [R1+0x324], R2 ;  /* 0x0003240201007387 */ /* 0x0001e20000100800 */
[----:B------:R-:W-:Y:S02]  /*33f60*/  IMAD R13, R24, c[0x0][0x190], RZ ;  /* 0x00006400180d7a24 */ /* 0x000fe400078e02ff */
[----:B------:R-:W3:Y:S02]  /*33f70*/  LDL R24, [R1+0xf8] ;  /* 0x0000f80001187983 */ /* 0x000ee40000100800 */
[----:B------:R-:W-:Y:S02]  /*33f80*/  IMAD R28, R26, c[0x0][0x190], RZ ;  /* 0x000064001a1c7a24 */ /* 0x000fe400078e02ff */
[----:B------:R-:W-:Y:S02]  /*33f90*/  IMAD R29, R23, c[0x0][0x190], RZ ;  /* 0x00006400171d7a24 */ /* 0x000fe400078e02ff */
[----:B0-----:R-:W-:Y:S02]  /*33fa0*/  IMAD R2, R25, c[0x0][0x190], RZ ;  /* 0x0000640019027a24 */ /* 0x001fe400078e02ff */
[----:B------:R-:W4:Y:S03]  /*33fb0*/  LDL R25, [R1+0xf4] ;  /* 0x0000f40001197983 */ /* 0x000f260000100800 */
[----:B------:R0:W-:Y:S02]  /*33fc0*/  STL [R1+0x314], R2 ;  /* 0x0003140201007387 */ /* 0x0001e40000100800 */
[----:B------:R-:W2:Y:S02]  /*33fd0*/  LDL R23, [R1+0x108] ;  /* 0x0001080001177983 */ /* 0x000ea40000100800 */
[----:B------:R-:W2:Y:S01]  /*33fe0*/  LDL R22, [R1+0x7d0] ;  /* 0x0007d00001167983 */ /* 0x000ea20000100800 */
[----:B------:R-:W2:Y:S04]  /*33ff0*/  LDL R21, [R1+0x7d4] ;  /* 0x0007d40001157983 */ /* 0x000ea80000100800 */
        /* <DEDUP_REMOVED lines=14> */
[----:B0-----:R-:W2:Y:S01]  /*340e0*/  LDL R2, [R1+0x838] ;  /* 0x0008380001027983 */ /* 0x001ea20000100800 */
[----:B------:R-:W-:Y:S02]  /*340f0*/  STL [R1+0x320], R12 ;  /* 0x0003200c01007387 */ /* 0x000fe40000100800 */
[----:B------:R-:W2:Y:S02]  /*34100*/  LDL R26, [R1+0xf0] ;  /* 0x0000f000011a7983 */ /* 0x000ea40000100800 */
[----:B------:R0:W-:Y:S02]  /*34110*/  STL [R1+0x310], R28 ;  /* 0x0003101c01007387 */ /* 0x0001e40000100800 */
[----:B0-----:R-:W-:-:S02]  /*34120*/  IMAD R28, R27, c[0x0][0x190], RZ ;  /* 0x000064001b1c7a24 */ /* 0x001fc400078e02ff */
[----:B------:R-:W2:Y:S03]  /*34130*/  LDL R27, [R1+0xe8] ;  /* 0x0000e800011b7983 */ /* 0x000ea60000100800 */
[----:B------:R0:W-:Y:S02]  /*34140*/  STL.64 [R1+0x43d0], R28 ;  /* 0x0043d01c01007387 */ /* 0x0001e40000100a00 */
[----:B0-----:R-:W2:Y:S04]  /*34150*/  LDL R28, [R1+0x44] ;  /* 0x00004400011c7983 */ /* 0x001ea80000100800 */
[----:B------:R-:W3:Y:S01]  /*34160*/  LDL R29, [R1+0xc8] ;  /* 0x0000c800011d7983 */ /* 0x000ee20000100800 */
[----:B------:R-:W-:Y:S02]  /*34170*/  STL [R1+0x318], R13 ;  /* 0x0003180d01007387 */ /* 0x000fe40000100800 */
[----:B------:R2:W-:Y:S02]  /*34180*/  STL.64 [R1+0x43d8], R12 ;  /* 0x0043d80c01007387 */ /* 0x0005e40000100a00 */
[----:B--2---:R-:W-:-:S05]  /*34190*/  IMAD.WIDE R12, R28, 0x2, R14 ;  /* 0x000000021c0c7825 */ /* 0x004fca00078e020e */
[----:B------:R3:W-:Y:S02]  /*341a0*/  STL.64 [R1+0x308], R12 ;  /* 0x0003080c01007387 */ /* 0x0007e40000100a00 */
[----:B---3--:R-:W-:-:S04]  /*341b0*/  IMAD.WIDE R12, R29, 0x2, R14 ;  /* 0x000000021d0c7825 */ /* 0x008fc800078e020e */
[--C-:B------:R-:W-:Y:S01]  /*341c0*/  IMAD.WIDE R28, R27, 0x2, R14.reuse ;  /* 0x000000021b1c7825 */ /* 0x100fe200078e020e */
[----:B------:R0:W-:Y:S04]  /*341d0*/  STL.64 [R1+0x300], R12 ;  /* 0x0003000c01007387 */ /* 0x0001e80000100a00 */
[----:B------:R-:W-:Y:S02]  /*341e0*/  STL.64 [R1+0x2f8], R28 ;  /* 0x0002f81c01007387 */ /* 0x000fe40000100a00 */
[----:B0-----:R-:W-:-:S04]  /*341f0*/  IMAD.WIDE R12, R26, 0x2, R14 ;  /* 0x000000021a0c7825 */ /* 0x001fc800078e020e */
[----:B----4-:R-:W-:-:S04]  /*34200*/  IMAD.WIDE R26, R25, 0x2, R14 ;  /* 0x00000002191a7825 */ /* 0x010fc800078e020e */
[--C-:B------:R-:W-:Y:S01]  /*34210*/  IMAD.WIDE R24, R24, 0x2, R14.reuse ;  /* 0x0000000218187825 */ /* 0x100fe200078e020e */
[----:B------:R0:W-:Y:S03]  /*34220*/  STL.64 [R1+0x2f0], R12 ;  /* 0x0002f00c01007387 */ /* 0x0001e60000100a00 */
[----:B------:R-:W-:Y:S02]  /*34230*/  STL.64 [R1+0x2e8], R26 ;  /* 0x0002e81a01007387 */ /* 0x000fe40000100a00 */
[----:B------:R1:W-:Y:S02]  /*34240*/  STL.64 [R1+0x2e0], R24 ;  /* 0x0002e01801007387 */ /* 0x0003e40000100a00 */
[----:B0-----:R-:W-:-:S04]  /*34250*/  IMAD.WIDE R12, R23, 0x2, R14 ;  /* 0x00000002170c7825 */ /* 0x001fc800078e020e */
[----:B------:R-:W-:-:S04]  /*34260*/  IMAD.WIDE R22, R22, 0x2, R14 ;  /* 0x0000000216167825 */ /* 0x000fc800078e020e */
[--C-:B-1----:R-:W-:Y:S01]  /*34270*/  IMAD.WIDE R24, R21, 0x2, R14.reuse ;  /* 0x0000000215187825 */ /* 0x102fe200078e020e */
[----:B------:R0:W-:Y:S03]  /*34280*/  STL.64 [R1+0x2d8], R12 ;  /* 0x0002d80c01007387 */ /* 0x0001e60000100a00 */
[----:B------:R1:W-:Y:S02]  /*34290*/  STL.64 [R1+0x2d0], R22 ;  /* 0x0002d01601007387 */ /* 0x0003e40000100a00 */
[----:B------:R-:W-:Y:S02]  /*342a0*/  STL.64 [R1+0x2c8], R24 ;  /* 0x0002c81801007387 */ /* 0x000fe40000100a00 */
[----:B0-----:R-:W-:-:S04]  /*342b0*/  IMAD.WIDE R12, R20, 0x2, R14 ;  /* 0x00000002140c7825 */ /* 0x001fc800078e020e */
[----:B-1----:R-:W-:-:S04]  /*342c0*/  IMAD.WIDE R22, R19, 0x2, R14 ;  /* 0x0000000213167825 */ /* 0x002fc800078e020e */
[--C-:B------:R-:W-:Y:S01]  /*342d0*/  IMAD.WIDE R20, R18, 0x2, R14.reuse ;  /* 0x0000000212147825 */ /* 0x100fe200078e020e */
[----:B------:R0:W-:Y:S03]  /*342e0*/  STL.64 [R1+0x2c0], R12 ;  /* 0x0002c00c01007387 */ /* 0x0001e60000100a00 */
[----:B------:R-:W-:Y:S02]  /*342f0*/  STL.64 [R1+0x2b8], R22 ;  /* 0x0002b81601007387 */ /* 0x000fe40000100a00 */
[----:B------:R-:W-:-:S04]  /*34300*/  IMAD.WIDE R18, R16, 0x2, R14 ;  /* 0x0000000210127825 */ /* 0x000fc800078e020e */
[----:B------:R-:W-:Y:S02]  /*34310*/  STL.64 [R1+0x2b0], R20 ;  /* 0x0002b01401007387 */ /* 0x000fe40000100a00 */
[----:B0-----:R-:W-:-:S04]  /*34320*/  IMAD.WIDE R12, R17, 0x2, R14 ;  /* 0x00000002110c7825 */ /* 0x001fc800078e020e */
[--C-:B------:R-:W-:Y:S01]  /*34330*/  IMAD.WIDE R16, R11, 0x2, R14.reuse ;  /* 0x000000020b107825 */ /* 0x100fe200078e020e */
[----:B------:R0:W-:Y:S03]  /*34340*/  STL.64 [R1+0x2a8], R12 ;  /* 0x0002a80c01007387 */ /* 0x0001e60000100a00 */
[----:B------:R-:W-:Y:S02]  /*34350*/  STL.64 [R1+0x2a0], R18 ;  /* 0x0002a01201007387 */ /* 0x000fe40000100a00 */
[----:B------:R-:W-:Y:S02]  /*34360*/  STL.64 [R1+0x298], R16 ;  /* 0x0002981001007387 */ /* 0x000fe40000100a00 */
[----:B0-----:R-:W-:-:S04]  /*34370*/  IMAD.WIDE R12, R10, 0x2, R14 ;  /* 0x000000020a0c7825 */ /* 0x001fc800078e020e */
[----:B------:R-:W-:-:S04]  /*34380*/  IMAD.WIDE R10, R9, 0x2, R14 ;  /* 0x00000002090a7825 */ /* 0x000fc800078e020e */
[--C-:B------:R-:W-:Y:S01]  /*34390*/  IMAD.WIDE R8, R8, 0x2, R14.reuse ;  /* 0x0000000208087825 */ /* 0x100fe200078e020e */
[----:B------:R0:W-:Y:S03]  /*343a0*/  STL.64 [R1+0x290], R12 ;  /* 0x0002900c01007387 */ /* 0x0001e60000100a00 */
[----:B------:R1:W-:Y:S02]  /*343b0*/  STL.64 [R1+0x288], R10 ;  /* 0x0002880a01007387 */ /* 0x0003e40000100a00 */
[----:B------:R2:W-:Y:S02]  /*343c0*/  STL.64 [R1+0x280], R8 ;  /* 0x0002800801007387 */ /* 0x0005e40000100a00 */
[----:B0-----:R-:W-:-:S04]  /*343d0*/  IMAD.WIDE R12, R7, 0x2, R14 ;  /* 0x00000002070c7825 */ /* 0x001fc800078e020e */
[----:B-1----:R-:W-:-:S04]  /*343e0*/  IMAD.WIDE R10, R6, 0x2, R14 ;  /* 0x00000002060a7825 */ /* 0x002fc800078e020e */
[----:B--2---:R-:W-:-:S04]  /*343f0*/  IMAD.WIDE R8, R5, 0x2, R14 ;  /* 0x0000000205087825 */ /* 0x004fc800078e020e */
[----:B------:R-:W-:-:S04]  /*34400*/  IMAD.WIDE R6, R4, 0x2, R14 ;  /* 0x0000000204067825 */ /* 0x000fc800078e020e */
[--C-:B------:R-:W-:Y:S01]  /*34410*/  IMAD.WIDE R4, R3, 0x2, R14.reuse ;  /* 0x0000000203047825 */ /* 0x100fe200078e020e */
[----:B------:R0:W-:Y:S03]  /*34420*/  STL.64 [R1+0x278], R12 ;  /* 0x0002780c01007387 */ /* 0x0001e60000100a00 */
[----:B------:R-:W-:Y:S02]  /*34430*/  STL.64 [R1+0x270], R10 ;  /* 0x0002700a01007387 */ /* 0x000fe40000100a00 */
[----:B------:R-:W-:Y:S02]  /*34440*/  STL.64 [R1+0x268], R8 ;  /* 0x0002680801007387 */ /* 0x000fe40000100a00 */
[----:B------:R-:W-:Y:S01]  /*34450*/  STL.64 [R1+0x260], R6 ;  /* 0x0002600601007387 */ /* 0x000fe20000100a00 */
[----:B0-----:R-:W2:Y:S01]  /*34460*/  LDL R12, [R1+0x860] ;  /* 0x00086000010c7983 */ /* 0x001ea20000100800 */
[----:B------:R-:W-:Y:S02]  /*34470*/  STL.64 [R1+0x258], R4 ;  /* 0x0002580401007387 */ /* 0x000fe40000100a00 */
[----:B------:R-:W3:Y:S02]  /*34480*/  LDL R13, [R1+0x774] ;  /* 0x00077400010d7983 */ /* 0x000ee40000100800 */
[----:B------:R-:W-:-:S05]  /*34490*/  IMAD.WIDE R2, R2, 0x2, R14 ;  /* 0x0000000202027825 */ /* 0x000fca00078e020e */
[----:B------:R-:W-:Y:S04]  /*344a0*/  STL.64 [R1+0x250], R2 ;  /* 0x0002500201007387 */ /* 0x000fe80000100a00 */
[----:B---3--:R0:W-:Y:S04]  /*344b0*/  STL [R1+0x4518], R13 ;  /* 0x0045180d01007387 */ /* 0x0081e80000100800 */
[----:B0-----:R-:W3:Y:S01]  /*344c0*/  LDL R13, [R1+0x84c] ;  /* 0x00084c00010d7983 */ /* 0x001ee20000100800 */
[----:B--2---:R0:W-:Y:S03]  /*344d0*/  STL [R1+0x451c], R12 ;  /* 0x00451c0c01007387 */ /* 0x0041e60000100800 */
[----:B0-----:R-:W2:Y:S04]  /*344e0*/  LDL R12, [R1+0x780] ;  /* 0x00078000010c7983 */ /* 0x001ea80000100800 */
[----:B---3--:R0:W-:Y:S04]  /*344f0*/  STL [R1+0x4520], R13 ;  /* 0x0045200d01007387 */ /* 0x0081e80000100800 */
[----:B0-----:R-:W3:Y:S01]  /*34500*/  LDL R13, [R1+0x784] ;  /* 0x00078400010d7983 */ /* 0x001ee20000100800 */
[----:B--2---:R0:W-:Y:S03]  /*34510*/  STL [R1+0x4524], R12 ;  /* 0x0045240c01007387 */ /* 0x0041e60000100800 */
[----:B0-----:R-:W2:Y:S04]  /*34520*/  LDL R12, [R1+0x848] ;  /* 0x00084800010c7983 */ /* 0x001ea80000100800 */
[----:B---3--:R0:W-:Y:S04]  /*34530*/  STL [R1+0x4528], R13 ;  /* 0x0045280d01007387 */ /* 0x0081e80000100800 */
[----:B0-----:R-:W3:Y:S01]  /*34540*/  LDL R13, [R1+0x83c] ;  /* 0x00083c00010d7983 */ /* 0x001ee20000100800 */
[----:B--2---:R3:W-:Y:S02]  /*34550*/  STL [R1+0x452c], R12 ;  /* 0x00452c0c01007387 */ /* 0x0047e40000100800 */
[----:B------:R-:W2:Y:S02]  /*34560*/  LDL R28, [R1+0x770] ;  /* 0x00077000011c7983 */ /* 0x000ea40000100800 */
[----:B------:R-:W4:Y:S01]  /*34570*/  LDL R29, [R1+0x864] ;  /* 0x00086400011d7983 */ /* 0x000f220000100800 */
        /* <DEDUP_REMOVED lines=22> */
[----:B---3--:R-:W-:-:S05]  /*346e0*/  IMAD.WIDE R12, R13, 0x2, R14 ;  /* 0x000000020d0c7825 */ /* 0x008fca00078e020e */
[----:B------:R0:W-:Y:S04]  /*346f0*/  STL.64 [R1+0x248], R12 ;  /* 0x0002480c01007387 */ /* 0x0001e80000100a00 */
[----:B0-----:R-:W3:Y:S02]  /*34700*/  LDL.LU R12, [R1+0x452c] ;  /* 0x00452c00010c7983 */ /* 0x001ee40000300800 */
        /* <DEDUP_REMOVED lines=16> */
[----:B------:R2:W-:Y:S02]  /*34810*/  STL.64 [R1+0x218], R12 ;  /* 0x0002180c01007387 */ /* 0x0005e40000100a00 */
[----:B--2---:R-:W-:-:S05]  /*34820*/  IMAD.WIDE R12, R28, 0x2, R14 ;  /* 0x000000021c0c7825 */ /* 0x004fca00078e020e */
[----:B------:R4:W-:Y:S01]  /*34830*/  STL.64 [R1+0x210], R12 ;  /* 0x0002100c01007387 */ /* 0x0009e20000100a00 */
[----:B------:R0:W-:Y:S02]  /*34840*/  STL.64 [R1+0x4510], R26 ;  /* 0x0045101a01007387 */ /* 0x0001e40000100a00 */
[----:B----4-:R-:W-:-:S04]  /*34850*/  IMAD.WIDE R12, R29, 0x2, R14 ;  /* 0x000000021d0c7825 */ /* 0x010fc800078e020e */
[--C-:B------:R-:W-:Y:S01]  /*34860*/  IMAD.WIDE R28, R27, 0x2, R14.reuse ;  /* 0x000000021b1c7825 */ /* 0x100fe200078e020e */
[----:B------:R1:W-:Y:S04]  /*34870*/  STL.64 [R1+0x208], R12 ;  /* 0x0002080c01007387 */ /* 0x0003e80000100a00 */
[----:B------:R2:W-:Y:S02]  /*34880*/  STL.64 [R1+0x200], R28 ;  /* 0x0002001c01007387 */ /* 0x0005e40000100a00 */
[----:B0-----:R-:W-:-:S04]  /*34890*/  IMAD.WIDE R26, R21, 0x2, R14 ;  /* 0x00000002151a7825 */ /* 0x001fc800078e020e */
[----:B-1----:R-:W-:-:S04]  /*348a0*/  IMAD.WIDE R12, R25, 0x2, R14 ;  /* 0x00000002190c7825 */ /* 0x002fc800078e020e */
[--C-:B--2---:R-:W-:Y:S01]  /*348b0*/  IMAD.WIDE R28, R23, 0x2, R14.reuse ;  /* 0x00000002171c7825 */ /* 0x104fe200078e020e */
[----:B------:R0:W-:Y:S04]  /*348c0*/  STL.64 [R1+0x1f8], R12 ;  /* 0x0001f80c01007387 */ /* 0x0001e80000100a00 */
[----:B------:R1:W-:Y:S02]  /*348d0*/  STL.64 [R1+0x1f0], R28 ;  /* 0x0001f01c01007387 */ /* 0x0003e40000100a00 */
[----:B------:R2:W-:Y:S02]  /*348e0*/  STL.64 [R1+0x1e8], R26 ;  /* 0x0001e81a01007387 */ /* 0x0005e40000100a00 */
[----:B0-----:R-:W-:-:S04]  /*348f0*/  IMAD.WIDE R12, R19, 0x2, R14 ;  /* 0x00000002130c7825 */ /* 0x001fc800078e020e */
[----:B-1----:R-:W-:-:S04]  /*34900*/  IMAD.WIDE R28, R11, 0x2, R14 ;  /* 0x000000020b1c7825 */ /* 0x002fc800078e020e */
[--C-:B--2---:R-:W-:Y:S01]  /*34910*/  IMAD.WIDE R26, R9, 0x2, R14.reuse ;  /* 0x00000002091a7825 */ /* 0x104fe200078e020e */
[----:B------:R0:W-:Y:S03]  /*34920*/  STL.64 [R1+0x1e0], R12 ;  /* 0x0001e00c01007387 */ /* 0x0001e60000100a00 */
[----:B------:R1:W-:Y:S02]  /*34930*/  STL.64 [R1+0x1d8], R28 ;  /* 0x0001d81c01007387 */ /* 0x0003e40000100a00 */
[----:B------:R2:W-:Y:S02]  /*34940*/  STL.64 [R1+0x1d0], R26 ;  /* 0x0001d01a01007387 */ /* 0x0005e40000100a00 */
[----:B0-----:R-:W-:-:S04]  /*34950*/  IMAD.WIDE R12, R7, 0x2, R14 ;  /* 0x00000002070c7825 */ /* 0x001fc800078e020e */
[----:B-1----:R-:W-:-:S04]  /*34960*/  IMAD.WIDE R28, R5, 0x2, R14 ;  /* 0x00000002051c7825 */ /* 0x002fc800078e020e */
[--C-:B--2---:R-:W-:Y:S01]  /*34970*/  IMAD.WIDE R26, R3, 0x2, R14.reuse ;  /* 0x00000002031a7825 */ /* 0x104fe200078e020e */
[----:B------:R0:W-:Y:S03]  /*34980*/  STL.64 [R1+0x1c8], R12 ;  /* 0x0001c80c01007387 */ /* 0x0001e60000100a00 */
[----:B------:R-:W-:Y:S02]  /*34990*/  STL.64 [R1+0x1c0], R28 ;  /* 0x0001c01c01007387 */ /* 0x000fe40000100a00 */
[----:B------:R1:W-:Y:S02]  /*349a0*/  STL.64 [R1+0x4350], R2 ;  /* 0x0043500201007387 */ /* 0x0003e40000100a00 */
[----:B------:R-:W-:Y:S02]  /*349b0*/  STL.64 [R1+0x1b8], R26 ;  /* 0x0001b81a01007387 */ /* 0x000fe40000100a00 */
[----:B0-----:R-:W-:-:S04]  /*349c0*/  IMAD.WIDE R12, R2, 0x2, R14 ;  /* 0x00000002020c7825 */ /* 0x001fc800078e020e */
[--C-:B-1----:R-:W-:Y:S01]  /*349d0*/  IMAD.WIDE R2, R4, 0x2, R14.reuse ;  /* 0x0000000204027825 */ /* 0x102fe200078e020e */
[----:B------:R-:W-:Y:S03]  /*349e0*/  STL.64 [R1+0x1b0], R12 ;  /* 0x0001b00c01007387 */ /* 0x000fe60000100a00 */
[----:B------:R0:W-:Y:S02]  /*349f0*/  STL.64 [R1+0x4358], R4 ;  /* 0x0043580401007387 */ /* 0x0001e40000100a00 */
[----:B------:R1:W-:Y:S02]  /*34a00*/  STL.64 [R1+0x1a8], R2 ;  /* 0x0001a80201007387 */ /* 0x0003e40000100a00 */
[----:B------:R-:W-:Y:S02]  /*34a10*/  STL.64 [R1+0x4360], R6 ;  /* 0x0043600601007387 */ /* 0x000fe40000100a00 */
[----:B0-----:R-:W-:-:S04]  /*34a20*/  IMAD.WIDE R4, R6, 0x2, R14 ;  /* 0x0000000206047825 */ /* 0x001fc800078e020e */
[--C-:B-1----:R-:W-:Y:S01]  /*34a30*/  IMAD.WIDE R2, R8, 0x2, R14.reuse ;  /* 0x0000000208027825 */ /* 0x102fe200078e020e */
[----:B------:R0:W-:Y:S03]  /*34a40*/  STL.64 [R1+0x1a0], R4 ;  /* 0x0001a00401007387 */ /* 0x0001e60000100a00 */
[----:B------:R-:W-:Y:S02]  /*34a50*/  STL.64 [R1+0x4368], R8 ;  /* 0x0043680801007387 */ /* 0x000fe40000100a00 */
[----:B------:R1:W-:Y:S02]  /*34a60*/  STL.64 [R1+0x198], R2 ;  /* 0x0001980201007387 */ /* 0x0003e40000100a00 */
[----:B------:R2:W-:Y:S02]  /*34a70*/  STL.64 [R1+0x4370], R10 ;  /* 0x0043700a01007387 */ /* 0x0005e40000100a00 */
[----:B------:R-:W-:-:S04]  /*34a80*/  IMAD.WIDE R26, R16, 0x2, R14 ;  /* 0x00000002101a7825 */ /* 0x000fc800078e020e */
[----:B0-----:R-:W-:-:S04]  /*34a90*/  IMAD.WIDE R4, R10, 0x2, R14 ;  /* 0x000000020a047825 */ /* 0x001fc800078e020e */
[--C-:B-1----:R-:W-:Y:S01]  /*34aa0*/  IMAD.WIDE R2, R17, 0x2, R14.reuse ;  /* 0x0000000211027825 */ /* 0x102fe200078e020e */
[----:B------:R0:W-:Y:S03]  /*34ab0*/  STL.64 [R1+0x190], R4 ;  /* 0x0001900401007387 */ /* 0x0001e60000100a00 */
[----:B--2---:R-:W2:Y:S02]  /*34ac0*/  LDL R10, [R1+0x6fc] ;  /* 0x0006fc00010a7983 */ /* 0x004ea40000100800 */
[----:B------:R-:W3:Y:S02]  /*34ad0*/  LDL R11, [R1+0x6f8] ;  /* 0x0006f800010b7983 */ /* 0x000ee40000100800 */
[----:B------:R1:W-:Y:S01]  /*34ae0*/  STL.64 [R1+0x188], R2 ;  /* 0x0001880201007387 */ /* 0x0003e20000100a00 */
[----:B------:R-:W4:Y:S04]  /*34af0*/  LDL R8, [R1+0x914] ;  /* 0x0009140001087983 */ /* 0x000f280000100800 */
[----:B------:R-:W2:Y:S04]  /*34b00*/  LDL R9, [R1+0x928] ;  /* 0x0009280001097983 */ /* 0x000ea80000100800 */
[----:B------:R-:W2:Y:S04]  /*34b10*/  LDL R6, [R1+0x92c] ;  /* 0x00092c0001067983 */ /* 0x000ea80000100800 */
[----:B------:R-:W2:Y:S04]  /*34b20*/  LDL R7, [R1+0x938] ;  /* 0x0009380001077983 */ /* 0x000ea80000100800 */
[----:B------:R-:W2:Y:S04]  /*34b30*/  LDL R12, [R1+0x6d4] ;  /* 0x0006d400010c7983 */ /* 0x000ea80000100800 */
[----:B------:R-:W2:Y:S04]  /*34b40*/  LDL R13, [R1+0x6d0] ;  /* 0x0006d000010d7983 */ /* 0x000ea80000100800 */
[----:B0-----:R-:W2:Y:S04]  /*34b50*/  LDL R4, [R1+0x6e4] ;  /* 0x0006e40001047983 */ /* 0x001ea80000100800 */
[----:B------:R-:W2:Y:S04]  /*34b60*/  LDL R5, [R1+0x6e0] ;  /* 0x0006e00001057983 */ /* 0x000ea80000100800 */
[----:B------:R-:W2:Y:S04]  /*34b70*/  LDL R28, [R1+0x94c] ;  /* 0x00094c00011c7983 */ /* 0x000ea80000100800 */
[----:B-1----:R-:W2:Y:S04]  /*34b80*/  LDL R2, [R1+0x93c] ;  /* 0x00093c0001027983 */ /* 0x002ea80000100800 */
[----:B------:R-:W2:Y:S04]  /*34b90*/  LDL R3, [R1+0x948] ;  /* 0x0009480001037983 */ /* 0x000ea80000100800 */
[----:B------:R-:W2:Y:S01]  /*34ba0*/  LDL R29, [R1+0x960] ;  /* 0x00096000011d7983 */ /* 0x000ea20000100800 */
[----:B------:R0:W-:Y:S03]  /*34bb0*/  STL.64 [R1+0x4378], R16 ;  /* 0x0043781001007387 */ /* 0x0001e60000100a00 */
[----:B0-----:R-:W2:Y:S01]  /*34bc0*/  LDL R16, [R1+0x904] ;  /* 0x0009040001107983 */ /* 0x001ea20000100800 */
[----:B------:R0:W-:Y:S02]  /*34bd0*/  STL.64 [R1+0x180], R26 ;  /* 0x0001801a01007387 */ /* 0x0001e40000100a00 */
[----:B------:R-:W2:Y:S02]  /*34be0*/  LDL R17, [R1+0x910] ;  /* 0x0009100001117983 */ /* 0x000ea40000100800 */
[----:B------:R1:W-:Y:S02]  /*34bf0*/  STL.64 [R1+0x4380], R18 ;  /* 0x0043801201007387 */ /* 0x0003e40000100a00 */
[----:B0-----:R-:W-:-:S02]  /*34c00*/  IMAD.WIDE R26, R18, 0x2, R14 ;  /* 0x00000002121a7825 */ /* 0x001fc400078e020e */
[----:B-1----:R-:W2:Y:S03]  /*34c10*/  LDL R18, [R1+0x70c] ;  /* 0x00070c0001127983 */ /* 0x002ea60000100800 */
[----:B------:R0:W-:Y:S02]  /*34c20*/  STL.64 [R1+0x178], R26 ;  /* 0x0001781a01007387 */ /* 0x0001e40000100a00 */
[----:B------:R-:W2:Y:S02]  /*34c30*/  LDL R19, [R1+0x708] ;  /* 0x0007080001137983 */ /* 0x000ea40000100800 */
[----:B------:R1:W-:Y:S02]  /*34c40*/  STL.64 [R1+0x4388], R20 ;  /* 0x0043881401007387 */ /* 0x0003e40000100a00 */
[--C-:B0-----:R-:W-:Y:S01]  /*34c50*/  IMAD.WIDE R26, R20, 0x2, R14.reuse ;  /* 0x00000002141a7825 */ /* 0x101fe200078e020e */
[----:B-1----:R-:W2:Y:S04]  /*34c60*/  LDL R21, [R1+0x900] ;  /* 0x0009000001157983 */ /* 0x002ea80000100800 */
[----:B------:R0:W-:Y:S02]  /*34c70*/  STL.64 [R1+0x170], R26 ;  /* 0x0001701a01007387 */ /* 0x0001e40000100a00 */
[----:B0-----:R-:W-:-:S05]  /*34c80*/  IMAD.WIDE R26, R22, 0x2, R14 ;  /* 0x00000002161a7825 */ /* 0x001fca00078e020e */
[----:B------:R0:W-:Y:S04]  /*34c90*/  STL.64 [R1+0x168], R26 ;  /* 0x0001681a01007387 */ /* 0x0001e80000100a00 */
[----:B0-----:R-:W3:Y:S01]  /*34ca0*/  LDL.LU.64 R26, [R1+0x4510] ;  /* 0x00451000011a7983 */ /* 0x001ee20000300a00 */
[----:B------:R0:W-:Y:S02]  /*34cb0*/  STL.64 [R1+0x4390], R22 ;  /* 0x0043901601007387 */ /* 0x0001e40000100a00 */
[----:B------:R2:W-:Y:S02]  /*34cc0*/  STL.64 [R1+0x4398], R24 ;  /* 0x0043981801007387 */ /* 0x0005e40000100a00 */
[----:B0-----:R-:W-:-:S05]  /*34cd0*/  IMAD.WIDE R22, R24, 0x2, R14 ;  /* 0x0000000218167825 */ /* 0x001fca00078e020e */
[----:B------:R3:W-:Y:S01]  /*34ce0*/  STL.64 [R1+0x160], R22 ;  /* 0x0001601601007387 */ /* 0x0007e20000100a00 */
[----:B--2---:R-:W-:-:S04]  /*34cf0*/  IMAD.WIDE R24, R21, 0x2, R14 ;  /* 0x0000000215187825 */ /* 0x004fc800078e020e */
[----:B------:R-:W-:-:S04]  /*34d00*/  IMAD.WIDE R20, R19, 0x2, R14 ;  /* 0x0000000213147825 */ /* 0x000fc800078e020e */
[--C-:B---3--:R-:W-:Y:S01]  /*34d10*/  IMAD.WIDE R22, R26, 0x2, R14.reuse ;  /* 0x000000021a167825 */ /* 0x108fe200078e020e */
[----:B------:R-:W-:Y:S04]  /*34d20*/  STL.64 [R1+0x43a0], R26 ;  /* 0x0043a01a01007387 */ /* 0x000fe80000100a00 */
[----:B------:R0:W-:Y:S01]  /*34d30*/  STL.64 [R1+0x158], R22 ;  /* 0x0001581601007387 */ /* 0x0001e20000100a00 */
[----:B------:R-:W-:Y:S02]  /*34d40*/  STL.64 [R1+0x3d8], R24 ;  /* 0x0003d81801007387 */ /* 0x000fe40000100a00 */
[----:B0-----:R-:W-:-:S04]  /*34d50*/  IMAD.WIDE R22, R18, 0x2, R14 ;  /* 0x0000000212167825 */ /* 0x001fc800078e020e */
[----:B------:R-:W-:-:S04]  /*34d60*/  IMAD.WIDE R18, R16, 0x2, R14 ;  /* 0x0000000210127825 */ /* 0x000fc800078e020e */
[--C-:B------:R-:W-:Y:S01]  /*34d70*/  IMAD.WIDE R16, R17, 0x2, R14.reuse ;  /* 0x0000000211107825 */ /* 0x100fe200078e020e */
[----:B------:R-:W-:Y:S03]  /*34d80*/  STL.64 [R1+0x3e8], R22 ;  /* 0x0003e81601007387 */ /* 0x000fe60000100a00 */
[----:B------:R0:W-:Y:S02]  /*34d90*/  STL.64 [R1+0x400], R20 ;  /* 0x0004001401007387 */ /* 0x0001e40000100a00 */
[----:B------:R1:W-:Y:S02]  /*34da0*/  STL.64 [R1+0x410], R18 ;  /* 0x0004101201007387 */ /* 0x0003e40000100a00 */
[----:B------:R4:W-:Y:S02]  /*34db0*/  STL.64 [R1+0x428], R16 ;  /* 0x0004281001007387 */ /* 0x0009e40000100a00 */
[----:B0-----:R-:W-:-:S04]  /*34dc0*/  IMAD.WIDE R20, R10, 0x2, R14 ;  /* 0x000000020a147825 */ /* 0x001fc800078e020e */
[----:B-1----:R-:W-:-:S04]  /*34dd0*/  IMAD.WIDE R18, R11, 0x2, R14 ;  /* 0x000000020b127825 */ /* 0x002fc800078e020e */
[----:B----4-:R-:W-:-:S04]  /*34de0*/  IMAD.WIDE R16, R8, 0x2, R14 ;  /* 0x0000000208107825 */ /* 0x010fc800078e020e */
[----:B------:R-:W-:-:S04]  /*34df0*/  IMAD.WIDE R10, R9, 0x2, R14 ;  /* 0x00000002090a7825 */ /* 0x000fc800078e020e */
[--C-:B------:R-:W-:Y:S01]  /*34e00*/  IMAD.WIDE R8, R6, 0x2, R14.reuse ;  /* 0x0000000206087825 */ /* 0x100fe200078e020e */
[----:B------:R-:W-:Y:S03]  /*34e10*/  STL.64 [R1+0x438], R20 ;  /* 0x0004381401007387 */ /* 0x000fe60000100a00 */
[----:B------:R-:W-:-:S04]  /*34e20*/  IMAD.WIDE R6, R7, 0x2, R14 ;  /* 0x0000000207067825 */ /* 0x000fc800078e020e */
[----:B------:R-:W-:Y:S02]  /*34e30*/  STL.64 [R1+0x450], R18 ;  /* 0x0004501201007387 */ /* 0x000fe40000100a00 */
[----:B------:R-:W-:Y:S01]  /*34e40*/  STL.64 [R1+0x460], R16 ;  /* 0x0004601001007387 */ /* 0x000fe20000100a00 */
[----:B------:R0:W-:Y:S01]  /*34e50*/  STL.64 [R1+0x470], R10 ;  /* 0x0004700a01007387 */ /* 0x0001e20000100a00 */
[----:B------:R1:W-:Y:S02]  /*34e60*/  STL.64 [R1+0x488], R8 ;  /* 0x0004880801007387 */ /* 0x0003e40000100a00 */
[----:B------:R2:W-:Y:S02]  /*34e70*/  STL.64 [R1+0x498], R6 ;  /* 0x0004980601007387 */ /* 0x0005e40000100a00 */
[----:B0-----:R-:W-:-:S04]  /*34e80*/  IMAD.WIDE R10, R4, 0x2, R14 ;  /* 0x00000002040a7825 */ /* 0x001fc800078e020e */
[----:B-1----:R-:W-:-:S04]  /*34e90*/  IMAD.WIDE R8, R5, 0x2, R14 ;  /* 0x0000000205087825 */ /* 0x002fc800078e020e */
[----:B--2---:R-:W-:-:S04]  /*34ea0*/  IMAD.WIDE R6, R2, 0x2, R14 ;  /* 0x0000000202067825 */ /* 0x004fc800078e020e */
[--C-:B------:R-:W-:Y:S01]  /*34eb0*/  IMAD.WIDE R4, R3, 0x2, R14.reuse ;  /* 0x0000000203047825 */ /* 0x100fe200078e020e */
[----:B------:R-:W-:Y:S03]  /*34ec0*/  STL.64 [R1+0x4b0], R10 ;  /* 0x0004b00a01007387 */ /* 0x000fe60000100a00 */
[----:B------:R-:W-:Y:S02]  /*34ed0*/  STL.64 [R1+0x4c0], R8 ;  /* 0x0004c00801007387 */ /* 0x000fe40000100a00 */
[----:B------:R-:W-:-:S04]  /*34ee0*/  IMAD.WIDE R2, R12, 0x2, R14 ;  /* 0x000000020c027825 */ /* 0x000fc800078e020e */
[----:B------:R0:W-:Y:S01]  /*34ef0*/  STL.64 [R1+0x4d8], R6 ;  /* 0x0004d80601007387 */ /* 0x0001e20000100a00 */
[----:B------:R1:W-:Y:S01]  /*34f00*/  STL.64 [R1+0x4e8], R4 ;  /* 0x0004e80401007387 */ /* 0x0003e20000100a00 */
[----:B------:R2:W-:Y:S02]  /*34f10*/  STL.64 [R1+0x500], R2 ;  /* 0x0005000201007387 */ /* 0x0005e40000100a00 */
[----:B0-----:R-:W-:-:S04]  /*34f20*/  IMAD.WIDE R6, R13, 0x2, R14 ;  /* 0x000000020d067825 */ /* 0x001fc800078e020e */
[--C-:B-1----:R-:W-:Y:S01]  /*34f30*/  IMAD.WIDE R4, R28, 0x2, R14.reuse ;  /* 0x000000021c047825 */ /* 0x102fe200078e020e */
[----:B------:R-:W-:Y:S03]  /*34f40*/  STL.64 [R1+0x510], R6 ;  /* 0x0005100601007387 */ /* 0x000fe60000100a00 */
[----:B------:R-:W3:Y:S02]  /*34f50*/  LDL R26, [R1+0x988] ;  /* 0x00098800011a7983 */ /* 0x000ee40000100800 */
[----:B------:R-:W-:Y:S02]  /*34f60*/  STL.64 [R1+0x528], R4 ;  /* 0x0005280401007387 */ /* 0x000fe40000100a00 */
[----:B------:R-:W4:Y:S02]  /*34f70*/  LDL R27, [R1+0x6ac] ;  /* 0x0006ac00011b7983 */ /* 0x000f240000100800 */
[----:B--2---:R-:W-:-:S05]  /*34f80*/  IMAD.WIDE R2, R29, 0x2, R14 ;  /* 0x000000021d027825 */ /* 0x004fca00078e020e */
[----:B------:R-:W-:Y:S04]  /*34f90*/  STL.64 [R1+0x538], R2 ;  /* 0x0005380201007387 */ /* 0x000fe80000100a00 */
[----:B----4-:R0:W-:Y:S04]  /*34fa0*/  STL [R1+0x44f4], R27 ;  /* 0x0044f41b01007387 */ /* 0x0101e80000100800 */
[----:B0-----:R-:W2:Y:S01]  /*34fb0*/  LDL R27, [R1+0x974] ;  /* 0x00097400011b7983 */ /* 0x001ea20000100800 */
[----:B---3--:R0:W-:Y:S03]  /*34fc0*/  STL [R1+0x44f8], R26 ;  /* 0x0044f81a01007387 */ /* 0x0081e60000100800 */
[----:B0-----:R-:W3:Y:S04]  /*34fd0*/  LDL R26, [R1+0x970] ;  /* 0x00097000011a7983 */ /* 0x001ee80000100800 */
[----:B--2---:R0:W-:Y:S04]  /*34fe0*/  STL [R1+0x44fc], R27 ;  /* 0x0044fc1b01007387 */ /* 0x0041e80000100800 */
[----:B0-----:R-:W2:Y:S01]  /*34ff0*/  LDL R27, [R1+0x964] ;  /* 0x00096400011b7983 */ /* 0x001ea20000100800 */
[----:B---3--:R0:W-:Y:S03]  /*35000*/  STL [R1+0x4500], R26 ;  /* 0x0045001a01007387 */ /* 0x0081e60000100800 */
[----:B0-----:R-:W3:Y:S04]  /*35010*/  LDL R26, [R1+0x6c0] ;  /* 0x0006c000011a7983 */ /* 0x001ee80000100800 */
[----:B--2---:R0:W-:Y:S04]  /*35020*/  STL [R1+0x4504], R27 ;  /* 0x0045041b01007387 */ /* 0x0041e80000100800 */
[----:B0-----:R-:W2:Y:S01]  /*35030*/  LDL R27, [R1+0x6c4] ;  /* 0x0006c400011b7983 */ /* 0x001ea20000100800 */
[----:B---3--:R2:W-:Y:S02]  /*35040*/  STL [R1+0x4508], R26 ;  /* 0x0045081a01007387 */ /* 0x0085e40000100800 */
[----:B------:R-:W3:Y:S02]  /*35050*/  LDL R24, [R1+0x6a8] ;  /* 0x0006a80001187983 */ /* 0x000ee40000100800 */
[----:B------:R-:W4:Y:S01]  /*35060*/  LDL R25, [R1+0x98c] ;  /* 0x00098c0001197983 */ /* 0x000f220000100800 */
[----:B------:R-:W3:Y:S04]  /*35070*/  LDL R22, [R1+0x998] ;  /* 0x0009980001167983 */ /* 0x000ee80000100800 */
        /* <DEDUP_REMOVED lines=20> */
[----:B------:R-:W3:Y:S01]  /*351c0*/  LDL R29, [R1+0xa50] ;  /* 0x000a5000011d7983 */ /* 0x000ee20000100800 */
[----:B--2---:R-:W-:-:S05]  /*351d0*/  IMAD.WIDE R26, R27, 0x2, R14 ;  /* 0x000000021b1a7825 */ /* 0x004fca00078e020e */
[----:B------:R0:W-:Y:S04]  /*351e0*/  STL.64 [R1+0x550], R26 ;  /* 0x0005501a01007387 */ /* 0x0001e80000100a00 */
[----:B0-----:R-:W2:Y:S02]  /*351f0*/  LDL.LU R26, [R1+0x4508] ;  /* 0x00450800011a7983 */ /* 0x001ea40000300800 */
        /* <DEDUP_REMOVED lines=16> */
[----:B------:R3:W-:Y:S02]  /*35300*/  STL.64 [R1+0x5c8], R26 ;  /* 0x0005c81a01007387 */ /* 0x0007e40000100a00 */
[----:B---3--:R-:W-:-:S05]  /*35310*/  IMAD.WIDE R26, R24, 0x2, R14 ;  /* 0x00000002181a7825 */ /* 0x008fca00078e020e */
[----:B------:R4:W-:Y:S02]  /*35320*/  STL.64 [R1+0x5d8], R26 ;  /* 0x0005d81a01007387 */ /* 0x0009e40000100a00 */
[----:B----4-:R-:W-:-:S04]  /*35330*/  IMAD.WIDE R26, R25, 0x2, R14 ;  /* 0x00000002191a7825 */ /* 0x010fc800078e020e */
        /* <DEDUP_REMOVED lines=770> */
[----:B------:R-:W-:Y:S02]  /*38360*/  STL.64 [R1+0x2708], R8 ;  /* 0x0027080801007387 */ /* 0x000fe40000100a00 */
[----:B------:R0:W-:Y:S02]  /*38370*/  STL.64 [R1+0x2718], R6 ;  /* 0x0027180601007387 */ /* 0x0001e40000100a00 */
[----:B------:R1:W-:Y:S01]  /*38380*/  STL.64 [R1+0x2728], R4 ;  /* 0x0027280401007387 */ /* 0x0003e20000100a00 */
[----:B------:R2:W-:Y:S01]  /*38390*/  STL.64 [R1+0x2738], R2 ;  /* 0x0027380201007387 */ /* 0x0005e20000100a00 */
[----:B0-----:R-:W-:-:S04]  /*383a0*/  IMAD.WIDE R6, R13, 0x2, R14 ;  /* 0x000000020d067825 */ /* 0x001fc800078e020e */
[----:B-1----:R-:W-:-:S04]  /*383b0*/  IMAD.WIDE R4, R28, 0x2, R14 ;  /* 0x000000021c047825 */ /* 0x002fc800078e020e */
[--C-:B--2---:R-:W-:Y:S01]  /*383c0*/  IMAD.WIDE R2, R29, 0x2, R14.reuse ;  /* 0x000000021d027825 */ /* 0x104fe200078e020e */
[----:B------:R-:W-:Y:S03]  /*383d0*/  STL.64 [R1+0x2748], R6 ;  /* 0x0027480601007387 */ /* 0x000fe60000100a00 */
[----:B------:R-:W2:Y:S02]  /*383e0*/  LDL R28, [R1+0x13b0] ;  /* 0x0013b000011c7983 */ /* 0x000ea40000100800 */
[----:B------:R-:W-:Y:S02]  /*383f0*/  STL.64 [R1+0x2758], R4 ;  /* 0x0027580401007387 */ /* 0x000fe40000100a00 */
[----:B------:R-:W3:Y:S01]  /*38400*/  LDL R26, [R1+0x13f0] ;  /* 0x0013f000011a7983 */ /* 0x000ee20000100800 */
[----:B------:R-:W-:Y:S01]  /*38410*/  STL.64 [R1+0x2768], R2 ;  /* 0x0027680201007387 */ /* 0x000fe20000100a00 */
[----:B------:R-:W4:Y:S03]  /*38420*/  LDL R27, [R1+0x13f8] ;  /* 0x0013f800011b7983 */ /* 0x000f260000100800 */
[----:B----4-:R0:W-:Y:S04]  /*38430*/  STL [R1+0x4438], R27 ;  /* 0x0044381b01007387 */ /* 0x0101e80000100800 */
[----:B0-----:R-:W4:Y:S01]  /*38440*/  LDL R27, [R1+0x13e0] ;  /* 0x0013e000011b7983 */ /* 0x001f220000100800 */
[----:B---3--:R0:W-:Y:S03]  /*38450*/  STL [R1+0x443c], R26 ;  /* 0x00443c1a01007387 */ /* 0x0081e60000100800 */
[----:B0-----:R-:W3:Y:S04]  /*38460*/  LDL R26, [R1+0x13d8] ;  /* 0x0013d800011a7983 */ /* 0x001ee80000100800 */
[----:B----4-:R0:W-:Y:S04]  /*38470*/  STL [R1+0x4440], R27 ;  /* 0x0044401b01007387 */ /* 0x0101e80000100800 */
[----:B0-----:R-:W4:Y:S01]  /*38480*/  LDL R27, [R1+0x13c8] ;  /* 0x0013c800011b7983 */ /* 0x001f220000100800 */
[----:B---3--:R0:W-:Y:S03]  /*38490*/  STL [R1+0x4444], R26 ;  /* 0x0044441a01007387 */ /* 0x0081e60000100800 */
[----:B0-----:R-:W3:Y:S01]  /*384a0*/  LDL R26, [R1+0x13c0] ;  /* 0x0013c000011a7983 */ /* 0x001ee20000100800 */
[----:B--2---:R-:W-:-:S03]  /*384b0*/  IMAD.WIDE R12, R28, 0x2, R14 ;  /* 0x000000021c0c7825 */ /* 0x004fc600078e020e */
[----:B----4-:R3:W-:Y:S01]  /*384c0*/  STL [R1+0x4448], R27 ;  /* 0x0044481b01007387 */ /* 0x0107e20000100800 */
[----:B------:R-:W2:Y:S02]  /*384d0*/  LDL R24, [R1+0x1408] ;  /* 0x0014080001187983 */ /* 0x000ea40000100800 */
[----:B------:R-:W4:Y:S02]  /*384e0*/  LDL R25, [R1+0x1410] ;  /* 0x0014100001197983 */ /* 0x000f240000100800 */
[----:B------:R-:W2:Y:S01]  /*384f0*/  LDL R22, [R1+0x1420] ;  /* 0x0014200001167983 */ /* 0x000ea20000100800 */
[----:B------:R-:W2:Y:S04]  /*38500*/  LDL R23, [R1+0x1428] ;  /* 0x0014280001177983 */ /* 0x000ea80000100800 */
[----:B------:R-:W2:Y:S04]  /*38510*/  LDL R20, [R1+0x1438] ;  /* 0x0014380001147983 */ /* 0x000ea80000100800 */
[----:B------:R-:W2:Y:S04]  /*38520*/  LDL R21, [R1+0x1448] ;  /* 0x0014480001157983 */ /* 0x000ea80000100800 */
[----:B------:R-:W2:Y:S04]  /*38530*/  LDL R18, [R1+0x1450] ;  /* 0x0014500001127983 */ /* 0x000ea80000100800 */
[----:B------:R-:W2:Y:S04]  /*38540*/  LDL R19, [R1+0x1460] ;  /* 0x0014600001137983 */ /* 0x000ea80000100800 */
[----:B------:R-:W2:Y:S04]  /*38550*/  LDL R16, [R1+0x1468] ;  /* 0x0014680001107983 */ /* 0x000ea80000100800 */
[----:B------:R-:W2:Y:S01]  /*38560*/  LDL R17, [R1+0x1478] ;  /* 0x0014780001117983 */ /* 0x000ea20000100800 */
[----:B---3--:R-:W-:-:S03]  /*38570*/  IMAD.WIDE R26, R26, 0x2, R14 ;  /* 0x000000021a1a7825 */ /* 0x008fc600078e020e */
[----:B------:R-:W3:Y:S04]  /*38580*/  LDL R10, [R1+0x1480] ;  /* 0x00148000010a7983 */ /* 0x000ee80000100800 */
        /* <DEDUP_REMOVED lines=9> */
[----:B------:R-:W2:Y:S01]  /*38620*/  LDL R29, [R1+0x1500] ;  /* 0x00150000011d7983 */ /* 0x000ea20000100800 */
[----:B------:R0:W-:Y:S02]  /*38630*/  STL.64 [R1+0x2778], R12 ;  /* 0x0027780c01007387 */ /* 0x0001e40000100a00 */
[----:B------:R-:W2:Y:S01]  /*38640*/  LDL R28, [R1+0x1520] ;  /* 0x00152000011c7983 */ /* 0x000ea20000100800 */
[----:B0-----:R-:W2:Y:S04]  /*38650*/  LDL R12, [R1+0x1508] ;  /* 0x00150800010c7983 */ /* 0x001ea80000100800 */
[----:B------:R-:W2:Y:S01]  /*38660*/  LDL R13, [R1+0x1518] ;  /* 0x00151800010d7983 */ /* 0x000ea20000100800 */
[----:B------:R0:W-:Y:S03]  /*38670*/  STL.64 [R1+0x2788], R26 ;  /* 0x0027881a01007387 */ /* 0x0001e60000100a00 */
        /* <DEDUP_REMOVED lines=15> */
[----:B0-----:R-:W-:-:S05]  /*38770*/  IMAD.WIDE R26, R24, 0x2, R14 ;  /* 0x00000002181a7825 */ /* 0x001fca00078e020e */
        /* <DEDUP_REMOVED lines=19> */
[----:B---3--:R-:W-:-:S04]  /*388b0*/  IMAD.WIDE R20, R10, 0x2, R14 ;  /* 0x000000020a147825 */ /* 0x008fc800078e020e */
[----:B0-----:R-:W-:-:S04]  /*388c0*/  IMAD.WIDE R18, R11, 0x2, R14 ;  /* 0x000000020b127825 */ /* 0x001fc800078e020e */
[----:B-1----:R-:W-:-:S04]  /*388d0*/  IMAD.WIDE R16, R8, 0x2, R14 ;  /* 0x0000000208107825 */ /* 0x002fc800078e020e */
        /* <DEDUP_REMOVED lines=17> */
[----:B------:R-:W2:Y:S01]  /*389f0*/  LDL R29, [R1+0x1530] ;  /* 0x00153000011d7983 */ /* 0x000ea20000100800 */
[----:B------:R1:W-:Y:S02]  /*38a00*/  STL.64 [R1+0x2918], R4 ;  /* 0x0029180401007387 */ /* 0x0003e40000100a00 */
[----:B------:R3:W-:Y:S02]  /*38a10*/  STL.64 [R1+0x2928], R2 ;  /* 0x0029280201007387 */ /* 0x0007e40000100a00 */
[----:B0-----:R-:W-:-:S04]  /*38a20*/  IMAD.WIDE R6, R12, 0x2, R14 ;  /* 0x000000020c067825 */ /* 0x001fc800078e020e */
[--C-:B-1----:R-:W-:Y:S01]  /*38a30*/  IMAD.WIDE R4, R13, 0x2, R14.reuse ;  /* 0x000000020d047825 */ /* 0x102fe200078e020e */
[----:B------:R-:W-:Y:S03]  /*38a40*/  STL.64 [R1+0x2938], R6 ;  /* 0x0029380601007387 */ /* 0x000fe60000100a00 */
[----:B------:R-:W4:Y:S02]  /*38a50*/  LDL R26, [R1+0x1570] ;  /* 0x00157000011a7983 */ /* 0x000f240000100800 */
[----:B------:R-:W-:Y:S02]  /*38a60*/  STL.64 [R1+0x2948], R4 ;  /* 0x0029480401007387 */ /* 0x000fe40000100a00 */
[----:B------:R-:W2:Y:S02]  /*38a70*/  LDL R27, [R1+0x1578] ;  /* 0x00157800011b7983 */ /* 0x000ea40000100800 */
[----:B---3--:R-:W-:-:S05]  /*38a80*/  IMAD.WIDE R2, R28, 0x2, R14 ;  /* 0x000000021c027825 */ /* 0x008fca00078e020e */
[----:B------:R-:W-:Y:S04]  /*38a90*/  STL.64 [R1+0x2958], R2 ;  /* 0x0029580201007387 */ /* 0x000fe80000100a00 */
[----:B--2---:R0:W-:Y:S04]  /*38aa0*/  STL [R1+0x4424], R27 ;  /* 0x0044241b01007387 */ /* 0x0041e80000100800 */
[----:B0-----:R-:W2:Y:S01]  /*38ab0*/  LDL R27, [R1+0x1560] ;  /* 0x00156000011b7983 */ /* 0x001ea20000100800 */
[----:B----4-:R0:W-:Y:S03]  /*38ac0*/  STL [R1+0x4428], R26 ;  /* 0x0044281a01007387 */ /* 0x0101e60000100800 */
[----:B0-----:R-:W3:Y:S04]  /*38ad0*/  LDL R26, [R1+0x1558] ;  /* 0x00155800011a7983 */ /* 0x001ee80000100800 */
[----:B--2---:R0:W-:Y:S04]  /*38ae0*/  STL [R1+0x442c], R27 ;  /* 0x00442c1b01007387 */ /* 0x0041e80000100800 */
[----:B0-----:R-:W2:Y:S01]  /*38af0*/  LDL R27, [R1+0x1548] ;  /* 0x00154800011b7983 */ /* 0x001ea20000100800 */
[----:B---3--:R0:W-:Y:S03]  /*38b00*/  STL [R1+0x4430], R26 ;  /* 0x0044301a01007387 */ /* 0x0081e60000100800 */
[----:B0-----:R-:W3:Y:S01]  /*38b10*/  LDL R26, [R1+0x1538] ;  /* 0x00153800011a7983 */ /* 0x001ee20000100800 */
[----:B------:R-:W-:-:S03]  /*38b20*/  IMAD.WIDE R2, R29, 0x2, R14 ;  /* 0x000000021d027825 */ /* 0x000fc600078e020e */
[----:B--2---:R3:W-:Y:S01]  /*38b30*/  STL [R1+0x4434], R27 ;  /* 0x0044341b01007387 */ /* 0x0047e20000100800 */
        /* <DEDUP_REMOVED lines=20> */
[----:B------:R-:W2:Y:S02]  /*38c80*/  LDL R5, [R1+0x1668] ;  /* 0x0016680001057983 */ /* 0x000ea40000100800 */
[----:B------:R-:W2:Y:S01]  /*38c90*/  LDL R12, [R1+0x1688] ;  /* 0x00168800010c7983 */ /* 0x000ea20000100800 */
[----:B------:R-:W2:Y:S04]  /*38ca0*/  LDL R13, [R1+0x1698] ;  /* 0x00169800010d7983 */ /* 0x000ea80000100800 */
[----:B------:R-:W2:Y:S04]  /*38cb0*/  LDL R29, [R1+0xa20] ;  /* 0x000a2000011d7983 */ /* 0x000ea80000100800 */
        /* <DEDUP_REMOVED lines=18> */
[----:B0-----:R-:W-:-:S04]  /*38de0*/  IMAD.WIDE R26, R24, 0x2, R14 ;  /* 0x00000002181a7825 */ /* 0x001fc800078e020e */
[--C-:B----4-:R-:W-:Y:S01]  /*38df0*/  IMAD.WIDE R24, R25, 0x2, R14.reuse ;  /* 0x0000000219187825 */ /* 0x110fe200078e020e */
[----:B------:R0:W-:Y:S04]  /*38e00*/  STL.64 [R1+0x29d8], R26 ;  /* 0x0029d81a01007387 */ /* 0x0001e80000100a00 */
[----:B------:R1:W-:Y:S02]  /*38e10*/  STL.64 [R1+0x29e8], R24 ;  /* 0x0029e81801007387 */ /* 0x0003e40000100a00 */
[----:B0-----:R-:W-:-:S04]  /*38e20*/  IMAD.WIDE R26, R22, 0x2, R14 ;  /* 0x00000002161a7825 */ /* 0x001fc800078e020e */
[----:B-1----:R-:W-:-:S04]  /*38e30*/  IMAD.WIDE R24, R23, 0x2, R14 ;  /* 0x0000000217187825 */ /* 0x002fc800078e020e */
        /* <DEDUP_REMOVED lines=8> */
[----:B--2---:R-:W-:-:S04]  /*38ec0*/  IMAD.WIDE R20, R16, 0x2, R14 ;  /* 0x0000000210147825 */ /* 0x004fc800078e020e */
[----:B------:R-:W-:-:S04]  /*38ed0*/  IMAD.WIDE R18, R17, 0x2, R14 ;  /* 0x0000000211127825 */ /* 0x000fc800078e020e */
[--C-:B---3--:R-:W-:Y:S01]  /*38ee0*/  IMAD.WIDE R16, R10, 0x2, R14.reuse ;  /* 0x000000020a107825 */ /* 0x108fe200078e020e */
[----:B------:R-:W-:Y:S03]  /*38ef0*/  STL.64 [R1+0x2a38], R24 ;  /* 0x002a381801007387 */ /* 0x000fe60000100a00 */
[----:B------:R-:W-:Y:S02]  /*38f00*/  STL.64 [R1+0x2a48], R22 ;  /* 0x002a481601007387 */ /* 0x000fe40000100a00 */
[----:B------:R-:W-:-:S04]  /*38f10*/  IMAD.WIDE R10, R11, 0x2, R14 ;  /* 0x000000020b0a7825 */ /* 0x000fc800078e020e */
        /* <DEDUP_REMOVED lines=10> */
[----:B------:R-:W2:Y:S02]  /*38fc0*/  LDL R28, [R1+0x9fc] ;  /* 0x0009fc00011c7983 */ /* 0x000ea40000100800 */
[----:B------:R0:W-:Y:S01]  /*38fd0*/  STL.64 [R1+0x2ab8], R10 ;  /* 0x002ab80a01007387 */ /* 0x0001e20000100a00 */
[----:B------:R1:W-:Y:S01]  /*38fe0*/  STL.64 [R1+0x2ac8], R8 ;  /* 0x002ac80801007387 */ /* 0x0003e20000100a00 */
[----:B0-----:R-:W-:-:S04]  /*38ff0*/  IMAD.WIDE R10, R7, 0x2, R14 ;  /* 0x00000002070a7825 */ /* 0x001fc800078e020e */
[----:B-1----:R-:W-:-:S04]  /*39000*/  IMAD.WIDE R8, R4, 0x2, R14 ;  /* 0x0000000204087825 */ /* 0x002fc800078e020e */
[----:B------:R-:W-:-:S04]  /*39010*/  IMAD.WIDE R6, R5, 0x2, R14 ;  /* 0x0000000205067825 */ /* 0x000fc800078e020e */
        /* <DEDUP_REMOVED lines=38> */
[----:B------:R-:W2:Y:S01]  /*39280*/  LDL R11, [R1+0x878] ;  /* 0x00087800010b7983 */ /* 0x000ea20000100800 */
[----:B------:R0:W-:Y:S02]  /*39290*/  STL.64 [R1+0x2b58], R2 ;  /* 0x002b580201007387 */ /* 0x0001e40000100a00 */
        /* <DEDUP_REMOVED lines=46> */
[----:B------:R-:W-:Y:S02]  /*39580*/  STL.64 [R1+0x2c48], R20 ;  /* 0x002c481401007387 */ /* 0x000fe40000100a00 */
[----:B------:R-:W2:Y:S01]  /*39590*/  LDL R29, [R1+0x764] ;  /* 0x00076400011d7983 */ /* 0x000ea20000100800 */
[----:B------:R0:W-:Y:S01]  /*395a0*/  STL.64 [R1+0x2c58], R18 ;  /* 0x002c581201007387 */ /* 0x0001e20000100a00 */
        /* <DEDUP_REMOVED lines=11> */
[----:B---3--:R-:W-:-:S04]  /*39660*/  IMAD.WIDE R8, R4, 0x2, R14 ;  /* 0x0000000204087825 */ /* 0x008fc800078e020e */
[----:B------:R-:W-:-:S04]  /*39670*/  IMAD.WIDE R6, R5, 0x2, R14 ;  /* 0x0000000205067825 */ /* 0x000fc800078e020e */
[--C-:B------:R-:W-:Y:S01]  /*39680*/  IMAD.WIDE R4, R2, 0x2, R14.reuse ;  /* 0x0000000202047825 */ /* 0x100fe200078e020e */
[----:B------:R-:W-:Y:S03]  /*39690*/  STL.64 [R1+0x2cb8], R16 ;  /* 0x002cb81001007387 */ /* 0x000fe60000100a00 */
[----:B------:R-:W-:Y:S02]  /*396a0*/  STL.64 [R1+0x2cc8], R10 ;  /* 0x002cc80a01007387 */ /* 0x000fe40000100a00 */
[----:B------:R-:W-:Y:S02]  /*396b0*/  STL.64 [R1+0x2cd8], R8 ;  /* 0x002cd80801007387 */ /* 0x000fe40000100a00 */
[--C-:B------:R-:W-:Y:S01]  /*396c0*/  IMAD.WIDE R2, R3, 0x2, R14.reuse ;  /* 0x0000000203027825 */ /* 0x100fe200078e020e */
[----:B------:R0:W-:Y:S03]  /*396d0*/  STL.64 [R1+0x2ce8], R6 ;  /* 0x002ce80601007387 */ /* 0x0001e60000100a00 */
[----:B------:R1:W-:Y:S01]  /*396e0*/  STL.64 [R1+0x2cf8], R4 ;  /* 0x002cf80401007387 */ /* 0x0003e20000100a00 */
[----:B------:R3:W-:Y:S01]  /*396f0*/  STL.64 [R1+0x2d08], R2 ;  /* 0x002d080201007387 */ /* 0x0007e20000100a00 */
        /* <DEDUP_REMOVED lines=25> */
[----:B------:R-:W2:Y:S01]  /*39890*/  LDL R18, [R1+0x63c] ;  /* 0x00063c0001127983 */ /* 0x000ea20000100800 */
[----:B---3--:R-:W-:-:S03]  /*398a0*/  IMAD.WIDE R26, R26, 0x2, R14 ;  /* 0x000000021a1a7825 */ /* 0x008fc600078e020e */
[----:B------:R0:W-:Y:S01]  /*398b0*/  STL.64 [R1+0x2d48], R2 ;  /* 0x002d480201007387 */ /* 0x0001e20000100a00 */
[----:B------:R-:W3:Y:S02]  /*398c0*/  LDL R19, [R1+0x638] ;  /* 0x0006380001137983 */ /* 0x000ee40000100800 */
        /* <DEDUP_REMOVED lines=13> */
[----:B------:R-:W2:Y:S04]  /*399a0*/  LDL R28, [R1+0x520] ;  /* 0x00052000011c7983 */ /* 0x000ea80000100800 */
        /* <DEDUP_REMOVED lines=20> */
[--C-:B------:R-:W-:Y:S01]  /*39af0*/  IMAD.WIDE R24, R22, 0x2, R14.reuse ;  /* 0x0000000216187825 */ /* 0x100fe200078e020e */
[----:B------:R0:W-:Y:S04]  /*39b00*/  STL.64 [R1+0x2dc8], R26 ;  /* 0x002dc81a01007387 */ /* 0x0001e80000100a00 */
[----:B------:R1:W-:Y:S02]  /*39b10*/  STL.64 [R1+0x2dd8], R24 ;  /* 0x002dd81801007387 */ /* 0x0003e40000100a00 */
[----:B0-----:R-:W-:-:S04]  /*39b20*/  IMAD.WIDE R26, R23, 0x2, R14 ;  /* 0x00000002171a7825 */ /* 0x001fc800078e020e */
[----:B------:R-:W-:-:S04]  /*39b30*/  IMAD.WIDE R22, R20, 0x2, R14 ;  /* 0x0000000214167825 */ /* 0x000fc800078e020e */
[--C-:B-1----:R-:W-:Y:S01]  /*39b40*/  IMAD.WIDE R24, R13, 0x2, R14.reuse ;  /* 0x000000020d187825 */ /* 0x102fe200078e020e */
[----:B------:R-:W-:Y:S03]  /*39b50*/  STL.64 [R1+0x2de8], R26 ;  /* 0x002de81a01007387 */ /* 0x000fe60000100a00 */
[----:B------:R-:W2:Y:S02]  /*39b60*/  LDL R13, [R1+0x4f8] ;  /* 0x0004f800010d7983 */ /* 0x000ea40000100800 */
[----:B------:R0:W-:Y:S02]  /*39b70*/  STL.64 [R1+0x2df8], R22 ;  /* 0x002df81601007387 */ /* 0x0001e40000100a00 */
[----:B------:R-:W-:Y:S02]  /*39b80*/  STL.64 [R1+0x2e08], R24 ;  /* 0x002e081801007387 */ /* 0x000fe40000100a00 */
[----:B0-----:R-:W-:-:S04]  /*39b90*/  IMAD.WIDE R22, R21, 0x2, R14 ;  /* 0x0000000215167825 */ /* 0x001fc800078e020e */
[----:B------:R-:W-:-:S04]  /*39ba0*/  IMAD.WIDE R20, R18, 0x2, R14 ;  /* 0x0000000212147825 */ /* 0x000fc800078e020e */
[--C-:B---3--:R-:W-:Y:S01]  /*39bb0*/  IMAD.WIDE R18, R19, 0x2, R14.reuse ;  /* 0x0000000213127825 */ /* 0x108fe200078e020e */
[----:B------:R0:W-:Y:S03]  /*39bc0*/  STL.64 [R1+0x2e18], R22 ;  /* 0x002e181601007387 */ /* 0x0001e60000100a00 */
        /* <DEDUP_REMOVED lines=27> */
[----:B-1----:R-:W-:-:S04]  /*39d80*/  IMAD.WIDE R4, R28, 0x2, R14 ;  /* 0x000000021c047825 */ /* 0x002fc800078e020e */
[--C-:B---3--:R-:W-:Y:S01]  /*39d90*/  IMAD.WIDE R2, R29, 0x2, R14.reuse ;  /* 0x000000021d027825 */ /* 0x108fe200078e020e */
[----:B------:R-:W-:Y:S03]  /*39da0*/  STL.64 [R1+0x2f08], R6 ;  /* 0x002f080601007387 */ /* 0x000fe60000100a00 */
[----:B------:R-:W3:Y:S02]  /*39db0*/  LDL R28, [R1+0x4ac] ;  /* 0x0004ac00011c7983 */ /* 0x000ee40000100800 */
[----:B------:R-:W-:Y:S02]  /*39dc0*/  STL.64 [R1+0x2f18], R4 ;  /* 0x002f180401007387 */ /* 0x000fe40000100a00 */
[----:B------:R-:W4:Y:S01]  /*39dd0*/  LDL R26, [R1+0x484] ;  /* 0x00048400011a7983 */ /* 0x000f220000100800 */
[----:B------:R-:W-:Y:S01]  /*39de0*/  STL.64 [R1+0x2f28], R2 ;  /* 0x002f280201007387 */ /* 0x000fe20000100a00 */
[----:B------:R-:W2:Y:S03]  /*39df0*/  LDL R27, [R1+0x480] ;  /* 0x00048000011b7983 */ /* 0x000ea60000100800 */
[----:B--2---:R0:W-:Y:S04]  /*39e00*/  STL [R1+0x43ec], R27 ;  /* 0x0043ec1b01007387 */ /* 0x0041e80000100800 */
[----:B0-----:R-:W2:Y:S01]  /*39e10*/  LDL R27, [R1+0x4a8] ;  /* 0x0004a800011b7983 */ /* 0x001ea20000100800 */
[----:B----4-:R0:W-:Y:S03]  /*39e20*/  STL [R1+0x43f0], R26 ;  /* 0x0043f01a01007387 */ /* 0x0101e60000100800 */
[----:B0-----:R-:W4:Y:S04]  /*39e30*/  LDL R26, [R1+0x4d0] ;  /* 0x0004d000011a7983 */ /* 0x001f280000100800 */
[----:B--2---:R0:W-:Y:S04]  /*39e40*/  STL [R1+0x43f4], R27 ;  /* 0x0043f41b01007387 */ /* 0x0041e80000100800 */
[----:B0-----:R-:W2:Y:S01]  /*39e50*/  LDL R27, [R1+0x4d4] ;  /* 0x0004d400011b7983 */ /* 0x001ea20000100800 */
[----:B------:R-:W-:-:S04]  /*39e60*/  IMAD.WIDE R2, R13, 0x2, R14 ;  /* 0x000000020d027825 */ /* 0x000fc800078e020e */
[----:B----4-:R-:W-:Y:S02]  /*39e70*/  STL [R1+0x43f8], R26 ;  /* 0x0043f81a01007387 */ /* 0x010fe40000100800 */
[----:B------:R-:W4:Y:S01]  /*39e80*/  LDL R24, [R1+0x44c] ;  /* 0x00044c0001187983 */ /* 0x000f220000100800 */
[----:B------:R-:W3:Y:S04]  /*39e90*/  LDL R29, [R1+0x448] ;  /* 0x00044800011d7983 */ /* 0x000ee80000100800 */
[----:B------:R-:W3:Y:S04]  /*39ea0*/  LDL R25, [R1+0x424] ;  /* 0x0004240001197983 */ /* 0x000ee80000100800 */
[----:B------:R-:W3:Y:S01]  /*39eb0*/  LDL R22, [R1+0x420] ;  /* 0x0004200001167983 */ /* 0x000ee20000100800 */
[----:B------:R0:W-:Y:S02]  /*39ec0*/  STL.64 [R1+0x2f38], R2 ;  /* 0x002f380201007387 */ /* 0x0001e40000100a00 */
[----:B------:R-:W3:Y:S02]  /*39ed0*/  LDL R23, [R1+0x3fc] ;  /* 0x0003fc0001177983 */ /* 0x000ee40000100800 */
[----:B------:R-:W3:Y:S01]  /*39ee0*/  LDL R20, [R1+0x3f8] ;  /* 0x0003f80001147983 */ /* 0x000ee20000100800 */
        /* <DEDUP_REMOVED lines=13> */
[----:B0-----:R-:W3:Y:S04]  /*39fc0*/  LDL R2, [R1+0x3a0] ;  /* 0x0003a00001027983 */ /* 0x001ee80000100800 */
[----:B------:R-:W3:Y:S04]  /*39fd0*/  LDL R3, [R1+0x39c] ;  /* 0x00039c0001037983 */ /* 0x000ee80000100800 */
[----:B------:R-:W3:Y:S04]  /*39fe0*/  LDL R12, [R1+0x398] ;  /* 0x00039800010c7983 */ /* 0x000ee80000100800 */
[----:B------:R-:W3:Y:S01]  /*39ff0*/  LDL R13, [R1+0x394] ;  /* 0x00039400010d7983 */ /* 0x000ee20000100800 */
[----:B--2---:R-:W-:-:S05]  /*3a000*/  IMAD.WIDE R26, R27, 0x2, R14 ;  /* 0x000000021b1a7825 */ /* 0x004fca00078e020e */
[----:B------:R0:W-:Y:S04]  /*3a010*/  STL.64 [R1+0x2f48], R26 ;  /* 0x002f481a01007387 */ /* 0x0001e80000100a00 */
[----:B0-----:R-:W2:Y:S02]  /*3a020*/  LDL.LU R26, [R1+0x43f8] ;  /* 0x0043f800011a7983 */ /* 0x001ea40000300800 */
[----:B--2---:R-:W-:-:S05]  /*3a030*/  IMAD.WIDE R26, R26, 0x2, R14 ;  /* 0x000000021a1a7825 */ /* 0x004fca00078e020e */
[----:B------:R3:W-:Y:S02]  /*3a040*/  STL.64 [R1+0x2f58], R26 ;  /* 0x002f581a01007387 */ /* 0x0007e40000100a00 */
[----:B---3--:R-:W-:-:S05]  /*3a050*/  IMAD.WIDE R26, R28, 0x2, R14 ;  /* 0x000000021c1a7825 */ /* 0x008fca00078e020e */
[----:B------:R0:W-:Y:S04]  /*3a060*/  STL.64 [R1+0x2f68], R26 ;  /* 0x002f681a01007387 */ /* 0x0001e80000100a00 */
[----:B0-----:R-:W2:Y:S01]  /*3a070*/  LDL.LU R27, [R1+0x43f4] ;  /* 0x0043f400011b7983 */ /* 0x001ea20000300800 */
[----:B------:R-:W3:Y:S02]  /*3a080*/  LDL R28, [R1+0x390] ;  /* 0x00039000011c7983 */ /* 0x000ee40000100800 */
        /* <DEDUP_REMOVED lines=8> */
[----:B----4-:R-:W-:-:S04]  /*3a110*/  IMAD.WIDE R26, R24, 0x2, R14 ;  /* 0x00000002181a7825 */ /* 0x010fc800078e020e */
[--C-:B------:R-:W-:Y:S01]  /*3a120*/  IMAD.WIDE R24, R25, 0x2, R14.reuse ;  /* 0x0000000219187825 */ /* 0x100fe200078e020e */
[----:B------:R0:W-:Y:S03]  /*3a130*/  STL.64 [R1+0x2fa8], R26 ;  /* 0x002fa81a01007387 */ /* 0x0001e60000100a00 */
[--C-:B0-----:R-:W-:Y:S02]  /*3a140*/  IMAD.WIDE R26, R29, 0x2, R14.reuse ;  /* 0x000000021d1a7825 */ /* 0x101fe400078e020e */
[----:B------:R-:W2:Y:S03]  /*3a150*/  LDL R29, [R1+0x38c] ;  /* 0x00038c00011d7983 */ /* 0x000ea60000100800 */
[----:B------:R0:W-:Y:S02]  /*3a160*/  STL.64 [R1+0x2fb8], R26 ;  /* 0x002fb81a01007387 */ /* 0x0001e40000100a00 */
        /* <DEDUP_REMOVED lines=35> */
[----:B----4-:R-:W-:-:S04]  /*3a3a0*/  IMAD.WIDE R4, R12, 0x2, R14 ;  /* 0x000000020c047825 */ /* 0x010fc800078e020e */
[--C-:B------:R-:W-:Y:S01]  /*3a3b0*/  IMAD.WIDE R2, R13, 0x2, R14.reuse ;  /* 0x000000020d027825 */ /* 0x100fe200078e020e */
[----:B------:R3:W-:Y:S03]  /*3a3c0*/  STL.64 [R1+0x30d8], R8 ;  /* 0x0030d80801007387 */ /* 0x0007e60000100a00 */
[----:B------:R0:W-:Y:S02]  /*3a3d0*/  STL.64 [R1+0x30e8], R6 ;  /* 0x0030e80601007387 */ /* 0x0001e40000100a00 */
[----:B------:R-:W4:Y:S02]  /*3a3e0*/  LDL R26, [R1+0x388] ;  /* 0x00038800011a7983 */ /* 0x000f240000100800 */
[----:B------:R1:W-:Y:S02]  /*3a3f0*/  STL.64 [R1+0x30f8], R4 ;  /* 0x0030f80401007387 */ /* 0x0003e40000100a00 */
[--C-:B---3--:R-:W-:Y:S01]  /*3a400*/  IMAD.WIDE R8, R28, 0x2, R14.reuse ;  /* 0x000000021c087825 */ /* 0x108fe200078e020e */
[----:B0-----:R-:W3:Y:S03]  /*3a410*/  LDL R7, [R1+0x384] ;  /* 0x0003840001077983 */ /* 0x001ee60000100800 */
[----:B------:R0:W-:Y:S02]  /*3a420*/  STL.64 [R1+0x3108], R2 ;  /* 0x0031080201007387 */ /* 0x0001e40000100a00 */
[----:B-1----:R-:W2:Y:S02]  /*3a430*/  LDL R4, [R1+0x380] ;  /* 0x0003800001047983 */ /* 0x002ea40000100800 */
[----:B------:R-:W2:Y:S01]  /*3a440*/  LDL R5, [R1+0x37c] ;  /* 0x00037c0001057983 */ /* 0x000ea20000100800 */
[----:B0-----:R-:W2:Y:S01]  /*3a450*/  LDL R2, [R1+0x378] ;  /* 0x0003780001027983 */ /* 0x001ea20000100800 */
[----:B------:R-:W-:Y:S02]  /*3a460*/  STL.64 [R1+0x3118], R8 ;  /* 0x0031180801007387 */ /* 0x000fe40000100a00 */
[----:B------:R-:W2:Y:S02]  /*3a470*/  LDL R3, [R1+0x374] ;  /* 0x0003740001037983 */ /* 0x000ea40000100800 */
[----:B--2---:R-:W-:Y:S01]  /*3a480*/  STL [R1+0x43e4], R3 ;  /* 0x0043e40301007387 */ /* 0x004fe20000100800 */
[----:B------:R0:W-:Y:S02]  /*3a490*/  STL [R1+0x43e8], R2 ;  /* 0x0043e80201007387 */ /* 0x0001e40000100800 */
[----:B------:R-:W2:Y:S02]  /*3a4a0*/  LDL R13, [R1+0x36c] ;  /* 0x00036c00010d7983 */ /* 0x000ea40000100800 */
[----:B------:R-:W3:Y:S02]  /*3a4b0*/  LDL R12, [R1+0x370] ;  /* 0x00037000010c7983 */ /* 0x000ee40000100800 */
[----:B0-----:R-:W-:-:S05]  /*3a4c0*/  IMAD.WIDE R2, R29, 0x2, R14 ;  /* 0x000000021d027825 */ /* 0x001fca00078e020e */
[----:B------:R4:W-:Y:S02]  /*3a4d0*/  STL.64 [R1+0x3128], R2 ;  /* 0x0031280201007387 */ /* 0x0009e40000100a00 */
[--C-:B----4-:R-:W-:Y:S02]  /*3a4e0*/  IMAD.WIDE R2, R26, 0x2, R14.reuse ;  /* 0x000000021a027825 */ /* 0x110fe400078e020e */
[----:B--2---:R-:W-:Y:S02]  /*3a4f0*/  STL [R1+0x43e0], R13 ;  /* 0x0043e00d01007387 */ /* 0x004fe40000100800 */
        /* <DEDUP_REMOVED lines=19> */
[----:B---3--:R-:W-:-:S05]  /*3a630*/  IMAD.WIDE R2, R7, 0x2, R14 ;  /* 0x0000000207027825 */ /* 0x008fca00078e020e */
[----:B------:R0:W-:Y:S01]  /*3a640*/  STL.64 [R1+0x3148], R2 ;  /* 0x0031480201007387 */ /* 0x0001e20000100a00 */
[----:B------:R-:W3:Y:S02]  /*3a650*/  LDL R7, [R1+0x314] ;  /* 0x0003140001077983 */ /* 0x000ee40000100800 */
[--C-:B0-----:R-:W-:Y:S02]  /*3a660*/  IMAD.WIDE R2, R4, 0x2, R14.reuse ;  /* 0x0000000204027825 */ /* 0x101fe400078e020e */
[----:B------:R-:W2:Y:S03]  /*3a670*/  LDL R4, [R1+0x310] ;  /* 0x0003100001047983 */ /* 0x000ea60000100800 */
[----:B------:R0:W-:Y:S02]  /*3a680*/  STL.64 [R1+0x3158], R2 ;  /* 0x0031580201007387 */ /* 0x0001e40000100a00 */
[----:B0-----:R-:W-:-:S05]  /*3a690*/  IMAD.WIDE R2, R5, 0x2, R14 ;  /* 0x0000000205027825 */ /* 0x001fca00078e020e */
[----:B------:R0:W-:Y:S04]  /*3a6a0*/  STL.64 [R1+0x3168], R2 ;  /* 0x0031680201007387 */ /* 0x0001e80000100a00 */
[----:B0-----:R-:W2:Y:S02]  /*3a6b0*/  LDL.LU R2, [R1+0x43e8] ;  /* 0x0043e80001027983 */ /* 0x001ea40000300800 */
[----:B--2---:R-:W-:-:S05]  /*3a6c0*/  IMAD.WIDE R2, R2, 0x2, R14 ;  /* 0x0000000202027825 */ /* 0x004fca00078e020e */
[----:B------:R0:W-:Y:S04]  /*3a6d0*/  STL.64 [R1+0x3178], R2 ;  /* 0x0031780201007387 */ /* 0x0001e80000100a00 */
[----:B0-----:R-:W2:Y:S01]  /*3a6e0*/  LDL.LU R3, [R1+0x43e4] ;  /* 0x0043e40001037983 */ /* 0x001ea20000300800 */
[----:B------:R-:W-:-:S04]  /*3a6f0*/  IMAD.WIDE R12, R12, 0x2, R14 ;  /* 0x000000020c0c7825 */ /* 0x000fc800078e020e */
[----:B------:R-:W3:Y:S02]  /*3a700*/  LDL R5, [R1+0x828] ;  /* 0x0008280001057983 */ /* 0x000ee40000100800 */
[----:B--2---:R-:W-:-:S05]  /*3a710*/  IMAD.WIDE R2, R3, 0x2, R14 ;  /* 0x0000000203027825 */ /* 0x004fca00078e020e */
[----:B------:R0:W-:Y:S04]  /*3a720*/  STL.64 [R1+0x3188], R2 ;  /* 0x0031880201007387 */ /* 0x0001e80000100a00 */
[----:B0-----:R-:W2:Y:S01]  /*3a730*/  LDL.LU R2, [R1+0x44] ;  /* 0x0000440001027983 */ /* 0x001ea20000300800 */
[----:B------:R-:W2:Y:S02]  /*3a740*/  LDL.LU R3, [R1+0xc8] ;  /* 0x0000c80001037983 */ /* 0x000ea40000300800 */
[----:B------:R0:W-:Y:S02]  /*3a750*/  STL.64 [R1+0x3198], R12 ;  /* 0x0031980c01007387 */ /* 0x0001e40000100a00 */
[----:B0-----:R-:W2:Y:S01]  /*3a760*/  LDL.LU R13, [R1+0x43e0] ;  /* 0x0043e000010d7983 */ /* 0x001ea20000300800 */
[----:B------:R-:W-:-:S04]  /*3a770*/  IMAD.WIDE R26, R27, 0x2, R14 ;  /* 0x000000021b1a7825 */ /* 0x000fc800078e020e */
[----:B--2---:R-:W-:-:S05]  /*3a780*/  IMAD.WIDE R12, R13, 0x2, R14 ;  /* 0x000000020d0c7825 */ /* 0x004fca00078e020e */
[----:B------:R0:W-:Y:S02]  /*3a790*/  STL.64 [R1+0x31a8], R12 ;  /* 0x0031a80c01007387 */ /* 0x0001e40000100a00 */
[----:B0-----:R-:W-:-:S05]  /*3a7a0*/  IMAD.WIDE R12, R28, 0x2, R14 ;  /* 0x000000021c0c7825 */ /* 0x001fca00078e020e */
[----:B------:R0:W-:Y:S04]  /*3a7b0*/  STL.64 [R1+0x31b8], R12 ;  /* 0x0031b80c01007387 */ /* 0x0001e80000100a00 */
[----:B0-----:R-:W2:Y:S01]  /*3a7c0*/  LDL.LU.64 R12, [R1+0x43d8] ;  /* 0x0043d800010c7983 */ /* 0x001ea20000300a00 */
[----:B----4-:R-:W-:-:S05]  /*3a7d0*/  IMAD.WIDE R28, R29, 0x2, R14 ;  /* 0x000000021d1c7825 */ /* 0x010fca00078e020e */
[----:B------:R0:W-:Y:S04]  /*3a7e0*/  STL.64 [R1+0x31c8], R28 ;  /* 0x0031c81c01007387 */ /* 0x0001e80000100a00 */
[----:B0-----:R-:W4:Y:S01]  /*3a7f0*/  LDL.LU.64 R28, [R1+0x43d0] ;  /* 0x0043d000011c7983 */ /* 0x001f220000300a00 */
[----:B------:R0:W-:Y:S02]  /*3a800*/  STL.64 [R1+0x31d8], R26 ;  /* 0x0031d81a01007387 */ /* 0x0001e40000100a00 */
[----:B0-----:R-:W-:-:S05]  /*3a810*/  IMAD.WIDE R26, R24, 0x2, R14 ;  /* 0x00000002181a7825 */ /* 0x001fca00078e020e */
[----:B------:R0:W-:Y:S02]  /*3a820*/  STL.64 [R1+0x31e8], R26 ;  /* 0x0031e81a01007387 */ /* 0x0001e40000100a00 */
[----:B0-----:R-:W-:-:S04]  /*3a830*/  IMAD.WIDE R26, R25, 0x2, R14 ;  /* 0x00000002191a7825 */ /* 0x001fc800078e020e */
[--C-:B------:R-:W-:Y:S01]  /*3a840*/  IMAD.WIDE R24, R22, 0x2, R14.reuse ;  /* 0x0000000216187825 */ /* 0x100fe200078e020e */
[----:B------:R0:W-:Y:S04]  /*3a850*/  STL.64 [R1+0x31f8], R26 ;  /* 0x0031f81a01007387 */ /* 0x0001e80000100a00 */
[----:B------:R1:W-:Y:S02]  /*3a860*/  STL.64 [R1+0x3208], R24 ;  /* 0x0032081801007387 */ /* 0x0003e40000100a00 */
[----:B0-----:R-:W-:-:S04]  /*3a870*/  IMAD.WIDE R26, R23, 0x2, R14 ;  /* 0x00000002171a7825 */ /* 0x001fc800078e020e */
[----:B------:R-:W-:-:S04]  /*3a880*/  IMAD.WIDE R22, R20, 0x2, R14 ;  /* 0x0000000214167825 */ /* 0x000fc800078e020e */
[----:B-1----:R-:W-:-:S04]  /*3a890*/  IMAD.WIDE R24, R21, 0x2, R14 ;  /* 0x0000000215187825 */ /* 0x002fc800078e020e */
[--C-:B------:R-:W-:Y:S01]  /*3a8a0*/  IMAD.WIDE R20, R18, 0x2, R14.reuse ;  /* 0x0000000212147825 */ /* 0x100fe200078e020e */
[----:B------:R-:W-:Y:S03]  /*3a8b0*/  STL.64 [R1+0x3218], R26 ;  /* 0x0032181a01007387 */ /* 0x000fe60000100a00 */
[----:B------:R0:W-:Y:S02]  /*3a8c0*/  STL.64 [R1+0x3228], R22 ;  /* 0x0032281601007387 */ /* 0x0001e40000100a00 */
[----:B------:R-:W-:Y:S02]  /*3a8d0*/  STL.64 [R1+0x3238], R24 ;  /* 0x0032381801007387 */ /* 0x000fe40000100a00 */
        /* <DEDUP_REMOVED lines=15> */
[----:B------:R0:W-:Y:S02]  /*3a9d0*/  STL.64 [R1+0x32b0], R16 ;  /* 0x0032b01001007387 */ /* 0x0001e40000100a00 */
[--C-:B--2---:R-:W-:Y:S02]  /*3a9e0*/  IMAD.WIDE R10, R12, 0x2, R14.reuse ;  /* 0x000000020c0a7825 */ /* 0x104fe400078e020e */
[----:B------:R-:W2:Y:S02]  /*3a9f0*/  LDL.LU R12, [R1+0x43cc] ;  /* 0x0043cc00010c7983 */ /* 0x000ea40000300800 */
[----:B------:R4:W-:Y:S02]  /*3aa00*/  STL.64 [R1+0x32c0], R8 ;  /* 0x0032c00801007387 */ /* 0x0009e40000100a00 */
[----:B0-----:R-:W-:-:S04]  /*3aa10*/  IMAD.WIDE R16, R13, 0x2, R14 ;  /* 0x000000020d107825 */ /* 0x001fc800078e020e */
[----:B------:R3:W-:Y:S01]  /*3aa20*/  STL.64 [R1+0x32d0], R10 ;  /* 0x0032d00a01007387 */ /* 0x0007e20000100a00 */
[----:B------:R-:W2:Y:S01]  /*3aa30*/  LDL.LU R13, [R1+0x43c8] ;  /* 0x0043c800010d7983 */ /* 0x000ea20000300800 */
[----:B------:R-:W-:Y:S02]  /*3aa40*/  IMAD R0, R0, c[0x0][0x190], RZ ;  /* 0x0000640000007a24 */ /* 0x000fe400078e02ff */
[----:B----4-:R-:W-:-:S04]  /*3aa50*/  IMAD.WIDE R8, R29, 0x2, R14 ;  /* 0x000000021d087825 */ /* 0x010fc800078e020e */
[----:B---3--:R-:W-:-:S04]  /*3aa60*/  IMAD.WIDE R10, R7, 0x2, R14 ;  /* 0x00000002070a7825 */ /* 0x008fc800078e020e */
[--C-:B------:R-:W-:Y:S01]  /*3aa70*/  IMAD.WIDE R6, R28, 0x2, R14.reuse ;  /* 0x000000021c067825 */ /* 0x100fe200078e020e */
[----:B------:R0:W-:Y:S03]  /*3aa80*/  STL.64 [R1+0x32e0], R8 ;  /* 0x0032e00801007387 */ /* 0x0001e60000100a00 */
[----:B------:R-:W-:Y:S02]  /*3aa90*/  STL.64 [R1+0x32f0], R16 ;  /* 0x0032f01001007387 */ /* 0x000fe40000100a00 */
[----:B------:R-:W-:Y:S02]  /*3aaa0*/  STL.64 [R1+0x3300], R10 ;  /* 0x0033000a01007387 */ /* 0x000fe40000100a00 */
[----:B------:R-:W-:Y:S02]  /*3aab0*/  STL.64 [R1+0x43a8], R28 ;  /* 0x0043a81c01007387 */ /* 0x000fe40000100a00 */
[----:B0-----:R-:W-:-:S05]  /*3aac0*/  IMAD.WIDE R8, R4, 0x2, R14 ;  /* 0x0000000204087825 */ /* 0x001fca00078e020e */
[----:B------:R0:W-:Y:S01]  /*3aad0*/  STL.64 [R1+0x3310], R8 ;  /* 0x0033100801007387 */ /* 0x0001e20000100a00 */
[----:B------:R1:W-:Y:S02]  /*3aae0*/  STL.64 [R1+0x3320], R6 ;  /* 0x0033200601007387 */ /* 0x0003e40000100a00 */
[----:B0-----:R-:W-:-:S04]  /*3aaf0*/  IMAD.WIDE R8, R5, 0x2, R14 ;  /* 0x0000000205087825 */ /* 0x001fc800078e020e */
[----:B-1----:R-:W-:Y:S01]  /*3ab00*/  IMAD.WIDE R6, R0, 0x2, R14 ;  /* 0x0000000200067825 */ /* 0x002fe200078e020e */
[----:B------:R-:W-:Y:S04]  /*3ab10*/  STL.64 [R1+0x3340], R8 ;  /* 0x0033400801007387 */ /* 0x000fe80000100a00 */
[----:B------:R-:W-:Y:S02]  /*3ab20*/  STL.64 [R1+0x3330], R6 ;  /* 0x0033300601007387 */ /* 0x000fe40000100a00 */
[----:B------:R-:W3:Y:S02]  /*3ab30*/  LDL.LU R14, [R1+0x7d0] ;  /* 0x0007d000010e7983 */ /* 0x000ee40000300800 */
[----:B--2---:R-:W-:-:S04]  /*3ab40*/  IMAD.WIDE R4, R2, 0x2, R12 ;  /* 0x0000000202047825 */ /* 0x004fc800078e020c */
[--C-:B------:R-:W-:Y:S01]  /*3ab50*/  IMAD.WIDE R2, R3, 0x2, R12.reuse ;  /* 0x0000000203027825 */ /* 0x100fe200078e020c */
[----:B------:R-:W-:Y:S03]  /*3ab60*/  STL.64 [R1+0x150], R4 ;  /* 0x0001500401007387 */ /* 0x000fe60000100a00 */
[----:B------:R-:W2:Y:S02]  /*3ab70*/  LDL.LU R28, [R1+0x7d4] ;  /* 0x0007d400011c7983 */ /* 0x000ea40000300800 */
[----:B------:R-:W-:Y:S02]  /*3ab80*/  STL.64 [R1+0x148], R2 ;  /* 0x0001480201007387 */ /* 0x000fe40000100a00 */
[----:B------:R-:W4:Y:S02]  /*3ab90*/  LDL.LU R29, [R1+0x7e8] ;  /* 0x0007e800011d7983 */ /* 0x000f240000300800 */
[----:B----4-:R0:W-:Y:S04]  /*3aba0*/  STL [R1+0x43b0], R29 ;  /* 0x0043b01d01007387 */ /* 0x0101e80000100800 */
[----:B0-----:R-:W4:Y:S01]  /*3abb0*/  LDL.LU R29, [R1+0x108] ;  /* 0x00010800011d7983 */ /* 0x001f220000300800 */
[----:B--2---:R0:W-:Y:S03]  /*3abc0*/  STL [R1+0x43b4], R28 ;  /* 0x0043b41c01007387 */ /* 0x0041e60000100800 */
[----:B0-----:R-:W2:Y:S04]  /*3abd0*/  LDL.LU R28, [R1+0xf8] ;  /* 0x0000f800011c7983 */ /* 0x001ea80000300800 */
[----:B----4-:R0:W-:Y:S04]  /*3abe0*/  STL [R1+0x43b8], R29 ;  /* 0x0043b81d01007387 */ /* 0x0101e80000100800 */
[----:B0-----:R-:W4:Y:S01]  /*3abf0*/  LDL.LU R29, [R1+0xf4] ;  /* 0x0000f400011d7983 */ /* 0x001f220000300800 */
[----:B--2---:R0:W-:Y:S03]  /*3ac00*/  STL [R1+0x43bc], R28 ;  /* 0x0043bc1c01007387 */ /* 0x0041e60000100800 */
[----:B0-----:R-:W2:Y:S04]  /*3ac10*/  LDL.LU R28, [R1+0xf0] ;  /* 0x0000f000011c7983 */ /* 0x001ea80000300800 */
[----:B----4-:R0:W-:Y:S04]  /*3ac20*/  STL [R1+0x43c0], R29 ;  /* 0x0043c01d01007387 */ /* 0x0101e80000100800 */
[----:B0-----:R-:W4:Y:S01]  /*3ac30*/  LDL.LU R29, [R1+0xe8] ;  /* 0x0000e800011d7983 */ /* 0x001f220000300800 */
[----:B--2---:R4:W-:Y:S02]  /*3ac40*/  STL [R1+0x43c4], R28 ;  /* 0x0043c41c01007387 */ /* 0x0049e40000100800 */
        /* <DEDUP_REMOVED lines=23> */
[----:B----4-:R-:W-:-:S05]  /*3adc0*/  IMAD.WIDE R28, R29, 0x2, R12 ;  /* 0x000000021d1c7825 */ /* 0x010fca00078e020c */
[----:B------:R0:W-:Y:S04]  /*3add0*/  STL.64 [R1+0x140], R28 ;  /* 0x0001401c01007387 */ /* 0x0001e80000100a00 */
[----:B0-----:R-:W4:Y:S02]  /*3ade0*/  LDL.LU R28, [R1+0x43c4] ;  /* 0x0043c400011c7983 */ /* 0x001f240000300800 */
        /* <DEDUP_REMOVED lines=10> */
[----:B------:R3:W-:Y:S02]  /*3ae90*/  STL.64 [R1+0x120], R28 ;  /* 0x0001201c01007387 */ /* 0x0007e40000100a00 */
        /* <DEDUP_REMOVED lines=8> */
[----:B--2---:R-:W-:-:S04]  /*3af20*/  IMAD.WIDE R28, R26, 0x2, R12 ;  /* 0x000000021a1c7825 */ /* 0x004fc800078e020c */
[--C-:B------:R-:W-:Y:S01]  /*3af30*/  IMAD.WIDE R26, R27, 0x2, R12.reuse ;  /* 0x000000021b1a7825 */ /* 0x100fe200078e020c */
[----:B------:R0:W-:Y:S04]  /*3af40*/  STL.64 [R1+0x100], R28 ;  /* 0x0001001c01007387 */ /* 0x0001e80000100a00 */
[----:B0-----:R-:W2:Y:S01]  /*3af50*/  LDL.LU.64 R28, [R1+0x43a8] ;  /* 0x0043a800011c7983 */ /* 0x001ea20000300a00 */
[----:B------:R0:W-:Y:S02]  /*3af60*/  STL.64 [R1+0xf8], R26 ;  /* 0x0000f81a01007387 */ /* 0x0001e40000100a00 */
[----:B0-----:R-:W-:-:S04]  /*3af70*/  IMAD.WIDE R26, R24, 0x2, R12 ;  /* 0x00000002181a7825 */ /* 0x001fc800078e020c */
[--C-:B------:R-:W-:Y:S01]  /*3af80*/  IMAD.WIDE R24, R25, 0x2, R12.reuse ;  /* 0x0000000219187825 */ /* 0x100fe200078e020c */
[----:B------:R0:W-:Y:S04]  /*3af90*/  STL.64 [R1+0xf0], R26 ;  /* 0x0000f01a01007387 */ /* 0x0001e80000100a00 */
[----:B0-----:R-:W3:Y:S01]  /*3afa0*/  LDL.LU.64 R26, [R1+0x43a0] ;  /* 0x0043a000011a7983 */ /* 0x001ee20000300a00 */
[----:B------:R0:W-:Y:S02]  /*3afb0*/  STL.64 [R1+0xe8], R24 ;  /* 0x0000e81801007387 */ /* 0x0001e40000100a00 */
[----:B0-----:R-:W-:-:S04]  /*3afc0*/  IMAD.WIDE R24, R22, 0x2, R12 ;  /* 0x0000000216187825 */ /* 0x001fc800078e020c */
[--C-:B------:R-:W-:Y:S01]  /*3afd0*/  IMAD.WIDE R22, R23, 0x2, R12.reuse ;  /* 0x0000000217167825 */ /* 0x100fe200078e020c */
[----:B------:R0:W-:Y:S04]  /*3afe0*/  STL.64 [R1+0xe0], R24 ;  /* 0x0000e01801007387 */ /* 0x0001e80000100a00 */
[----:B0-----:R-:W4:Y:S01]  /*3aff0*/  LDL.LU.64 R24, [R1+0x4398] ;  /* 0x0043980001187983 */ /* 0x001f220000300a00 */
[----:B------:R0:W-:Y:S02]  /*3b000*/  STL.64 [R1+0xd8], R22 ;  /* 0x0000d81601007387 */ /* 0x0001e40000100a00 */
[----:B0-----:R-:W-:-:S04]  /*3b010*/  IMAD.WIDE R22, R20, 0x2, R12 ;  /* 0x0000000214167825 */ /* 0x001fc800078e020c */
[--C-:B------:R-:W-:Y:S01]  /*3b020*/  IMAD.WIDE R20, R21, 0x2, R12.reuse ;  /* 0x0000000215147825 */ /* 0x100fe200078e020c */
[----:B------:R0:W-:Y:S04]  /*3b030*/  STL.64 [R1+0xd0], R22 ;  /* 0x0000d01601007387 */ /* 0x0001e80000100a00 */
[----:B0-----:R-:W2:Y:S01]  /*3b040*/  LDL.LU.64 R22, [R1+0x4390] ;  /* 0x0043900001167983 */ /* 0x001ea20000300a00 */
        /* <DEDUP_REMOVED lines=35> */
[----:B------:R0:W-:Y:S03]  /*3b280*/  STL.64 [R1+0x58], R2 ;  /* 0x0000580201007387 */ /* 0x0001e60000100a00 */
[----:B0-----:R-:W2:Y:S01]  /*3b290*/  LDL.LU.64 R2, [R1+0x4350] ;  /* 0x0043500001027983 */ /* 0x001ea20000300a00 */
[----:B------:R-:W-:-:S05]  /*3b2a0*/  IMAD.WIDE R14, R15, 0x2, R12 ;  /* 0x000000020f0e7825 */ /* 0x000fca00078e020c */
[----:B------:R3:W-:Y:S02]  /*3b2b0*/  STL.64 [R1+0x50], R14 ;  /* 0x0000500e01007387 */ /* 0x0007e40000100a00 */
[----:B---3--:R-:W-:-:S05]  /*3b2c0*/  IMAD.WIDE R14, R27, 0x2, R12 ;  /* 0x000000021b0e7825 */ /* 0x008fca00078e020c */
[----:B------:R4:W-:Y:S02]  /*3b2d0*/  STL.64 [R1+0x48], R14 ;  /* 0x0000480e01007387 */ /* 0x0009e40000100a00 */
[----:B----4-:R-:W-:-:S05]  /*3b2e0*/  IMAD.WIDE R14, R25, 0x2, R12 ;  /* 0x00000002190e7825 */ /* 0x010fca00078e020c */
[----:B------:R2:W-:Y:S02]  /*3b2f0*/  STL.64 [R1+0x40], R14 ;  /* 0x0000400e01007387 */ /* 0x0005e40000100a00 */
[----:B--2---:R-:W-:-:S05]  /*3b300*/  IMAD.WIDE R14, R23, 0x2, R12 ;  /* 0x00000002170e7825 */ /* 0x004fca00078e020c */
[----:B------:R0:W-:Y:S02]  /*3b310*/  STL.64 [R1+0x38], R14 ;  /* 0x0000380e01007387 */ /* 0x0001e40000100a00 */
[----:B0-----:R-:W-:-:S05]  /*3b320*/  IMAD.WIDE R14, R21, 0x2, R12 ;  /* 0x00000002150e7825 */ /* 0x001fca00078e020c */
[----:B------:R0:W-:Y:S02]  /*3b330*/  STL.64 [R1+0x30], R14 ;  /* 0x0000300e01007387 */ /* 0x0001e40000100a00 */
[----:B0-----:R-:W-:-:S05]  /*3b340*/  IMAD.WIDE R14, R19, 0x2, R12 ;  /* 0x00000002130e7825 */ /* 0x001fca00078e020c */
[----:B------:R0:W-:Y:S02]  /*3b350*/  STL.64 [R1+0x28], R14 ;  /* 0x0000280e01007387 */ /* 0x0001e40000100a00 */
[----:B0-----:R-:W-:-:S05]  /*3b360*/  IMAD.WIDE R14, R11, 0x2, R12 ;  /* 0x000000020b0e7825 */ /* 0x001fca00078e020c */
[----:B------:R0:W-:Y:S01]  /*3b370*/  STL.64 [R1+0x20], R14 ;  /* 0x0000200e01007387 */ /* 0x0001e20000100a00 */
[----:B------:R-:W-:-:S04]  /*3b380*/  IMAD.WIDE R10, R10, 0x2, R12 ;  /* 0x000000020a0a7825 */ /* 0x000fc800078e020c */
[----:B0-----:R-:W-:-:S05]  /*3b390*/  IMAD.WIDE R14, R9, 0x2, R12 ;  /* 0x00000002090e7825 */ /* 0x001fca00078e020c */
[----:B------:R0:W-:Y:S01]  /*3b3a0*/  STL.64 [R1+0x18], R14 ;  /* 0x0000180e01007387 */ /* 0x0001e20000100a00 */
[----:B------:R-:W-:-:S04]  /*3b3b0*/  IMAD.WIDE R8, R8, 0x2, R12 ;  /* 0x0000000208087825 */ /* 0x000fc800078e020c */
[----:B0-----:R-:W-:-:S05]  /*3b3c0*/  IMAD.WIDE R14, R7, 0x2, R12 ;  /* 0x00000002070e7825 */ /* 0x001fca00078e020c */
[----:B------:R0:W-:Y:S01]  /*3b3d0*/  STL.64 [R1+0x10], R14 ;  /* 0x0000100e01007387 */ /* 0x0001e20000100a00 */
[----:B------:R-:W-:-:S04]  /*3b3e0*/  IMAD.WIDE R6, R6, 0x2, R12 ;  /* 0x0000000206067825 */ /* 0x000fc800078e020c */
[----:B0-----:R-:W-:-:S04]  /*3b3f0*/  IMAD.WIDE R14, R5, 0x2, R12 ;  /* 0x00000002050e7825 */ /* 0x001fc800078e020c */
[--C-:B------:R-:W-:Y:S01]  /*3b400*/  IMAD.WIDE R4, R4, 0x2, R12.reuse ;  /* 0x0000000204047825 */ /* 0x100fe200078e020c */
[----:B------:R0:W-:Y:S03]  /*3b410*/  STL.64 [R1+0x8], R14 ;  /* 0x0000080e01007387 */ /* 0x0001e60000100a00 */
[----:B0-----:R-:W-:-:S04]  /*3b420*/  IMAD.WIDE R14, R3, 0x2, R12 ;  /* 0x00000002030e7825 */ /* 0x001fc800078e020c */
[----:B------:R-:W-:-:S05]  /*3b430*/  IMAD.WIDE R2, R2, 0x2, R12 ;  /* 0x0000000202027825 */ /* 0x000fca00078e020c */
[----:B------:R0:W-:Y:S01]  /*3b440*/  STL.64 [R1+0x42e8], R2 ;  /* 0x0042e80201007387 */ /* 0x0001e20000100a00 */
[----:B------:R1:W-:Y:S02]  /*3b450*/  STL.64 [R1], R14 ;  /* 0x0000000e01007387 */ /* 0x0003e40000100a00 */
[----:B------:R-:W-:Y:S02]  /*3b460*/  STL.64 [R1+0x42f0], R4 ;  /* 0x0042f00401007387 */ /* 0x000fe40000100a00 */
[----:B------:R-:W-:Y:S01]  /*3b470*/  STL.64 [R1+0x42f8], R6 ;  /* 0x0042f80601007387 */ /* 0x000fe20000100a00 */
[----:B------:R-:W-:Y:S01]  /*3b480*/  STL.64 [R1+0x42e0], R8 ;  /* 0x0042e00801007387 */ /* 0x000fe20000100a00 */
[----:B------:R-:W-:Y:S03]  /*3b490*/  STL.64 [R1+0x4300], R10 ;  /* 0x0043000a01007387 */ /* 0x000fe60000100a00 */
[----:B0-----:R-:W2:Y:S01]  /*3b4a0*/  LDL.LU R2, [R1+0x70c] ;  /* 0x00070c0001027983 */ /* 0x001ea20000300800 */
[----:B-1----:R-:W-:-:S05]  /*3b4b0*/  IMAD.WIDE R14, R17, 0x2, R12 ;  /* 0x00000002110e7825 */ /* 0x002fca00078e020c */
[----:B------:R0:W-:Y:S04]  /*3b4c0*/  STL.64 [R1+0x4308], R14 ;  /* 0x0043080e01007387 */ /* 0x0001e80000100a00 */
[----:B0-----:R-:W3:Y:S01]  /*3b4d0*/  LDL.LU R14, [R1+0x900] ;  /* 0x00090000010e7983 */ /* 0x001ee20000300800 */
[----:B------:R-:W-:-:S04]  /*3b4e0*/  IMAD.WIDE R16, R16, 0x2, R12 ;  /* 0x0000000210107825 */ /* 0x000fc800078e020c */
[----:B------:R-:W4:Y:S02]  /*3b4f0*/  LDL.LU R3, [R1+0x6fc] ;  /* 0x0006fc0001037983 */ /* 0x000f240000300800 */
[----:B------:R-:W4:Y:S02]  /*3b500*/  LDL.LU R11, [R1+0x914] ;  /* 0x00091400010b7983 */ /* 0x000f240000300800 */
[--C-:B------:R-:W-:Y:S01]  /*3b510*/  IMAD.WIDE R18, R18, 0x2, R12.reuse ;  /* 0x0000000212127825 */ /* 0x100fe200078e020c */
[----:B------:R0:W-:Y:S03]  /*3b520*/  STL.64 [R1+0x4310], R16 ;  /* 0x0043101001007387 */ /* 0x0001e60000100a00 */
[--C-:B------:R-:W-:Y:S01]  /*3b530*/  IMAD.WIDE R20, R20, 0x2, R12.reuse ;  /* 0x0000000214147825 */ /* 0x100fe200078e020c */
[----:B0-----:R-:W4:Y:S03]  /*3b540*/  LDL.LU R16, [R1+0x928] ;  /* 0x0009280001107983 */ /* 0x001f260000300800 */
[----:B------:R-:W4:Y:S02]  /*3b550*/  LDL.LU R8, [R1+0x92c] ;  /* 0x00092c0001087983 */ /* 0x000f240000300800 */
[----:B------:R-:W4:Y:S02]  /*3b560*/  LDL.LU R17, [R1+0x938] ;  /* 0x0009380001117983 */ /* 0x000f240000300800 */
[----:B------:R-:W4:Y:S01]  /*3b570*/  LDL.LU R9, [R1+0x6e4] ;  /* 0x0006e40001097983 */ /* 0x000f220000300800 */
[----:B------:R0:W-:Y:S04]  /*3b580*/  STL.64 [R1+0x4318], R18 ;  /* 0x0043181201007387 */ /* 0x0001e80000100a00 */
[----:B0-----:R-:W4:Y:S01]  /*3b590*/  LDL.LU R18, [R1+0x910] ;  /* 0x0009100001127983 */ /* 0x001f220000300800 */
[----:B------:R-:W4:Y:S02]  /*3b5a0*/  LDL.LU R19, [R1+0x6f8] ;  /* 0x0006f80001137983 */ /* 0x000f240000300800 */
[----:B------:R-:W4:Y:S02]  /*3b5b0*/  LDL.LU R15, [R1+0x6e0] ;  /* 0x0006e000010f7983 */ /* 0x000f240000300800 */
[----:B------:R-:W4:Y:S01]  /*3b5c0*/  LDL.LU R6, [R1+0x93c] ;  /* 0x00093c0001067983 */ /* 0x000f220000300800 */
[----:B------:R-:W4:Y:S01]  /*3b5d0*/  LDL.LU R7, [R1+0x948] ;  /* 0x0009480001077983 */ /* 0x000f220000300800 */
[----:B------:R0:W-:Y:S03]  /*3b5e0*/  STL.64 [R1+0x4320], R20 ;  /* 0x0043201401007387 */ /* 0x0001e60000100a00 */
[----:B0-----:R-:W4:Y:S01]  /*3b5f0*/  LDL.LU R20, [R1+0x708] ;  /* 0x0007080001147983 */ /* 0x001f220000300800 */
[----:B------:R-:W4:Y:S02]  /*3b600*/  LDL.LU R21, [R1+0x904] ;  /* 0x0009040001157983 */ /* 0x000f240000300800 */
[----:B------:R-:W4:Y:S02]  /*3b610*/  LDL.LU R10, [R1+0x6d4] ;  /* 0x0006d400010a7983 */ /* 0x000f240000300800 */
[----:B------:R-:W4:Y:S02]  /*3b620*/  LDL.LU R4, [R1+0x6d0] ;  /* 0x0006d00001047983 */ /* 0x000f240000300800 */
[----:B------:R-:W-:-:S05]  /*3b630*/  IMAD.WIDE R22, R22, 0x2, R12 ;  /* 0x0000000216167825 */ /* 0x000fca00078e020c */
[----:B------:R2:W-:Y:S01]  /*3b640*/  STL.64 [R1+0x4328], R22 ;  /* 0x0043281601007387 */ /* 0x0005e20000100a00 */
[----:B------:R-:W4:Y:S02]  /*3b650*/  LDL.LU R5, [R1+0x94c] ;  /* 0x00094c0001057983 */ /* 0x000f240000300800 */
[----:B------:R-:W-:-:S04]  /*3b660*/  IMAD.WIDE R24, R24, 0x2, R12 ;  /* 0x0000000218187825 */ /* 0x000fc800078e020c */
[--C-:B------:R-:W-:Y:S01]  /*3b670*/  IMAD.WIDE R26, R26, 0x2, R12.reuse ;  /* 0x000000021a1a7825 */ /* 0x100fe200078e020c */
[----:B------:R3:W-:Y:S04]  /*3b680*/  STL.64 [R1+0x4330], R24 ;  /* 0x0043301801007387 */ /* 0x0007e80000100a00 */
[----:B------:R-:W-:Y:S02]  /*3b690*/  STL.64 [R1+0x4338], R26 ;  /* 0x0043381a01007387 */ /* 0x000fe40000100a00 */
[----:B--2---:R-:W-:-:S04]  /*3b6a0*/  IMAD.WIDE R22, R2, 0x2, R12 ;  /* 0x0000000202167825 */ /* 0x004fc800078e020c */
[--C-:B---3--:R-:W-:Y:S02]  /*3b6b0*/  IMAD.WIDE R24, R14, 0x2, R12.reuse ;  /* 0x000000020e187825 */ /* 0x108fe400078e020c */
[----:B------:R-:W2:Y:S03]  /*3b6c0*/  LDL.LU R14, [R1+0x960] ;  /* 0x00096000010e7983 */ /* 0x000ea60000300800 */
[----:B------:R-:W-:Y:S02]  /*3b6d0*/  STL.64 [R1+0x3e0], R24 ;  /* 0x0003e01801007387 */ /* 0x000fe40000100a00 */
[----:B------:R-:W3:Y:S02]  /*3b6e0*/  LDL.LU R2, [R1+0x6c4] ;  /* 0x0006c40001027983 */ /* 0x000ee40000300800 */
[----:B------:R4:W-:Y:S02]  /*3b6f0*/  STL.64 [R1+0x3f0], R22 ;  /* 0x0003f01601007387 */ /* 0x0009e40000100a00 */
[----:B----4-:R-:W-:-:S04]  /*3b700*/  IMAD.WIDE R22, R20, 0x2, R12 ;  /* 0x0000000214167825 */ /* 0x010fc800078e020c */
[----:B------:R-:W-:-:S04]  /*3b710*/  IMAD.WIDE R24, R21, 0x2, R12 ;  /* 0x0000000215187825 */ /* 0x000fc800078e020c */
[--C-:B------:R-:W-:Y:S01]  /*3b720*/  IMAD.WIDE R20, R18, 0x2, R12.reuse ;  /* 0x0000000212147825 */ /* 0x100fe200078e020c */
[----:B------:R0:W-:Y:S03]  /*3b730*/  STL.64 [R1+0x408], R22 ;  /* 0x0004081601007387 */ /* 0x0001e60000100a00 */
[----:B------:R-:W-:Y:S02]  /*3b740*/  STL.64 [R1+0x418], R24 ;  /* 0x0004181801007387 */ /* 0x000fe40000100a00 */
[--C-:B0-----:R-:W-:Y:S02]  /*3b750*/  IMAD.WIDE R22, R3, 0x2, R12.reuse ;  /* 0x0000000203167825 */ /* 0x101fe400078e020c */
[----:B------:R-:W4:Y:S02]  /*3b760*/  LDL.LU R3, [R1+0x6c0] ;  /* 0x0006c00001037983 */ /* 0x000f240000300800 */
[----:B------:R0:W-:Y:S02]  /*3b770*/  STL.64 [R1+0x430], R20 ;  /* 0x0004301401007387 */ /* 0x0001e40000100a00 */
[----:B------:R-:W-:Y:S02]  /*3b780*/  STL.64 [R1+0x440], R22 ;  /* 0x0004401601007387 */ /* 0x000fe40000100a00 */
[----:B0-----:R-:W-:-:S04]  /*3b790*/  IMAD.WIDE R20, R19, 0x2, R12 ;  /* 0x0000000213147825 */ /* 0x001fc800078e020c */
[--C-:B------:R-:W-:Y:S02]  /*3b7a0*/  IMAD.WIDE R18, R11, 0x2, R12.reuse ;  /* 0x000000020b127825 */ /* 0x100fe400078e020c */
[----:B------:R-:W4:Y:S02]  /*3b7b0*/  LDL.LU R11, [R1+0x964] ;  /* 0x00096400010b7983 */ /* 0x000f240000300800 */
[----:B------:R0:W-:Y:S02]  /*3b7c0*/  STL.64 [R1+0x458], R20 ;  /* 0x0004581401007387 */ /* 0x0001e40000100a00 */
[----:B------:R1:W-:Y:S02]  /*3b7d0*/  STL.64 [R1+0x468], R18 ;  /* 0x0004681201007387 */ /* 0x0003e40000100a00 */
[----:B0-----:R-:W-:-:S04]  /*3b7e0*/  IMAD.WIDE R20, R16, 0x2, R12 ;  /* 0x0000000210147825 */ /* 0x001fc800078e020c */
[--C-:B-1----:R-:W-:Y:S02]  /*3b7f0*/  IMAD.WIDE R18, R8, 0x2, R12.reuse ;  /* 0x0000000208127825 */ /* 0x102fe400078e020c */
[----:B------:R-:W4:Y:S02]  /*3b800*/  LDL.LU R8, [R1+0x970] ;  /* 0x0009700001087983 */ /* 0x000f240000300800 */
[----:B------:R-:W-:Y:S02]  /*3b810*/  STL.64 [R1+0x478], R20 ;  /* 0x0004781401007387 */ /* 0x000fe40000100a00 */
[----:B------:R-:W-:-:S04]  /*3b820*/  IMAD.WIDE R16, R17, 0x2, R12 ;  /* 0x0000000211107825 */ /* 0x000fc800078e020c */
[----:B------:R0:W-:Y:S02]  /*3b830*/  STL.64 [R1+0x490], R18 ;  /* 0x0004901201007387 */ /* 0x0001e40000100a00 */
[--C-:B0-----:R-:W-:Y:S02]  /*3b840*/  IMAD.WIDE R18, R9, 0x2, R12.reuse ;  /* 0x0000000209127825 */ /* 0x101fe400078e020c */
[----:B------:R-:W4:Y:S02]  /*3b850*/  LDL.LU R9, [R1+0x974] ;  /* 0x0009740001097983 */ /* 0x000f240000300800 */
[----:B------:R0:W-:Y:S02]  /*3b860*/  STL.64 [R1+0x4a0], R16 ;  /* 0x0004a01001007387 */ /* 0x0001e40000100a00 */
[----:B------:R1:W-:Y:S02]  /*3b870*/  STL.64 [R1+0x4b8], R18 ;  /* 0x0004b81201007387 */ /* 0x0003e40000100a00 */
[----:B0-----:R-:W-:-:S04]  /*3b880*/  IMAD.WIDE R16, R15, 0x2, R12 ;  /* 0x000000020f107825 */ /* 0x001fc800078e020c */
[--C-:B-1----:R-:W-:Y:S02]  /*3b890*/  IMAD.WIDE R18, R6, 0x2, R12.reuse ;  /* 0x0000000206127825 */ /* 0x102fe400078e020c */
[----:B------:R-:W4:Y:S02]  /*3b8a0*/  LDL.LU R6, [R1+0x988] ;  /* 0x0009880001067983 */ /* 0x000f240000300800 */
[----:B------:R0:W-:Y:S02]  /*3b8b0*/  STL.64 [R1+0x4c8], R16 ;  /* 0x0004c81001007387 */ /* 0x0001e40000100a00 */
[----:B------:R1:W-:Y:S02]  /*3b8c0*/  STL.64 [R1+0x4e0], R18 ;  /* 0x0004e01201007387 */ /* 0x0003e40000100a00 */
[----:B------:R-:W4:Y:S02]  /*3b8d0*/  LDL.LU R15, [R1+0x6ac] ;  /* 0x0006ac00010f7983 */ /* 0x000f240000300800 */
[----:B0-----:R-:W-:-:S02]  /*3b8e0*/  IMAD.WIDE R16, R7, 0x2, R12 ;  /* 0x0000000207107825 */ /* 0x001fc400078e020c */
[----:B------:R-:W4:Y:S03]  /*3b8f0*/  LDL.LU R7, [R1+0x6a8] ;  /* 0x0006a80001077983 */ /* 0x000f260000300800 */
[----:B------:R0:W-:Y:S02]  /*3b900*/  STL.64 [R1+0x4f0], R16 ;  /* 0x0004f01001007387 */ /* 0x0001e40000100a00 */
[--C-:B-1----:R-:W-:Y:S02]  /*3b910*/  IMAD.WIDE R18, R4, 0x2, R12.reuse ;  /* 0x0000000204127825 */ /* 0x102fe400078e020c */
[----:B------:R-:W4:Y:S02]  /*3b920*/  LDL.LU R4, [R1+0x98c] ;  /* 0x00098c0001047983 */ /* 0x000f240000300800 */
[----:B0-----:R-:W-:-:S05]  /*3b930*/  IMAD.WIDE R16, R10, 0x2, R12 ;  /* 0x000000020a107825 */ /* 0x001fca00078e020c */
[----:B------:R0:W-:Y:S01]  /*3b940*/  STL.64 [R1+0x508], R16 ;  /* 0x0005081001007387 */ /* 0x0001e20000100a00 */
[----:B------:R2:W-:Y:S02]  /*3b950*/  STL.64 [R1+0x518], R18 ;  /* 0x0005181201007387 */ /* 0x0005e40000100a00 */
[----:B------:R-:W4:Y:S02]  /*3b960*/  LDL.LU R25, [R1+0x998] ;  /* 0x0009980001197983 */ /* 0x000f240000300800 */
[----:B------:R-:W4:Y:S02]  /*3b970*/  LDL.LU R22, [R1+0x69c] ;  /* 0x00069c0001167983 */ /* 0x000f240000300800 */
[----:B0-----:R-:W-:-:S05]  /*3b980*/  IMAD.WIDE R16, R5, 0x2, R12 ;  /* 0x0000000205107825 */ /* 0x001fca00078e020c */
[----:B------:R3:W-:Y:S01]  /*3b990*/  STL.64 [R1+0x530], R16 ;  /* 0x0005301001007387 */ /* 0x0007e20000100a00 */
[----:B------:R-:W4:Y:S02]  /*3b9a0*/  LDL.LU R23, [R1+0x698] ;  /* 0x0006980001177983 */ /* 0x000f240000300800 */
[----:B------:R-:W4:Y:S02]  /*3b9b0*/  LDL.LU R10, [R1+0x99c] ;  /* 0x00099c00010a7983 */ /* 0x000f240000300800 */
[----:B------:R-:W4:Y:S01]  /*3b9c0*/  LDL.LU R5, [R1+0x9b0] ;  /* 0x0009b00001057983 */ /* 0x000f220000300800 */
[----:B------:R-:W4:Y:S01]  /*3b9d0*/  LDL.LU R20, [R1+0x9b4] ;  /* 0x0009b40001147983 */ /* 0x000f220000300800 */
[----:B--2---:R-:W-:-:S04]  /*3b9e0*/  IMAD.WIDE R18, R14, 0x2, R12 ;  /* 0x000000020e127825 */ /* 0x004fc800078e020c */
[--C-:B---3--:R-:W-:Y:S01]  /*3b9f0*/  IMAD.WIDE R16, R2, 0x2, R12.reuse ;  /* 0x0000000202107825 */ /* 0x108fe200078e020c */
[----:B------:R0:W-:Y:S03]  /*3ba00*/  STL.64 [R1+0x540], R18 ;  /* 0x0005401201007387 */ /* 0x0001e60000100a00 */
[----:B------:R-:W2:Y:S02]  /*3ba10*/  LDL.LU R21, [R1+0x9c8] ;  /* 0x0009c80001157983 */ /* 0x000ea40000300800 */
[----:B------:R4:W-:Y:S01]  /*3ba20*/  STL.64 [R1+0x558], R16 ;  /* 0x0005581001007387 */ /* 0x0009e20000100a00 */
[----:B0-----:R-:W3:Y:S01]  /*3ba30*/  LDL.LU R18, [R1+0x9cc] ;  /* 0x0009cc0001127983 */ /* 0x001ee20000300800 */
[----:B------:R-:W3:Y:S02]  /*3ba40*/  LDL.LU R2, [R1+0x9e0] ;  /* 0x0009e00001027983 */ /* 0x000ee40000300800 */
[----:B------:R-:W3:Y:S02]  /*3ba50*/  LDL.LU R19, [R1+0x9e4] ;  /* 0x0009e40001137983 */ /* 0x000ee40000300800 */
[----:B----4-:R-:W-:-:S02]  /*3ba60*/  IMAD.WIDE R16, R3, 0x2, R12 ;  /* 0x0000000203107825 */ /* 0x010fc400078e020c */
[----:B------:R-:W4:Y:S03]  /*3ba70*/  LDL.LU R3, [R1+0x9f0] ;  /* 0x0009f00001037983 */ /* 0x000f260000300800 */
[----:B------:R0:W-:Y:S02]  /*3ba80*/  STL.64 [R1+0x568], R16 ;  /* 0x0005681001007387 */ /* 0x0001e40000100a00 */
[----:B0-----:R-:W4:Y:S01]  /*3ba90*/  LDL.LU R16, [R1+0x9f4] ;  /* 0x0009f40001107983 */ /* 0x001f220000300800 */
[----:B------:R-:W-:-:S04]  /*3baa0*/  IMAD.WIDE R26, R11, 0x2, R12 ;  /* 0x000000020b1a7825 */ /* 0x000fc800078e020c */
[----:B------:R-:W4:Y:S01]  /*3bab0*/  LDL.LU R11, [R1+0xa08] ;  /* 0x000a0800010b7983 */ /* 0x000f220000300800 */
[----:B------:R0:W-:Y:S01]  /*3bac0*/  STL.64 [R1+0x580], R26 ;  /* 0x0005801a01007387 */ /* 0x0001e20000100a00 */
[----:B------:R-:W4:Y:S02]  /*3bad0*/  LDL.LU R17, [R1+0xa0c] ;  /* 0x000a0c0001117983 */ /* 0x000f240000300800 */
[--C-:B0-----:R-:W-:Y:S02]  /*3bae0*/  IMAD.WIDE R26, R8, 0x2, R12.reuse ;  /* 0x00000002081a7825 */ /* 0x101fe400078e020c */
[----:B------:R-:W4:Y:S03]  /*3baf0*/  LDL.LU R8, [R1+0xa18] ;  /* 0x000a180001087983 */ /* 0x000f260000300800 */
[----:B------:R0:W-:Y:S02]  /*3bb00*/  STL.64 [R1+0x590], R26 ;  /* 0x0005901a01007387 */ /* 0x0001e40000100a00 */
[----:B------:R-:W4:Y:S02]  /*3bb10*/  LDL.LU R14, [R1+0xa1c] ;  /* 0x000a1c00010e7983 */ /* 0x000f240000300800 */
[----:B0-----:R-:W-:-:S02]  /*3bb20*/  IMAD.WIDE R26, R9, 0x2, R12 ;  /* 0x00000002091a7825 */ /* 0x001fc400078e020c */
[----:B------:R-:W4:Y:S03]  /*3bb30*/  LDL.LU R9, [R1+0xa24] ;  /* 0x000a240001097983 */ /* 0x000f260000300800 */
[----:B------:R0:W-:Y:S02]  /*3bb40*/  STL.64 [R1+0x5a8], R26 ;  /* 0x0005a81a01007387 */ /* 0x0001e40000100a00 */
[--C-:B0-----:R-:W-:Y:S02]  /*3bb50*/  IMAD.WIDE R26, R6, 0x2, R12.reuse ;  /* 0x00000002061a7825 */ /* 0x101fe400078e020c */
[----:B------:R-:W4:Y:S03]  /*3bb60*/  LDL.LU R6, [R1+0xa30] ;  /* 0x000a300001067983 */ /* 0x000f260000300800 */
[----:B------:R0:W-:Y:S02]  /*3bb70*/  STL.64 [R1+0x5b8], R26 ;  /* 0x0005b81a01007387 */ /* 0x0001e40000100a00 */
[----:B0-----:R-:W-:-:S05]  /*3bb80*/  IMAD.WIDE R26, R15, 0x2, R12 ;  /* 0x000000020f1a7825 */ /* 0x001fca00078e020c */
[----:B------:R0:W-:Y:S01]  /*3bb90*/  STL.64 [R1+0x5d0], R26 ;  /* 0x0005d01a01007387 */ /* 0x0001e20000100a00 */
[----:B------:R-:W4:Y:S02]  /*3bba0*/  LDL.LU R15, [R1+0xa34] ;  /* 0x000a3400010f7983 */ /* 0x000f240000300800 */
[--C-:B0-----:R-:W-:Y:S02]  /*3bbb0*/  IMAD.WIDE R26, R7, 0x2, R12.reuse ;  /* 0x00000002071a7825 */ /* 0x101fe400078e020c */
[----:B------:R-:W4:Y:S03]  /*3bbc0*/  LDL.LU R7, [R1+0xa40] ;  /* 0x000a400001077983 */ /* 0x000f260000300800 */
[----:B------:R0:W-:Y:S02]  /*3bbd0*/  STL.64 [R1+0x5e0], R26 ;  /* 0x0005e01a01007387 */ /* 0x0001e40000100a00 */
[----:B0-----:R-:W-:-:S02]  /*3bbe0*/  IMAD.WIDE R26, R4, 0x2, R12 ;  /* 0x00000002041a7825 */ /* 0x001fc400078e020c */
[----:B------:R-:W4:Y:S03]  /*3bbf0*/  LDL.LU R4, [R1+0xa44] ;  /* 0x000a440001047983 */ /* 0x000f260000300800 */
[----:B------:R0:W-:Y:S02]  /*3bc00*/  STL.64 [R1+0x5f8], R26 ;  /* 0x0005f81a01007387 */ /* 0x0001e40000100a00 */
[----:B0-----:R-:W-:-:S04]  /*3bc10*/  IMAD.WIDE R26, R25, 0x2, R12 ;  /* 0x00000002191a7825 */ /* 0x001fc800078e020c */
[--C-:B------:R-:W-:Y:S01]  /*3bc20*/  IMAD.WIDE R24, R22, 0x2, R12.reuse ;  /* 0x0000000216187825 */ /* 0x100fe200078e020c */
[----:B------:R0:W-:Y:S04]  /*3bc30*/  STL.64 [R1+0x608], R26 ;  /* 0x0006081a01007387 */ /* 0x0001e80000100a00 */
[----:B------:R1:W-:Y:S02]  /*3bc40*/  STL.64 [R1+0x620], R24 ;  /* 0x0006201801007387 */ /* 0x0003e40000100a00 */
[----:B0-----:R-:W-:-:S04]  /*3bc50*/  IMAD.WIDE R26, R23, 0x2, R12 ;  /* 0x00000002171a7825 */ /* 0x001fc800078e020c */
[--C-:B-1----:R-:W-:Y:S01]  /*3bc60*/  IMAD.WIDE R24, R10, 0x2, R12.reuse ;  /* 0x000000020a187825 */ /* 0x102fe200078e020c */
[----:B------:R-:W-:Y:S03]  /*3bc70*/  STL.64 [R1+0x630], R26 ;  /* 0x0006301a01007387 */ /* 0x000fe60000100a00 */
[----:B------:R-:W4:Y:S02]  /*3bc80*/  LDL.LU R10, [R1+0xa50] ;  /* 0x000a5000010a7983 */ /* 0x000f240000300800 */
[----:B------:R-:W-:-:S04]  /*3bc90*/  IMAD.WIDE R22, R5, 0x2, R12 ;  /* 0x0000000205167825 */ /* 0x000fc800078e020c */
[----:B------:R-:W-:Y:S01]  /*3bca0*/  STL.64 [R1+0x648], R24 ;  /* 0x0006481801007387 */ /* 0x000fe20000100a00 */
[----:B------:R-:W4:Y:S01]  /*3bcb0*/  LDL.LU R5, [R1+0xa54] ;  /* 0x000a540001057983 */ /* 0x000f220000300800 */
[----:B------:R0:W-:Y:S02]  /*3bcc0*/  STL.64 [R1+0x658], R22 ;  /* 0x0006581601007387 */ /* 0x0001e40000100a00 */
[----:B0-----:R-:W-:-:S05]  /*3bcd0*/  IMAD.WIDE R22, R20, 0x2, R12 ;  /* 0x0000000214167825 */ /* 0x001fca00078e020c */
[----:B------:R3:W-:Y:S01]  /*3bce0*/  STL.64 [R1+0x670], R22 ;  /* 0x0006701601007387 */ /* 0x0007e20000100a00 */
[----:B--2---:R-:W-:-:S05]  /*3bcf0*/  IMAD.WIDE R24, R21, 0x2, R12 ;  /* 0x0000000215187825 */ /* 0x004fca00078e020c */
[----:B------:R-:W-:Y:S01]  /*3bd00*/  STL.64 [R1+0x680], R24 ;  /* 0x0006801801007387 */ /* 0x000fe20000100a00 */
[----:B---3--:R-:W-:-:S03]  /*3bd10*/  IMAD.WIDE R22, R2, 0x2, R12 ;  /* 0x0000000202167825 */ /* 0x008fc600078e020c */
[----:B------:R-:W2:Y:S01]  /*3bd20*/  LDL.LU R2, [R1+0xa60] ;  /* 0x000a600001027983 */ /* 0x000ea20000300800 */
[----:B------:R-:W-:-:S05]  /*3bd30*/  IMAD.WIDE R20, R18, 0x2, R12 ;  /* 0x0000000212147825 */ /* 0x000fca00078e020c */
[----:B------:R0:W-:Y:S01]  /*3bd40*/  STL.64 [R1+0x698], R20 ;  /* 0x0006981401007387 */ /* 0x0001e20000100a00 */
[----:B------:R-:W-:Y:S02]  /*3bd50*/  STL.64 [R1+0x6a8], R22 ;  /* 0x0006a81601007387 */ /* 0x000fe40000100a00 */
[----:B0-----:R-:W-:-:S04]  /*3bd60*/  IMAD.WIDE R20, R19, 0x2, R12 ;  /* 0x0000000213147825 */ /* 0x001fc800078e020c */
[--C-:B----4-:R-:W-:Y:S02]  /*3bd70*/  IMAD.WIDE R18, R3, 0x2, R12.reuse ;  /* 0x0000000203127825 */ /* 0x110fe400078e020c */
[----:B------:R-:W3:Y:S02]  /*3bd80*/  LDL.LU R3, [R1+0xa64] ;  /* 0x000a640001037983 */ /* 0x000ee40000300800 */
        /* <DEDUP_REMOVED lines=16> */
[----:B------:R-:W-:Y:S02]  /*3be90*/  STL.64 [R1+0x748], R18 ;  /* 0x0007481201007387 */ /* 0x000fe40000100a00 */
[----:B------:R-:W4:Y:S02]  /*3bea0*/  LDL.LU R14, [R1+0xa84] ;  /* 0x000a8400010e7983 */ /* 0x000f240000300800 */
[----:B0-----:R-:W-:-:S02]  /*3beb0*/  IMAD.WIDE R16, R6, 0x2, R12 ;  /* 0x0000000206107825 */ /* 0x001fc400078e020c */
[----:B------:R-:W4:Y:S03]  /*3bec0*/  LDL.LU R6, [R1+0xa90] ;  /* 0x000a900001067983 */ /* 0x000f260000300800 */
[----:B------:R0:W-:Y:S02]  /*3bed0*/  STL.64 [R1+0x758], R16 ;  /* 0x0007581001007387 */ /* 0x0001e40000100a00 */
[----:B0-----:R-:W-:-:S04]  /*3bee0*/  IMAD.WIDE R16, R15, 0x2, R12 ;  /* 0x000000020f107825 */ /* 0x001fc800078e020c */
[--C-:B------:R-:W-:Y:S02]  /*3bef0*/  IMAD.WIDE R18, R7, 0x2, R12.reuse ;  /* 0x0000000207127825 */ /* 0x100fe400078e020c */
[----:B------:R-:W4:Y:S02]  /*3bf00*/  LDL.LU R7, [R1+0xa94] ;  /* 0x000a940001077983 */ /* 0x000f240000300800 */
[----:B------:R0:W-:Y:S02]  /*3bf10*/  STL.64 [R1+0x770], R16 ;  /* 0x0007701001007387 */ /* 0x0001e40000100a00 */
[----:B------:R1:W-:Y:S02]  /*3bf20*/  STL.64 [R1+0x780], R18 ;  /* 0x0007801201007387 */ /* 0x0003e40000100a00 */
[----:B------:R-:W4:Y:S01]  /*3bf30*/  LDL.LU R25, [R1+0xaa0] ;  /* 0x000aa00001197983 */ /* 0x000f220000300800 */
[----:B------:R-:W4:Y:S01]  /*3bf40*/  LDL.LU R22, [R1+0xaa4] ;  /* 0x000aa40001167983 */ /* 0x000f220000300800 */
[----:B0-----:R-:W-:-:S05]  /*3bf50*/  IMAD.WIDE R16, R4, 0x2, R12 ;  /* 0x0000000204107825 */ /* 0x001fca00078e020c */
[----:B------:R0:W-:Y:S01]  /*3bf60*/  STL.64 [R1+0x798], R16 ;  /* 0x0007981001007387 */ /* 0x0001e20000100a00 */
[----:B------:R-:W4:Y:S02]  /*3bf70*/  LDL.LU R23, [R1+0xab0] ;  /* 0x000ab00001177983 */ /* 0x000f240000300800 */
[----:B------:R-:W4:Y:S02]  /*3bf80*/  LDL.LU R15, [R1+0xab4] ;  /* 0x000ab400010f7983 */ /* 0x000f240000300800 */
[----:B------:R-:W4:Y:S01]  /*3bf90*/  LDL.LU R4, [R1+0xac0] ;  /* 0x000ac00001047983 */ /* 0x000f220000300800 */
[----:B------:R-:W4:Y:S01]  /*3bfa0*/  LDL.LU R20, [R1+0xac4] ;  /* 0x000ac40001147983 */ /* 0x000f220000300800 */
[----:B-1----:R-:W-:-:S04]  /*3bfb0*/  IMAD.WIDE R18, R10, 0x2, R12 ;  /* 0x000000020a127825 */ /* 0x002fc800078e020c */
[--C-:B0-----:R-:W-:Y:S01]  /*3bfc0*/  IMAD.WIDE R16, R5, 0x2, R12.reuse ;  /* 0x0000000205107825 */ /* 0x101fe200078e020c */
[----:B------:R0:W-:Y:S03]  /*3bfd0*/  STL.64 [R1+0x7a8], R18 ;  /* 0x0007a81201007387 */ /* 0x0001e60000100a00 */
[----:B------:R-:W4:Y:S01]  /*3bfe0*/  LDL.LU R21, [R1+0xad0] ;  /* 0x000ad00001157983 */ /* 0x000f220000300800 */
[----:B------:R2:W-:Y:S04]  /*3bff0*/  STL.64 [R1+0x7c0], R16 ;  /* 0x0007c01001007387 */ /* 0x0005e80000100a00 */
[----:B0-----:R-:W4:Y:S01]  /*3c000*/  LDL.LU R18, [R1+0xad4] ;  /* 0x000ad40001127983 */ /* 0x001f220000300800 */
[----:B------:R-:W4:Y:S02]  /*3c010*/  LDL.LU R5, [R1+0xae0] ;  /* 0x000ae00001057983 */ /* 0x000f240000300800 */
[----:B------:R-:W4:Y:S02]  /*3c020*/  LDL.LU R19, [R1+0xae4] ;  /* 0x000ae40001137983 */ /* 0x000f240000300800 */
[----:B--2---:R-:W-:-:S02]  /*3c030*/  IMAD.WIDE R16, R2, 0x2, R12 ;  /* 0x0000000202107825 */ /* 0x004fc400078e020c */
[----:B------:R-:W2:Y:S03]  /*3c040*/  LDL.LU R2, [R1+0xaf0] ;  /* 0x000af00001027983 */ /* 0x000ea60000300800 */
[----:B------:R0:W-:Y:S02]  /*3c050*/  STL.64 [R1+0x7d0], R16 ;  /* 0x0007d01001007387 */ /* 0x0001e40000100a00 */
[----:B0-----:R-:W2:Y:S01]  /*3c060*/  LDL.LU R16, [R1+0xaf4] ;  /* 0x000af40001107983 */ /* 0x001ea20000300800 */
[----:B---3--:R-:W-:-:S03]  /*3c070*/  IMAD.WIDE R26, R3, 0x2, R12 ;  /* 0x00000002031a7825 */ /* 0x008fc600078e020c */
[----:B------:R-:W3:Y:S02]  /*3c080*/  LDL.LU R3, [R1+0xb00] ;  /* 0x000b000001037983 */ /* 0x000ee40000300800 */
[----:B------:R4:W-:Y:S02]  /*3c090*/  STL.64 [R1+0x7e8], R26 ;  /* 0x0007e81a01007387 */ /* 0x0009e40000100a00 */
[----:B------:R-:W3:Y:S02]  /*3c0a0*/  LDL.LU R17, [R1+0xb04] ;  /* 0x000b040001117983 */ /* 0x000ee40000300800 */
[--C-:B----4-:R-:W-:Y:S02]  /*3c0b0*/  IMAD.WIDE R26, R11, 0x2, R12.reuse ;  /* 0x000000020b1a7825 */ /* 0x110fe400078e020c */
        /* <DEDUP_REMOVED lines=30> */
[----:B0-----:R-:W-:-:S04]  /*3c2a0*/  IMAD.WIDE R22, R20, 0x2, R12 ;  /* 0x0000000214167825 */ /* 0x001fc800078e020c */
[--C-:B------:R-:W-:Y:S01]  /*3c2b0*/  IMAD.WIDE R24, R21, 0x2, R12.reuse ;  /* 0x0000000215187825 */ /* 0x100fe200078e020c */
[----:B------:R0:W-:Y:S04]  /*3c2c0*/  STL.64 [R1+0x8d8], R22 ;  /* 0x0008d81601007387 */ /* 0x0001e80000100a00 */
[----:B------:R-:W-:Y:S02]  /*3c2d0*/  STL.64 [R1+0x8e8], R24 ;  /* 0x0008e81801007387 */ /* 0x000fe40000100a00 */
[----:B------:R-:W-:-:S04]  /*3c2e0*/  IMAD.WIDE R20, R18, 0x2, R12 ;  /* 0x0000000212147825 */ /* 0x000fc800078e020c */
[--C-:B0-----:R-:W-:Y:S02]  /*3c2f0*/  IMAD.WIDE R22, R5, 0x2, R12.reuse ;  /* 0x0000000205167825 */ /* 0x101fe400078e020c */
[----:B------:R-:W4:Y:S02]  /*3c300*/  LDL.LU R5, [R1+0xb54] ;  /* 0x000b540001057983 */ /* 0x000f240000300800 */
[----:B------:R0:W-:Y:S02]  /*3c310*/  STL.64 [R1+0x900], R20 ;  /* 0x0009001401007387 */ /* 0x0001e40000100a00 */
[----:B------:R-:W-:Y:S02]  /*3c320*/  STL.64 [R1+0x910], R22 ;  /* 0x0009101601007387 */ /* 0x000fe40000100a00 */
[----:B0-----:R-:W-:-:S04]  /*3c330*/  IMAD.WIDE R20, R19, 0x2, R12 ;  /* 0x0000000213147825 */ /* 0x001fc800078e020c */
[--C-:B--2---:R-:W-:Y:S02]  /*3c340*/  IMAD.WIDE R18, R2, 0x2, R12.reuse ;  /* 0x0000000202127825 */ /* 0x104fe400078e020c */
[----:B------:R-:W2:Y:S02]  /*3c350*/  LDL.LU R2, [R1+0xb60] ;  /* 0x000b600001027983 */ /* 0x000ea40000300800 */
[----:B------:R0:W-:Y:S02]  /*3c360*/  STL.64 [R1+0x928], R20 ;  /* 0x0009281401007387 */ /* 0x0001e40000100a00 */
[----:B------:R3:W-:Y:S02]  /*3c370*/  STL.64 [R1+0x938], R18 ;  /* 0x0009381201007387 */ /* 0x0007e40000100a00 */
[----:B0-----:R-:W-:-:S04]  /*3c380*/  IMAD.WIDE R20, R16, 0x2, R12 ;  /* 0x0000000210147825 */ /* 0x001fc800078e020c */
[--C-:B---3--:R-:W-:Y:S02]  /*3c390*/  IMAD.WIDE R18, R3, 0x2, R12.reuse ;  /* 0x0000000203127825 */ /* 0x108fe400078e020c */
[----:B------:R-:W3:Y:S02]  /*3c3a0*/  LDL.LU R3, [R1+0xb64] ;  /* 0x000b640001037983 */ /* 0x000ee40000300800 */
[----:B------:R-:W-:Y:S02]  /*3c3b0*/  STL.64 [R1+0x948], R20 ;  /* 0x0009481401007387 */ /* 0x000fe40000100a00 */
[----:B------:R-:W-:-:S04]  /*3c3c0*/  IMAD.WIDE R16, R17, 0x2, R12 ;  /* 0x0000000211107825 */ /* 0x000fc800078e020c */
[----:B------:R4:W-:Y:S02]  /*3c3d0*/  STL.64 [R1+0x960], R18 ;  /* 0x0009601201007387 */ /* 0x0009e40000100a00 */
[--C-:B----4-:R-:W-:Y:S02]  /*3c3e0*/  IMAD.WIDE R18, R11, 0x2, R12.reuse ;  /* 0x000000020b127825 */ /* 0x110fe400078e020c */
        /* <DEDUP_REMOVED lines=33> */
[----:B-1----:R-:W-:-:S02]  /*3c600*/  IMAD.WIDE R16, R5, 0x2, R12 ;  /* 0x0000000205107825 */ /* 0x002fc400078e020c */
[----:B------:R-:W4:Y:S03]  /*3c610*/  LDL.LU R5, [R1+0xbe4] ;  /* 0x000be40001057983 */ /* 0x000f260000300800 */
[----:B------:R0:W-:Y:S02]  /*3c620*/  STL.64 [R1+0xa40], R16 ;  /* 0x000a401001007387 */ /* 0x0001e40000100a00 */
[----:B0-----:R-:W4:Y:S01]  /*3c630*/  LDL.LU R16, [R1+0xbf0] ;  /* 0x000bf00001107983 */ /* 0x001f220000300800 */
[----:B--2---:R-:W-:-:S03]  /*3c640*/  IMAD.WIDE R26, R2, 0x2, R12 ;  /* 0x00000002021a7825 */ /* 0x004fc600078e020c */
[----:B------:R-:W2:Y:S04]  /*3c650*/  LDL.LU R2, [R1+0xbf4] ;  /* 0x000bf40001027983 */ /* 0x000ea80000300800 */
[----:B------:R3:W-:Y:S01]  /*3c660*/  STL.64 [R1+0xa50], R26 ;  /* 0x000a501a01007387 */ /* 0x0007e20000100a00 */
[----:B------:R-:W2:Y:S02]  /*3c670*/  LDL.LU R17, [R1+0xc00] ;  /* 0x000c000001117983 */ /* 0x000ea40000300800 */
[--C-:B---3--:R-:W-:Y:S02]  /*3c680*/  IMAD.WIDE R26, R3, 0x2, R12.reuse ;  /* 0x00000002031a7825 */ /* 0x108fe400078e020c */
[----:B------:R-:W3:Y:S03]  /*3c690*/  LDL.LU R3, [R1+0xc04] ;  /* 0x000c040001037983 */ /* 0x000ee60000300800 */
[----:B------:R4:W-:Y:S02]  /*3c6a0*/  STL.64 [R1+0xa60], R26 ;  /* 0x000a601a01007387 */ /* 0x0009e40000100a00 */
[----:B------:R-:W3:Y:S02]  /*3c6b0*/  LDL.LU R15, [R1+0xc10] ;  /* 0x000c1000010f7983 */ /* 0x000ee40000300800 */
[----:B----4-:R-:W-:-:S02]  /*3c6c0*/  IMAD.WIDE R26, R11, 0x2, R12 ;  /* 0x000000020b1a7825 */ /* 0x010fc400078e020c */
        /* <DEDUP_REMOVED lines=36> */
[--C-:B------:R-:W-:Y:S02]  /*3c910*/  IMAD.WIDE R18, R5, 0x2, R12.reuse ;  /* 0x0000000205127825 */ /* 0x100fe400078e020c */
[----:B------:R-:W4:Y:S02]  /*3c920*/  LDL.LU R5, [R1+0xc54] ;  /* 0x000c540001057983 */ /* 0x000f240000300800 */
[----:B------:R-:W-:Y:S02]  /*3c930*/  STL.64 [R1+0xb50], R20 ;  /* 0x000b501401007387 */ /* 0x000fe40000100a00 */
[----:B------:R2:W-:Y:S02]  /*3c940*/  STL.64 [R1+0xb60], R18 ;  /* 0x000b601201007387 */ /* 0x0005e40000100a00 */
[--C-:B--2---:R-:W-:Y:S02]  /*3c950*/  IMAD.WIDE R18, R2, 0x2, R12.reuse ;  /* 0x0000000202127825 */ /* 0x104fe400078e020c */
[----:B------:R-:W2:Y:S02]  /*3c960*/  LDL.LU R2, [R1+0xc60] ;  /* 0x000c600001027983 */ /* 0x000ea40000300800 */
[----:B------:R-:W-:-:S04]  /*3c970*/  IMAD.WIDE R20, R16, 0x2, R12 ;  /* 0x0000000210147825 */ /* 0x000fc800078e020c */
[--C-:B------:R-:W-:Y:S01]  /*3c980*/  IMAD.WIDE R16, R17, 0x2, R12.reuse ;  /* 0x0000000211107825 */ /* 0x100fe200078e020c */
[----:B------:R-:W-:Y:S03]  /*3c990*/  STL.64 [R1+0xb70], R20 ;  /* 0x000b701401007387 */ /* 0x000fe60000100a00 */
[----:B------:R3:W-:Y:S02]  /*3c9a0*/  STL.64 [R1+0xb80], R18 ;  /* 0x000b801201007387 */ /* 0x0007e40000100a00 */
[--C-:B---3--:R-:W-:Y:S02]  /*3c9b0*/  IMAD.WIDE R18, R3, 0x2, R12.reuse ;  /* 0x0000000203127825 */ /* 0x108fe400078e020c */
[----:B------:R-:W3:Y:S02]  /*3c9c0*/  LDL.LU R3, [R1+0xc64] ;  /* 0x000c640001037983 */ /* 0x000ee40000300800 */
[----:B------:R0:W-:Y:S02]  /*3c9d0*/  STL.64 [R1+0xb90], R16 ;  /* 0x000b901001007387 */ /* 0x0001e40000100a00 */
[----:B------:R4:W-:Y:S02]  /*3c9e0*/  STL.64 [R1+0xba0], R18 ;  /* 0x000ba01201007387 */ /* 0x0009e40000100a00 */
[----:B0-----:R-:W-:-:S04]  /*3c9f0*/  IMAD.WIDE R16, R15, 0x2, R12 ;  /* 0x000000020f107825 */ /* 0x001fc800078e020c */
[--C-:B----4-:R-:W-:Y:S02]  /*3ca00*/  IMAD.WIDE R18, R11, 0x2, R12.reuse ;  /* 0x000000020b127825 */ /* 0x110fe400078e020c */
        /* <DEDUP_REMOVED lines=32> */
[----:B------:R-:W-:-:S04]  /*3cc10*/  IMAD.WIDE R26, R5, 0x2, R12 ;  /* 0x00000002051a7825 */ /* 0x000fc800078e020c */
[----:B------:R-:W4:Y:S01]  /*3cc20*/  LDL.LU R5, [R1+0xd30] ;  /* 0x000d300001057983 */ /* 0x000f220000300800 */
[----:B------:R2:W-:Y:S01]  /*3cc30*/  STL.64 [R1+0xc40], R26 ;  /* 0x000c401a01007387 */ /* 0x0005e20000100a00 */
[----:B------:R-:W4:Y:S02]  /*3cc40*/  LDL.LU R17, [R1+0xd38] ;  /* 0x000d380001117983 */ /* 0x000f240000300800 */
[--C-:B--2---:R-:W-:Y:S02]  /*3cc50*/  IMAD.WIDE R26, R2, 0x2, R12.reuse ;  /* 0x00000002021a7825 */ /* 0x104fe400078e020c */
[----:B------:R-:W2:Y:S03]  /*3cc60*/  LDL.LU R2, [R1+0xd48] ;  /* 0x000d480001027983 */ /* 0x000ea60000300800 */
[----:B------:R3:W-:Y:S02]  /*3cc70*/  STL.64 [R1+0xc50], R26 ;  /* 0x000c501a01007387 */ /* 0x0007e40000100a00 */
[----:B------:R-:W2:Y:S02]  /*3cc80*/  LDL.LU R14, [R1+0xd58] ;  /* 0x000d5800010e7983 */ /* 0x000ea40000300800 */
[----:B---3--:R-:W-:-:S02]  /*3cc90*/  IMAD.WIDE R26, R3, 0x2, R12 ;  /* 0x00000002031a7825 */ /* 0x008fc400078e020c */
[----:B------:R-:W3:Y:S03]  /*3cca0*/  LDL.LU R3, [R1+0xd60] ;  /* 0x000d600001037983 */ /* 0x000ee60000300800 */
[----:B------:R4:W-:Y:S02]  /*3ccb0*/  STL.64 [R1+0xc60], R26 ;  /* 0x000c601a01007387 */ /* 0x0009e40000100a00 */
[--C-:B----4-:R-:W-:Y:S02]  /*3ccc0*/  IMAD.WIDE R26, R11, 0x2, R12.reuse ;  /* 0x000000020b1a7825 */ /* 0x110fe400078e020c */
        /* <DEDUP_REMOVED lines=37> */
[--C-:B0-----:R-:W-:Y:S02]  /*3cf20*/  IMAD.WIDE R18, R5, 0x2, R12.reuse ;  /* 0x0000000205127825 */ /* 0x101fe400078e020c */
[----:B------:R-:W4:Y:S02]  /*3cf30*/  LDL.LU R5, [R1+0xdd0] ;  /* 0x000dd00001057983 */ /* 0x000f240000300800 */
[----:B------:R-:W-:-:S05]  /*3cf40*/  IMAD.WIDE R20, R16, 0x2, R12 ;  /* 0x0000000210147825 */ /* 0x000fca00078e020c */
[----:B------:R-:W-:Y:S01]  /*3cf50*/  STL.64 [R1+0xd20], R20 ;  /* 0x000d201401007387 */ /* 0x000fe20000100a00 */
[----:B------:R2:W-:Y:S02]  /*3cf60*/  STL.64 [R1+0xd30], R18 ;  /* 0x000d301201007387 */ /* 0x0005e40000100a00 */
[--C-:B--2---:R-:W-:Y:S02]  /*3cf70*/  IMAD.WIDE R18, R2, 0x2, R12.reuse ;  /* 0x0000000202127825 */ /* 0x104fe400078e020c */
[----:B------:R-:W2:Y:S02]  /*3cf80*/  LDL.LU R2, [R1+0xdd8] ;  /* 0x000dd80001027983 */ /* 0x000ea40000300800 */
[----:B------:R-:W-:-:S05]  /*3cf90*/  IMAD.WIDE R16, R17, 0x2, R12 ;  /* 0x0000000211107825 */ /* 0x000fca00078e020c */
[----:B------:R0:W-:Y:S01]  /*3cfa0*/  STL.64 [R1+0xd38], R16 ;  /* 0x000d381001007387 */ /* 0x0001e20000100a00 */
[----:B------:R3:W-:Y:S02]  /*3cfb0*/  STL.64 [R1+0xd48], R18 ;  /* 0x000d481201007387 */ /* 0x0007e40000100a00 */
[----:B0-----:R-:W-:-:S04]  /*3cfc0*/  IMAD.WIDE R16, R14, 0x2, R12 ;  /* 0x000000020e107825 */ /* 0x001fc800078e020c */
[--C-:B---3--:R-:W-:Y:S02]  /*3cfd0*/  IMAD.WIDE R18, R3, 0x2, R12.reuse ;  /* 0x0000000203127825 */ /* 0x108fe400078e020c */
[----:B------:R-:W3:Y:S02]  /*3cfe0*/  LDL.LU R3, [R1+0xde8] ;  /* 0x000de80001037983 */ /* 0x000ee40000300800 */
[----:B------:R4:W-:Y:S02]  /*3cff0*/  STL.64 [R1+0xd58], R16 ;  /* 0x000d581001007387 */ /* 0x0009e40000100a00 */
[----:B------:R-:W-:Y:S02]  /*3d000*/  STL.64 [R1+0xd60], R18 ;  /* 0x000d601201007387 */ /* 0x000fe40000100a00 */
[----:B------:R-:W3:Y:S02]  /*3d010*/  LDL.LU R14, [R1+0xdf8] ;  /* 0x000df800010e7983 */ /* 0x000ee40000300800 */
[----:B----4-:R-:W-:-:S02]  /*3d020*/  IMAD.WIDE R16, R11, 0x2, R12 ;  /* 0x000000020b107825 */ /* 0x010fc400078e020c */
        /* <DEDUP_REMOVED lines=35> */
[----:B--2---:R-:W-:-:S02]  /*3d260*/  IMAD.WIDE R26, R2, 0x2, R12 ;  /* 0x00000002021a7825 */ /* 0x004fc400078e020c */
[----:B------:R-:W2:Y:S03]  /*3d270*/  LDL.LU R2, [R1+0xee0] ;  /* 0x000ee00001027983 */ /* 0x000ea60000300800 */
[----:B------:R3:W-:Y:S02]  /*3d280*/  STL.64 [R1+0xdd8], R26 ;  /* 0x000dd81a01007387 */ /* 0x0007e40000100a00 */
[--C-:B---3--:R-:W-:Y:S02]  /*3d290*/  IMAD.WIDE R26, R3, 0x2, R12.reuse ;  /* 0x00000002031a7825 */ /* 0x108fe400078e020c */
[----:B------:R-:W3:Y:S03]  /*3d2a0*/  LDL.LU R3, [R1+0xef0] ;  /* 0x000ef00001037983 */ /* 0x000ee60000300800 */
[----:B------:R0:W-:Y:S02]  /*3d2b0*/  STL.64 [R1+0xde8], R26 ;  /* 0x000de81a01007387 */ /* 0x0001e40000100a00 */
[----:B0-----:R-:W-:-:S05]  /*3d2c0*/  IMAD.WIDE R26, R14, 0x2, R12 ;  /* 0x000000020e1a7825 */ /* 0x001fca00078e020c */
[----:B------:R4:W-:Y:S01]  /*3d2d0*/  STL.64 [R1+0xdf8], R26 ;  /* 0x000df81a01007387 */ /* 0x0009e20000100a00 */
[----:B------:R-:W3:Y:S02]  /*3d2e0*/  LDL.LU R14, [R1+0xef8] ;  /* 0x000ef800010e7983 */ /* 0x000ee40000300800 */
[--C-:B----4-:R-:W-:Y:S02]  /*3d2f0*/  IMAD.WIDE R26, R11, 0x2, R12.reuse ;  /* 0x000000020b1a7825 */ /* 0x110fe400078e020c */
        /* <DEDUP_REMOVED lines=35> */
[----:B------:R0:W-:Y:S02]  /*3d530*/  STL.64 [R1+0xeb0], R18 ;  /* 0x000eb01201007387 */ /* 0x0001e40000100a00 */
[----:B------:R-:W-:-:S04]  /*3d540*/  IMAD.WIDE R16, R17, 0x2, R12 ;  /* 0x0000000211107825 */ /* 0x000fc800078e020c */
[--C-:B0-----:R-:W-:Y:S02]  /*3d550*/  IMAD.WIDE R18, R5, 0x2, R12.reuse ;  /* 0x0000000205127825 */ /* 0x101fe400078e020c */
[----:B------:R-:W4:Y:S02]  /*3d560*/  LDL.LU R5, [R1+0xf58] ;  /* 0x000f580001057983 */ /* 0x000f240000300800 */
[----:B------:R-:W-:Y:S02]  /*3d570*/  STL.64 [R1+0xeb8], R16 ;  /* 0x000eb81001007387 */ /* 0x000fe40000100a00 */
[----:B------:R2:W-:Y:S02]  /*3d580*/  STL.64 [R1+0xec8], R18 ;  /* 0x000ec81201007387 */ /* 0x0005e40000100a00 */
[--C-:B--2---:R-:W-:Y:S02]  /*3d590*/  IMAD.WIDE R18, R2, 0x2, R12.reuse ;  /* 0x0000000202127825 */ /* 0x104fe400078e020c */
[----:B------:R-:W2:Y:S02]  /*3d5a0*/  LDL.LU R2, [R1+0xf68] ;  /* 0x000f680001027983 */ /* 0x000ea40000300800 */
[----:B------:R-:W-:-:S05]  /*3d5b0*/  IMAD.WIDE R16, R10, 0x2, R12 ;  /* 0x000000020a107825 */ /* 0x000fca00078e020c */
[----:B------:R3:W-:Y:S01]  /*3d5c0*/  STL.64 [R1+0xed0], R16 ;  /* 0x000ed01001007387 */ /* 0x0007e20000100a00 */
[----:B------:R-:W-:Y:S02]  /*3d5d0*/  STL.64 [R1+0xee0], R18 ;  /* 0x000ee01201007387 */ /* 0x000fe40000100a00 */
[----:B------:R-:W2:Y:S02]  /*3d5e0*/  LDL.LU R10, [R1+0xf78] ;  /* 0x000f7800010a7983 */ /* 0x000ea40000300800 */
[--C-:B---3--:R-:W-:Y:S02]  /*3d5f0*/  IMAD.WIDE R16, R3, 0x2, R12.reuse ;  /* 0x0000000203107825 */ /* 0x108fe400078e020c */
[----:B------:R-:W3:Y:S03]  /*3d600*/  LDL.LU R3, [R1+0xf80] ;  /* 0x000f800001037983 */ /* 0x000ee60000300800 */
[----:B------:R0:W-:Y:S02]  /*3d610*/  STL.64 [R1+0xef0], R16 ;  /* 0x000ef01001007387 */ /* 0x0001e40000100a00 */
[----:B0-----:R-:W-:-:S04]  /*3d620*/  IMAD.WIDE R16, R14, 0x2, R12 ;  /* 0x000000020e107825 */ /* 0x001fc800078e020c */
[--C-:B----4-:R-:W-:Y:S02]  /*3d630*/  IMAD.WIDE R18, R11, 0x2, R12.reuse ;  /* 0x000000020b127825 */ /* 0x110fe400078e020c */
        /* <DEDUP_REMOVED lines=23> */
[----:B------:R-:W-:-:S03]  /*3d7b0*/  IMAD.WIDE R26, R7, 0x2, R12 ;  /* 0x00000002071a7825 */ /* 0x000fc600078e020c */
[----:B------:R-:W4:Y:S04]  /*3d7c0*/  LDL.LU R7, [R1+0x1038] ;  /* 0x0010380001077983 */ /* 0x000f280000300800 */
        /* <DEDUP_REMOVED lines=9> */
[--C-:B--2---:R-:W-:Y:S02]  /*3d860*/  IMAD.WIDE R26, R2, 0x2, R12.reuse ;  /* 0x00000002021a7825 */ /* 0x104fe400078e020c */
[----:B------:R-:W2:Y:S03]  /*3d870*/  LDL.LU R2, [R1+0x1070] ;  /* 0x0010700001027983 */ /* 0x000ea60000300800 */
[----:B------:R0:W-:Y:S02]  /*3d880*/  STL.64 [R1+0xf68], R26 ;  /* 0x000f681a01007387 */ /* 0x0001e40000100a00 */
[----:B0-----:R-:W-:-:S05]  /*3d890*/  IMAD.WIDE R26, R10, 0x2, R12 ;  /* 0x000000020a1a7825 */ /* 0x001fca00078e020c */
[----:B------:R3:W-:Y:S01]  /*3d8a0*/  STL.64 [R1+0xf78], R26 ;  /* 0x000f781a01007387 */ /* 0x0007e20000100a00 */
[----:B------:R-:W2:Y:S02]  /*3d8b0*/  LDL.LU R10, [R1+0x1080] ;  /* 0x00108000010a7983 */ /* 0x000ea40000300800 */
[--C-:B---3--:R-:W-:Y:S02]  /*3d8c0*/  IMAD.WIDE R26, R3, 0x2, R12.reuse ;  /* 0x00000002031a7825 */ /* 0x108fe400078e020c */
[----:B------:R-:W3:Y:S03]  /*3d8d0*/  LDL.LU R3, [R1+0x1088] ;  /* 0x0010880001037983 */ /* 0x000ee60000300800 */
[----:B------:R4:W-:Y:S02]  /*3d8e0*/  STL.64 [R1+0xf80], R26 ;  /* 0x000f801a01007387 */ /* 0x0009e40000100a00 */
[----:B----4-:R-:W-:-:S02]  /*3d8f0*/  IMAD.WIDE R26, R11, 0x2, R12 ;  /* 0x000000020b1a7825 */ /* 0x010fc400078e020c */
        /* <DEDUP_REMOVED lines=44> */
[----:B--2---:R-:W-:-:S02]  /*3dbc0*/  IMAD.WIDE R16, R2, 0x2, R12 ;  /* 0x0000000202107825 */ /* 0x004fc400078e020c */
[----:B------:R-:W2:Y:S03]  /*3dbd0*/  LDL.LU R2, [R1+0x1108] ;  /* 0x0011080001027983 */ /* 0x000ea60000300800 */
[----:B------:R3:W-:Y:S02]  /*3dbe0*/  STL.64 [R1+0x1070], R16 ;  /* 0x0010701001007387 */ /* 0x0007e40000100a00 */
[----:B0-----:R-:W-:-:S04]  /*3dbf0*/  IMAD.WIDE R18, R10, 0x2, R12 ;  /* 0x000000020a127825 */ /* 0x001fc800078e020c */
[--C-:B---3--:R-:W-:Y:S02]  /*3dc00*/  IMAD.WIDE R16, R3, 0x2, R12.reuse ;  /* 0x0000000203107825 */ /* 0x108fe400078e020c */
[----:B------:R-:W3:Y:S02]  /*3dc10*/  LDL.LU R3, [R1+0x1118] ;  /* 0x0011180001037983 */ /* 0x000ee40000300800 */
[----:B------:R-:W-:Y:S02]  /*3dc20*/  STL.64 [R1+0x1080], R18 ;  /* 0x0010801201007387 */ /* 0x000fe40000100a00 */
[----:B------:R-:W-:Y:S02]  /*3dc30*/  STL.64 [R1+0x1088], R16 ;  /* 0x0010881001007387 */ /* 0x000fe40000100a00 */
[----:B------:R-:W3:Y:S01]  /*3dc40*/  LDL.LU R25, [R1+0x1120] ;  /* 0x0011200001197983 */ /* 0x000ee20000300800 */
[----:B------:R-:W3:Y:S01]  /*3dc50*/  LDL.LU R22, [R1+0x1130] ;  /* 0x0011300001167983 */ /* 0x000ee20000300800 */
[----:B----4-:R-:W-:-:S05]  /*3dc60*/  IMAD.WIDE R10, R11, 0x2, R12 ;  /* 0x000000020b0a7825 */ /* 0x010fca00078e020c */
[----:B------:R0:W-:Y:S01]  /*3dc70*/  STL.64 [R1+0x1098], R10 ;  /* 0x0010980a01007387 */ /* 0x0001e20000100a00 */
[----:B------:R-:W4:Y:S03]  /*3dc80*/  LDL.LU R23, [R1+0x1138] ;  /* 0x0011380001177983 */ /* 0x000f260000300800 */
[----:B0-----:R-:W4:Y:S01]  /*3dc90*/  LDL.LU R10, [R1+0x1148] ;  /* 0x00114800010a7983 */ /* 0x001f220000300800 */
[----:B------:R-:W4:Y:S02]  /*3dca0*/  LDL.LU R11, [R1+0x1150] ;  /* 0x00115000010b7983 */ /* 0x000f240000300800 */
[----:B------:R-:W4:Y:S02]  /*3dcb0*/  LDL.LU R20, [R1+0x1160] ;  /* 0x0011600001147983 */ /* 0x000f240000300800 */
[----:B------:R-:W-:-:S04]  /*3dcc0*/  IMAD.WIDE R18, R14, 0x2, R12 ;  /* 0x000000020e127825 */ /* 0x000fc800078e020c */
[--C-:B------:R-:W-:Y:S01]  /*3dcd0*/  IMAD.WIDE R16, R8, 0x2, R12.reuse ;  /* 0x0000000208107825 */ /* 0x100fe200078e020c */
[----:B------:R0:W-:Y:S03]  /*3dce0*/  STL.64 [R1+0x10a8], R18 ;  /* 0x0010a81201007387 */ /* 0x0001e60000100a00 */
[----:B------:R-:W4:Y:S02]  /*3dcf0*/  LDL.LU R21, [R1+0x1168] ;  /* 0x0011680001157983 */ /* 0x000f240000300800 */
[----:B------:R1:W-:Y:S01]  /*3dd00*/  STL.64 [R1+0x10b0], R16 ;  /* 0x0010b01001007387 */ /* 0x0003e20000100a00 */
        /* <DEDUP_REMOVED lines=24> */
[--C-:B--2---:R-:W-:Y:S02]  /*3de90*/  IMAD.WIDE R26, R2, 0x2, R12.reuse ;  /* 0x00000002021a7825 */ /* 0x104fe400078e020c */
[----:B------:R-:W2:Y:S03]  /*3dea0*/  LDL.LU R2, [R1+0x1208] ;  /* 0x0012080001027983 */ /* 0x000ea60000300800 */
[----:B------:R3:W-:Y:S02]  /*3deb0*/  STL.64 [R1+0x1108], R26 ;  /* 0x0011081a01007387 */ /* 0x0007e40000100a00 */
[----:B---3--:R-:W-:-:S02]  /*3dec0*/  IMAD.WIDE R26, R3, 0x2, R12 ;  /* 0x00000002031a7825 */ /* 0x008fc400078e020c */
[----:B------:R-:W3:Y:S03]  /*3ded0*/  LDL.LU R3, [R1+0x1218] ;  /* 0x0012180001037983 */ /* 0x000ee60000300800 */
[----:B------:R0:W-:Y:S02]  /*3dee0*/  STL.64 [R1+0x1118], R26 ;  /* 0x0011181a01007387 */ /* 0x0001e40000100a00 */
[----:B0-----:R-:W-:-:S04]  /*3def0*/  IMAD.WIDE R26, R25, 0x2, R12 ;  /* 0x00000002191a7825 */ /* 0x001fc800078e020c */
[--C-:B------:R-:W-:Y:S01]  /*3df00*/  IMAD.WIDE R24, R22, 0x2, R12.reuse ;  /* 0x0000000216187825 */ /* 0x100fe200078e020c */
[----:B------:R4:W-:Y:S04]  /*3df10*/  STL.64 [R1+0x1120], R26 ;  /* 0x0011201a01007387 */ /* 0x0009e80000100a00 */
[----:B------:R0:W-:Y:S02]  /*3df20*/  STL.64 [R1+0x1130], R24 ;  /* 0x0011301801007387 */ /* 0x0001e40000100a00 */
[----:B----4-:R-:W-:-:S05]  /*3df30*/  IMAD.WIDE R26, R23, 0x2, R12 ;  /* 0x00000002171a7825 */ /* 0x010fca00078e020c */
[----:B------:R-:W-:Y:S01]  /*3df40*/  STL.64 [R1+0x1138], R26 ;  /* 0x0011381a01007387 */ /* 0x000fe20000100a00 */
[----:B0-----:R-:W-:-:S03]  /*3df50*/  IMAD.WIDE R24, R10, 0x2, R12 ;  /* 0x000000020a187825 */ /* 0x001fc600078e020c */
[----:B------:R-:W4:Y:S01]  /*3df60*/  LDL.LU R10, [R1+0x1228] ;  /* 0x00122800010a7983 */ /* 0x000f220000300800 */
[----:B------:R-:W-:-:S03]  /*3df70*/  IMAD.WIDE R22, R11, 0x2, R12 ;  /* 0x000000020b167825 */ /* 0x000fc600078e020c */
[----:B------:R-:W-:Y:S01]  /*3df80*/  STL.64 [R1+0x1148], R24 ;  /* 0x0011481801007387 */ /* 0x000fe20000100a00 */
[----:B------:R-:W4:Y:S03]  /*3df90*/  LDL.LU R11, [R1+0x1230] ;  /* 0x00123000010b7983 */ /* 0x000f260000300800 */
[----:B------:R0:W-:Y:S02]  /*3dfa0*/  STL.64 [R1+0x1150], R22 ;  /* 0x0011501601007387 */ /* 0x0001e40000100a00 */
[----:B0-----:R-:W-:-:S04]  /*3dfb0*/  IMAD.WIDE R22, R20, 0x2, R12 ;  /* 0x0000000214167825 */ /* 0x001fc800078e020c */
[--C-:B------:R-:W-:Y:S01]  /*3dfc0*/  IMAD.WIDE R24, R21, 0x2, R12.reuse ;  /* 0x0000000215187825 */ /* 0x100fe200078e020c */
[----:B------:R0:W-:Y:S04]  /*3dfd0*/  STL.64 [R1+0x1160], R22 ;  /* 0x0011601601007387 */ /* 0x0001e80000100a00 */
[----:B------:R-:W-:Y:S01]  /*3dfe0*/  STL.64 [R1+0x1168], R24 ;  /* 0x0011681801007387 */ /* 0x000fe20000100a00 */
        /* <DEDUP_REMOVED lines=29> */
[--C-:B--2---:R-:W-:Y:S02]  /*3e1c0*/  IMAD.WIDE R18, R2, 0x2, R12.reuse ;  /* 0x0000000202127825 */ /* 0x104fe400078e020c */
[----:B------:R-:W2:Y:S02]  /*3e1d0*/  LDL.LU R2, [R1+0x1290] ;  /* 0x0012900001027983 */ /* 0x000ea40000300800 */
[----:B0-----:R-:W-:-:S05]  /*3e1e0*/  IMAD.WIDE R16, R15, 0x2, R12 ;  /* 0x000000020f107825 */ /* 0x001fca00078e020c */
[----:B------:R3:W-:Y:S01]  /*3e1f0*/  STL.64 [R1+0x1200], R16 ;  /* 0x0012001001007387 */ /* 0x0007e20000100a00 */
[----:B------:R-:W-:Y:S02]  /*3e200*/  STL.64 [R1+0x1208], R18 ;  /* 0x0012081201007387 */ /* 0x000fe40000100a00 */
[----:B------:R-:W2:Y:S02]  /*3e210*/  LDL.LU R25, [R1+0x12a0] ;  /* 0x0012a00001197983 */ /* 0x000ea40000300800 */
[----:B------:R-:W2:Y:S02]  /*3e220*/  LDL.LU R22, [R1+0x12b0] ;  /* 0x0012b00001167983 */ /* 0x000ea40000300800 */
[----:B---3--:R-:W-:-:S05]  /*3e230*/  IMAD.WIDE R16, R3, 0x2, R12 ;  /* 0x0000000203107825 */ /* 0x008fca00078e020c */
[----:B------:R4:W-:Y:S01]  /*3e240*/  STL.64 [R1+0x1218], R16 ;  /* 0x0012181001007387 */ /* 0x0009e20000100a00 */
[----:B------:R-:W3:Y:S02]  /*3e250*/  LDL.LU R23, [R1+0x12b8] ;  /* 0x0012b80001177983 */ /* 0x000ee40000300800 */
[----:B------:R-:W3:Y:S02]  /*3e260*/  LDL.LU R15, [R1+0x12c8] ;  /* 0x0012c800010f7983 */ /* 0x000ee40000300800 */
[----:B------:R-:W3:Y:S01]  /*3e270*/  LDL.LU R3, [R1+0x12d0] ;  /* 0x0012d00001037983 */ /* 0x000ee20000300800 */
[----:B------:R-:W3:Y:S01]  /*3e280*/  LDL.LU R20, [R1+0x12e0] ;  /* 0x0012e00001147983 */ /* 0x000ee20000300800 */
[----:B----4-:R-:W-:-:S04]  /*3e290*/  IMAD.WIDE R16, R10, 0x2, R12 ;  /* 0x000000020a107825 */ /* 0x010fc800078e020c */
[--C-:B------:R-:W-:Y:S01]  /*3e2a0*/  IMAD.WIDE R10, R11, 0x2, R12.reuse ;  /* 0x000000020b0a7825 */ /* 0x100fe200078e020c */
[----:B------:R-:W-:Y:S03]  /*3e2b0*/  STL.64 [R1+0x1228], R16 ;  /* 0x0012281001007387 */ /* 0x000fe60000100a00 */
[----:B------:R-:W4:Y:S02]  /*3e2c0*/  LDL.LU R21, [R1+0x12e8] ;  /* 0x0012e80001157983 */ /* 0x000f240000300800 */
[----:B------:R0:W-:Y:S02]  /*3e2d0*/  STL.64 [R1+0x1230], R10 ;  /* 0x0012300a01007387 */ /* 0x0001e40000100a00 */
[----:B------:R-:W4:Y:S01]  /*3e2e0*/  LDL.LU R18, [R1+0x12f8] ;  /* 0x0012f80001127983 */ /* 0x000f220000300800 */
[----:B0-----:R-:W4:Y:S01]  /*3e2f0*/  LDL.LU R11, [R1+0x1300] ;  /* 0x00130000010b7983 */ /* 0x001f220000300800 */
[----:B------:R-:W4:Y:S02]  /*3e300*/  LDL.LU R19, [R1+0x1310] ;  /* 0x0013100001137983 */ /* 0x000f240000300800 */
[----:B------:R-:W-:-:S02]  /*3e310*/  IMAD.WIDE R16, R8, 0x2, R12 ;  /* 0x0000000208107825 */ /* 0x000fc400078e020c */
        /* <DEDUP_REMOVED lines=23> */
[----:B--2---:R-:W-:-:S02]  /*3e490*/  IMAD.WIDE R26, R2, 0x2, R12 ;  /* 0x00000002021a7825 */ /* 0x004fc400078e020c */
[----:B------:R-:W2:Y:S03]  /*3e4a0*/  LDL.LU R2, [R1+0x1398] ;  /* 0x0013980001027983 */ /* 0x000ea60000300800 */
[----:B------:R0:W-:Y:S02]  /*3e4b0*/  STL.64 [R1+0x1290], R26 ;  /* 0x0012901a01007387 */ /* 0x0001e40000100a00 */
[----:B0-----:R-:W-:-:S04]  /*3e4c0*/  IMAD.WIDE R26, R25, 0x2, R12 ;  /* 0x00000002191a7825 */ /* 0x001fc800078e020c */
[--C-:B------:R-:W-:Y:S01]  /*3e4d0*/  IMAD.WIDE R24, R22, 0x2, R12.reuse ;  /* 0x0000000216187825 */ /* 0x100fe200078e020c */
[----:B------:R3:W-:Y:S04]  /*3e4e0*/  STL.64 [R1+0x12a0], R26 ;  /* 0x0012a01a01007387 */ /* 0x0007e80000100a00 */
[----:B------:R0:W-:Y:S02]  /*3e4f0*/  STL.64 [R1+0x12b0], R24 ;  /* 0x0012b01801007387 */ /* 0x0001e40000100a00 */
[----:B---3--:R-:W-:-:S04]  /*3e500*/  IMAD.WIDE R26, R23, 0x2, R12 ;  /* 0x00000002171a7825 */ /* 0x008fc800078e020c */
[--C-:B0-----:R-:W-:Y:S01]  /*3e510*/  IMAD.WIDE R24, R15, 0x2, R12.reuse ;  /* 0x000000020f187825 */ /* 0x101fe200078e020c */
[----:B------:R-:W-:Y:S03]  /*3e520*/  STL.64 [R1+0x12b8], R26 ;  /* 0x0012b81a01007387 */ /* 0x000fe60000100a00 */
[----:B------:R-:W3:Y:S02]  /*3e530*/  LDL.LU R15, [R1+0x13a0] ;  /* 0x0013a000010f7983 */ /* 0x000ee40000300800 */
[----:B------:R-:W-:-:S04]  /*3e540*/  IMAD.WIDE R22, R3, 0x2, R12 ;  /* 0x0000000203167825 */ /* 0x000fc800078e020c */
[----:B------:R-:W-:Y:S01]  /*3e550*/  STL.64 [R1+0x12c8], R24 ;  /* 0x0012c81801007387 */ /* 0x000fe20000100a00 */
[----:B------:R-:W3:Y:S01]  /*3e560*/  LDL.LU R3, [R1+0x13b0] ;  /* 0x0013b00001037983 */ /* 0x000ee20000300800 */
[----:B------:R0:W-:Y:S02]  /*3e570*/  STL.64 [R1+0x12d0], R22 ;  /* 0x0012d01601007387 */ /* 0x0001e40000100a00 */
[----:B0-----:R-:W-:-:S05]  /*3e580*/  IMAD.WIDE R22, R20, 0x2, R12 ;  /* 0x0000000214167825 */ /* 0x001fca00078e020c */
[----:B------:R0:W-:Y:S01]  /*3e590*/  STL.64 [R1+0x12e0], R22 ;  /* 0x0012e01601007387 */ /* 0x0001e20000100a00 */
[----:B----4-:R-:W-:-:S04]  /*3e5a0*/  IMAD.WIDE R24, R21, 0x2, R12 ;  /* 0x0000000215187825 */ /* 0x010fc800078e020c */
[--C-:B------:R-:W-:Y:S01]  /*3e5b0*/  IMAD.WIDE R20, R18, 0x2, R12.reuse ;  /* 0x0000000212147825 */ /* 0x100fe200078e020c */
[----:B------:R-:W-:Y:S03]  /*3e5c0*/  STL.64 [R1+0x12e8], R24 ;  /* 0x0012e81801007387 */ /* 0x000fe60000100a00 */
[--C-:B0-----:R-:W-:Y:S02]  /*3e5d0*/  IMAD.WIDE R22, R11, 0x2, R12.reuse ;  /* 0x000000020b167825 */ /* 0x101fe400078e020c */
[----:B------:R-:W4:Y:S02]  /*3e5e0*/  LDL.LU R11, [R1+0x13c0] ;  /* 0x0013c000010b7983 */ /* 0x000f240000300800 */
[----:B------:R0:W-:Y:S02]  /*3e5f0*/  STL.64 [R1+0x12f8], R20 ;  /* 0x0012f81401007387 */ /* 0x0001e40000100a00 */
[----:B------:R-:W-:Y:S01]  /*3e600*/  STL.64 [R1+0x1300], R22 ;  /* 0x0013001601007387 */ /* 0x000fe20000100a00 */
        /* <DEDUP_REMOVED lines=31> */
[----:B--2---:R-:W-:-:S05]  /*3e800*/  IMAD.WIDE R16, R2, 0x2, R12 ;  /* 0x0000000202107825 */ /* 0x004fca00078e020c */
[----:B------:R0:W-:Y:S01]  /*3e810*/  STL.64 [R1+0x1398], R16 ;  /* 0x0013981001007387 */ /* 0x0001e20000100a00 */
[----:B------:R-:W2:Y:S02]  /*3e820*/  LDL.LU R23, [R1+0x1438] ;  /* 0x0014380001177983 */ /* 0x000ea40000300800 */
[----:B------:R-:W2:Y:S02]  /*3e830*/  LDL.LU R14, [R1+0x1448] ;  /* 0x00144800010e7983 */ /* 0x000ea40000300800 */
[----:B------:R-:W2:Y:S01]  /*3e840*/  LDL.LU R2, [R1+0x1450] ;  /* 0x0014500001027983 */ /* 0x000ea20000300800 */
[----:B------:R-:W2:Y:S01]  /*3e850*/  LDL.LU R20, [R1+0x1460] ;  /* 0x0014600001147983 */ /* 0x000ea20000300800 */
[----:B---3--:R-:W-:-:S04]  /*3e860*/  IMAD.WIDE R18, R15, 0x2, R12 ;  /* 0x000000020f127825 */ /* 0x008fc800078e020c */
[--C-:B0-----:R-:W-:Y:S01]  /*3e870*/  IMAD.WIDE R16, R3, 0x2, R12.reuse ;  /* 0x0000000203107825 */ /* 0x101fe200078e020c */
[----:B------:R0:W-:Y:S03]  /*3e880*/  STL.64 [R1+0x13a0], R18 ;  /* 0x0013a01201007387 */ /* 0x0001e60000100a00 */
[----:B------:R-:W3:Y:S01]  /*3e890*/  LDL.LU R21, [R1+0x1468] ;  /* 0x0014680001157983 */ /* 0x000ee20000300800 */
[----:B------:R4:W-:Y:S04]  /*3e8a0*/  STL.64 [R1+0x13b0], R16 ;  /* 0x0013b01001007387 */ /* 0x0009e80000100a00 */
[----:B0-----:R-:W3:Y:S01]  /*3e8b0*/  LDL.LU R18, [R1+0x1478] ;  /* 0x0014780001127983 */ /* 0x001ee20000300800 */
[----:B------:R-:W3:Y:S02]  /*3e8c0*/  LDL.LU R3, [R1+0x1480] ;  /* 0x0014800001037983 */ /* 0x000ee40000300800 */
[----:B------:R-:W3:Y:S02]  /*3e8d0*/  LDL.LU R19, [R1+0x1490] ;  /* 0x0014900001137983 */ /* 0x000ee40000300800 */
[----:B----4-:R-:W-:-:S02]  /*3e8e0*/  IMAD.WIDE R16, R11, 0x2, R12 ;  /* 0x000000020b107825 */ /* 0x010fc400078e020c */
        /* <DEDUP_REMOVED lines=30> */
[----:B--2---:R-:W-:-:S04]  /*3ead0*/  IMAD.WIDE R26, R23, 0x2, R12 ;  /* 0x00000002171a7825 */ /* 0x004fc800078e020c */
[--C-:B0-----:R-:W-:Y:S01]  /*3eae0*/  IMAD.WIDE R24, R14, 0x2, R12.reuse ;  /* 0x000000020e187825 */ /* 0x101fe200078e020c */
[----:B------:R-:W-:Y:S03]  /*3eaf0*/  STL.64 [R1+0x1438], R26 ;  /* 0x0014381a01007387 */ /* 0x000fe60000100a00 */
[----:B------:R-:W2:Y:S02]  /*3eb00*/  LDL.LU R14, [R1+0x1520] ;  /* 0x00152000010e7983 */ /* 0x000ea40000300800 */
[----:B------:R-:W-:-:S04]  /*3eb10*/  IMAD.WIDE R22, R2, 0x2, R12 ;  /* 0x0000000202167825 */ /* 0x000fc800078e020c */
[----:B------:R-:W-:Y:S01]  /*3eb20*/  STL.64 [R1+0x1448], R24 ;  /* 0x0014481801007387 */ /* 0x000fe20000100a00 */
[----:B------:R-:W2:Y:S01]  /*3eb30*/  LDL.LU R2, [R1+0x1530] ;  /* 0x0015300001027983 */ /* 0x000ea20000300800 */
[----:B------:R0:W-:Y:S02]  /*3eb40*/  STL.64 [R1+0x1450], R22 ;  /* 0x0014501601007387 */ /* 0x0001e40000100a00 */
[----:B0-----:R-:W-:-:S05]  /*3eb50*/  IMAD.WIDE R22, R20, 0x2, R12 ;  /* 0x0000000214167825 */ /* 0x001fca00078e020c */
[----:B------:R0:W-:Y:S01]  /*3eb60*/  STL.64 [R1+0x1460], R22 ;  /* 0x0014601601007387 */ /* 0x0001e20000100a00 */
[----:B---3--:R-:W-:-:S05]  /*3eb70*/  IMAD.WIDE R24, R21, 0x2, R12 ;  /* 0x0000000215187825 */ /* 0x008fca00078e020c */
[----:B------:R-:W-:Y:S01]  /*3eb80*/  STL.64 [R1+0x1468], R24 ;  /* 0x0014681801007387 */ /* 0x000fe20000100a00 */
[----:B------:R-:W-:-:S04]  /*3eb90*/  IMAD.WIDE R20, R18, 0x2, R12 ;  /* 0x0000000212147825 */ /* 0x000fc800078e020c */
[--C-:B0-----:R-:W-:Y:S02]  /*3eba0*/  IMAD.WIDE R22, R3, 0x2, R12.reuse ;  /* 0x0000000203167825 */ /* 0x101fe400078e020c */
[----:B------:R-:W3:Y:S02]  /*3ebb0*/  LDL.LU R3, [R1+0x1538] ;  /* 0x0015380001037983 */ /* 0x000ee40000300800 */
[----:B------:R0:W-:Y:S02]  /*3ebc0*/  STL.64 [R1+0x1478], R20 ;  /* 0x0014781401007387 */ /* 0x0001e40000100a00 */
[----:B------:R-:W-:Y:S02]  /*3ebd0*/  STL.64 [R1+0x1480], R22 ;  /* 0x0014801601007387 */ /* 0x000fe40000100a00 */
[----:B0-----:R-:W-:-:S04]  /*3ebe0*/  IMAD.WIDE R20, R19, 0x2, R12 ;  /* 0x0000000213147825 */ /* 0x001fc800078e020c */
[--C-:B----4-:R-:W-:Y:S02]  /*3ebf0*/  IMAD.WIDE R18, R11, 0x2, R12.reuse ;  /* 0x000000020b127825 */ /* 0x110fe400078e020c */
        /* <DEDUP_REMOVED lines=35> */
[----:B--2---:R-:W-:-:S04]  /*3ee30*/  IMAD.WIDE R18, R14, 0x2, R12 ;  /* 0x000000020e127825 */ /* 0x004fc800078e020c */
[--C-:B0-----:R-:W-:Y:S01]  /*3ee40*/  IMAD.WIDE R16, R2, 0x2, R12.reuse ;  /* 0x0000000202107825 */ /* 0x101fe200078e020c */
[----:B------:R0:W-:Y:S03]  /*3ee50*/  STL.64 [R1+0x1520], R18 ;  /* 0x0015201201007387 */ /* 0x0001e60000100a00 */
[----:B------:R-:W2:Y:S01]  /*3ee60*/  LDL.LU R21, [R1+0x15e8] ;  /* 0x0015e80001157983 */ /* 0x000ea20000300800 */
[----:B------:R3:W-:Y:S04]  /*3ee70*/  STL.64 [R1+0x1530], R16 ;  /* 0x0015301001007387 */ /* 0x0007e80000100a00 */
[----:B0-----:R-:W2:Y:S01]  /*3ee80*/  LDL.LU R18, [R1+0x15f8] ;  /* 0x0015f80001127983 */ /* 0x001ea20000300800 */
[----:B------:R-:W2:Y:S02]  /*3ee90*/  LDL.LU R2, [R1+0x1600] ;  /* 0x0016000001027983 */ /* 0x000ea40000300800 */
[----:B------:R-:W2:Y:S02]  /*3eea0*/  LDL.LU R19, [R1+0x1610] ;  /* 0x0016100001137983 */ /* 0x000ea40000300800 */
[----:B---3--:R-:W-:-:S02]  /*3eeb0*/  IMAD.WIDE R16, R3, 0x2, R12 ;  /* 0x0000000203107825 */ /* 0x008fc400078e020c */
[----:B------:R-:W3:Y:S03]  /*3eec0*/  LDL.LU R3, [R1+0x1618] ;  /* 0x0016180001037983 */ /* 0x000ee60000300800 */
[----:B------:R0:W-:Y:S02]  /*3eed0*/  STL.64 [R1+0x1538], R16 ;  /* 0x0015381001007387 */ /* 0x0001e40000100a00 */
[----:B0-----:R-:W3:Y:S01]  /*3eee0*/  LDL.LU R16, [R1+0x1628] ;  /* 0x0016280001107983 */ /* 0x001ee20000300800 */
[----:B----4-:R-:W-:-:S03]  /*3eef0*/  IMAD.WIDE R26, R11, 0x2, R12 ;  /* 0x000000020b1a7825 */ /* 0x010fc600078e020c */
[----:B------:R-:W4:Y:S02]  /*3ef00*/  LDL.LU R11, [R1+0x1630] ;  /* 0x00163000010b7983 */ /* 0x000f240000300800 */
[----:B------:R0:W-:Y:S02]  /*3ef10*/  STL.64 [R1+0x1548], R26 ;  /* 0x0015481a01007387 */ /* 0x0001e40000100a00 */
        /* <DEDUP_REMOVED lines=36> */
[----:B0-----:R-:W-:-:S03]  /*3f160*/  IMAD.WIDE R22, R2, 0x2, R12 ;  /* 0x0000000202167825 */ /* 0x001fc600078e020c */
[----:B------:R-:W2:Y:S01]  /*3f170*/  LDL.LU R2, [R1+0x9f8] ;  /* 0x0009f80001027983 */ /* 0x000ea20000300800 */
[----:B------:R-:W-:-:S05]  /*3f180*/  IMAD.WIDE R20, R18, 0x2, R12 ;  /* 0x0000000212147825 */ /* 0x000fca00078e020c */
[----:B------:R0:W-:Y:S01]  /*3f190*/  STL.64 [R1+0x15f8], R20 ;  /* 0x0015f81401007387 */ /* 0x0001e20000100a00 */
[----:B------:R-:W-:Y:S02]  /*3f1a0*/  STL.64 [R1+0x1600], R22 ;  /* 0x0016001601007387 */ /* 0x000fe40000100a00 */
[----:B0-----:R-:W-:-:S04]  /*3f1b0*/  IMAD.WIDE R20, R19, 0x2, R12 ;  /* 0x0000000213147825 */ /* 0x001fc800078e020c */
[--C-:B---3--:R-:W-:Y:S02]  /*3f1c0*/  IMAD.WIDE R18, R3, 0x2, R12.reuse ;  /* 0x0000000203127825 */ /* 0x108fe400078e020c */
[----:B------:R-:W3:Y:S02]  /*3f1d0*/  LDL.LU R3, [R1+0x9d4] ;  /* 0x0009d40001037983 */ /* 0x000ee40000300800 */
[----:B------:R0:W-:Y:S02]  /*3f1e0*/  STL.64 [R1+0x1610], R20 ;  /* 0x0016101401007387 */ /* 0x0001e40000100a00 */
[----:B------:R4:W-:Y:S02]  /*3f1f0*/  STL.64 [R1+0x1618], R18 ;  /* 0x0016181201007387 */ /* 0x0009e40000100a00 */
[----:B0-----:R-:W-:-:S04]  /*3f200*/  IMAD.WIDE R20, R16, 0x2, R12 ;  /* 0x0000000210147825 */ /* 0x001fc800078e020c */
[--C-:B----4-:R-:W-:Y:S02]  /*3f210*/  IMAD.WIDE R18, R11, 0x2, R12.reuse ;  /* 0x000000020b127825 */ /* 0x110fe400078e020c */
        /* <DEDUP_REMOVED lines=43> */
[----:B------:R-:W3:Y:S04]  /*3f4d0*/  LDL.LU R3, [R1+0x850] ;  /* 0x0008500001037983 */ /* 0x000ee80000300800 */
[----:B------:R4:W-:Y:S01]  /*3f4e0*/  STL.64 [R1+0x2b80], R26 ;  /* 0x002b801a01007387 */ /* 0x0009e20000100a00 */
[----:B------:R-:W3:Y:S02]  /*3f4f0*/  LDL.LU R17, [R1+0x82c] ;  /* 0x00082c0001117983 */ /* 0x000ee40000300800 */
[----:B------:R-:W3:Y:S02]  /*3f500*/  LDL.LU R10, [R1+0x804] ;  /* 0x00080400010a7983 */ /* 0x000ee40000300800 */
[----:B----4-:R-:W-:-:S05]  /*3f510*/  IMAD.WIDE R26, R11, 0x2, R12 ;  /* 0x000000020b1a7825 */ /* 0x010fca00078e020c */
        /* <DEDUP_REMOVED lines=47> */
[----:B------:R0:W-:Y:S02]  /*3f810*/  STL.64 [R1+0x850], R18 ;  /* 0x0008501201007387 */ /* 0x0001e40000100a00 */
[----:B------:R-:W-:-:S04]  /*3f820*/  IMAD.WIDE R16, R17, 0x2, R12 ;  /* 0x0000000211107825 */ /* 0x000fc800078e020c */
[--C-:B0-----:R-:W-:Y:S02]  /*3f830*/  IMAD.WIDE R18, R10, 0x2, R12.reuse ;  /* 0x000000020a127825 */ /* 0x101fe400078e020c */
[----:B------:R-:W3:Y:S02]  /*3f840*/  LDL.LU R10, [R1+0x714] ;  /* 0x00071400010a7983 */ /* 0x000ee40000300800 */
[----:B------:R4:W-:Y:S02]  /*3f850*/  STL.64 [R1+0x2cc0], R16 ;  /* 0x002cc01001007387 */ /* 0x0009e40000100a00 */
[----:B------:R0:W-:Y:S02]  /*3f860*/  STL.64 [R1+0x2cd0], R18 ;  /* 0x002cd01201007387 */ /* 0x0001e40000100a00 */
[--C-:B----4-:R-:W-:Y:S02]  /*3f870*/  IMAD.WIDE R16, R11, 0x2, R12.reuse ;  /* 0x000000020b107825 */ /* 0x110fe400078e020c */
[----:B------:R-:W4:Y:S03]  /*3f880*/  LDL.LU R11, [R1+0x710] ;  /* 0x00071000010b7983 */ /* 0x000f260000300800 */
[----:B------:R1:W-:Y:S02]  /*3f890*/  STL.64 [R1+0x800], R16 ;  /* 0x0008001001007387 */ /* 0x0003e40000100a00 */
[----:B0-----:R-:W-:-:S05]  /*3f8a0*/  IMAD.WIDE R18, R8, 0x2, R12 ;  /* 0x0000000208127825 */ /* 0x001fca00078e020c */
[----:B------:R-:W-:Y:S01]  /*3f8b0*/  STL.64 [R1+0x2cf0], R18 ;  /* 0x002cf01201007387 */ /* 0x000fe20000100a00 */
[----:B------:R-:W4:Y:S02]  /*3f8c0*/  LDL.LU R8, [R1+0x6ec] ;  /* 0x0006ec0001087983 */ /* 0x000f240000300800 */
[--C-:B-1----:R-:W-:Y:S02]  /*3f8d0*/  IMAD.WIDE R16, R9, 0x2, R12.reuse ;  /* 0x0000000209107825 */ /* 0x102fe400078e020c */
        /* <DEDUP_REMOVED lines=35> */
[----:B0-----:R-:W-:-:S02]  /*3fb10*/  IMAD.WIDE R26, R10, 0x2, R12 ;  /* 0x000000020a1a7825 */ /* 0x001fc400078e020c */
        /* <DEDUP_REMOVED lines=51> */
[--C-:B-1----:R-:W-:Y:S01]  /*3fe50*/  IMAD.WIDE R18, R10, 0x2, R12.reuse ;  /* 0x000000020a127825 */ /* 0x102fe200078e020c */
[----:B------:R-:W3:Y:S03]  /*3fe60*/  LDL.LU R15, [R1+0x484] ;  /* 0x00048400010f7983 */ /* 0x000ee60000300800 */
[----:B------:R4:W-:Y:S01]  /*3fe70*/  STL.64 [R1+0x2ed0], R16 ;  /* 0x002ed01001007387 */ /* 0x0009e20000100a00 */
[----:B------:R-:W-:Y:S01]  /*3fe80*/  STL.64 [R1+0x570], R18 ;  /* 0x0005701201007387 */ /* 0x000fe20000100a00 */
[----:B------:R-:W3:Y:S02]  /*3fe90*/  LDL.LU R10, [R1+0x480] ;  /* 0x00048000010a7983 */ /* 0x000ee40000300800 */
[--C-:B----4-:R-:W-:Y:S02]  /*3fea0*/  IMAD.WIDE R16, R11, 0x2, R12.reuse ;  /* 0x000000020b107825 */ /* 0x110fe400078e020c */
[----:B------:R-:W4:Y:S03]  /*3feb0*/  LDL.LU R11, [R1+0x44c] ;  /* 0x00044c00010b7983 */ /* 0x000f260000300800 */
[----:B------:R0:W-:Y:S02]  /*3fec0*/  STL.64 [R1+0x2ef0], R16 ;  /* 0x002ef01001007387 */ /* 0x0001e40000100a00 */
[----:B0-----:R-:W-:-:S02]  /*3fed0*/  IMAD.WIDE R16, R8, 0x2, R12 ;  /* 0x0000000208107825 */ /* 0x001fc400078e020c */
[----:B------:R-:W4:Y:S03]  /*3fee0*/  LDL.LU R8, [R1+0x448] ;  /* 0x0004480001087983 */ /* 0x000f260000300800 */
[----:B------:R0:W-:Y:S02]  /*3fef0*/  STL.64 [R1+0x548], R16 ;  /* 0x0005481001007387 */ /* 0x0001e40000100a00 */
[----:B------:R-:W-:-:S05]  /*3ff00*/  IMAD.WIDE R18, R9, 0x2, R12 ;  /* 0x0000000209127825 */ /* 0x000fca00078e020c */
[----:B------:R1:W-:Y:S01]  /*3ff10*/  STL.64 [R1+0x2f10], R18 ;  /* 0x002f101201007387 */ /* 0x0003e20000100a00 */
        /* <DEDUP_REMOVED lines=31> */
[--C-:B0-----:R-:W-:Y:S02]  /*40110*/  IMAD.WIDE R26, R15, 0x2, R12.reuse ;  /* 0x000000020f1a7825 */ /* 0x101fe400078e020c */
        /* <DEDUP_REMOVED lines=16> */
[----:B-1----:R-:W-:-:S04]  /*40220*/  IMAD.WIDE R24, R9, 0x2, R12 ;  /* 0x0000000209187825 */ /* 0x002fc800078e020c */
[--C-:B------:R-:W-:Y:S01]  /*40230*/  IMAD.WIDE R22, R6, 0x2, R12.reuse ;  /* 0x0000000206167825 */ /* 0x100fe200078e020c */
[----:B------:R0:W-:Y:S03]  /*40240*/  STL.64 [R1+0x2ff0], R26 ;  /* 0x002ff01a01007387 */ /* 0x0001e60000100a00 */
[----:B------:R-:W4:Y:S02]  /*40250*/  LDL.LU R9, [R1+0x390] ;  /* 0x0003900001097983 */ /* 0x000f240000300800 */
[----:B------:R1:W-:Y:S02]  /*40260*/  STL.64 [R1+0x3f8], R24 ;  /* 0x0003f81801007387 */ /* 0x0003e40000100a00 */
[----:B------:R-:W4:Y:S01]  /*40270*/  LDL.LU R6, [R1+0x38c] ;  /* 0x00038c0001067983 */ /* 0x000f220000300800 */
[----:B------:R1:W-:Y:S01]  /*40280*/  STL.64 [R1+0x3010], R22 ;  /* 0x0030101601007387 */ /* 0x0003e20000100a00 */
[----:B0-----:R-:W-:-:S05]  /*40290*/  IMAD.WIDE R26, R20, 0x2, R12 ;  /* 0x00000002141a7825 */ /* 0x001fca00078e020c */
[----:B------:R-:W-:Y:S01]  /*402a0*/  STL.64 [R1+0x3d0], R26 ;  /* 0x0003d01a01007387 */ /* 0x000fe20000100a00 */
[----:B-1----:R-:W-:-:S05]  /*402b0*/  IMAD.WIDE R24, R21, 0x2, R12 ;  /* 0x0000000215187825 */ /* 0x002fca00078e020c */
[----:B------:R-:W-:Y:S01]  /*402c0*/  STL.64 [R1+0x3030], R24 ;  /* 0x0030301801007387 */ /* 0x000fe20000100a00 */
[----:B------:R-:W-:-:S04]  /*402d0*/  IMAD.WIDE R22, R18, 0x2, R12 ;  /* 0x0000000212167825 */ /* 0x000fc800078e020c */
[--C-:B------:R-:W-:Y:S02]  /*402e0*/  IMAD.WIDE R20, R7, 0x2, R12.reuse ;  /* 0x0000000207147825 */ /* 0x100fe400078e020c */
        /* <DEDUP_REMOVED lines=21> */
[----:B------:R0:W-:Y:S02]  /*40440*/  STL.64 [R1+0x3a8], R18 ;  /* 0x0003a81201007387 */ /* 0x0001e40000100a00 */
[----:B------:R1:W-:Y:S01]  /*40450*/  STL.64 [R1+0x30d0], R16 ;  /* 0x0030d01001007387 */ /* 0x0003e20000100a00 */
[----:B0-----:R-:W3:Y:S01]  /*40460*/  LDL.LU R19, [R1+0x374] ;  /* 0x0003740001137983 */ /* 0x001ee20000300800 */
[----:B------:R-:W-:-:S04]  /*40470*/  IMAD.WIDE R14, R15, 0x2, R12 ;  /* 0x000000020f0e7825 */ /* 0x000fc800078e020c */
[----:B-1----:R-:W3:Y:S01]  /*40480*/  LDL.LU R16, [R1+0x370] ;  /* 0x0003700001107983 */ /* 0x002ee20000300800 */
[----:B------:R4:W-:Y:S01]  /*40490*/  STL.64 [R1+0x3a0], R14 ;  /* 0x0003a00e01007387 */ /* 0x0009e20000100a00 */
[----:B------:R-:W3:Y:S02]  /*404a0*/  LDL.LU R17, [R1+0x36c] ;  /* 0x00036c0001117983 */ /* 0x000ee40000300800 */
[----:B------:R-:W-:-:S05]  /*404b0*/  IMAD.WIDE R20, R10, 0x2, R12 ;  /* 0x000000020a147825 */ /* 0x000fca00078e020c */
[----:B------:R-:W-:Y:S01]  /*404c0*/  STL.64 [R1+0x30f0], R20 ;  /* 0x0030f01401007387 */ /* 0x000fe20000100a00 */
[----:B----4-:R-:W-:-:S05]  /*404d0*/  IMAD.WIDE R14, R11, 0x2, R12 ;  /* 0x000000020b0e7825 */ /* 0x010fca00078e020c */
[----:B------:R0:W-:Y:S01]  /*404e0*/  STL.64 [R1+0x398], R14 ;  /* 0x0003980e01007387 */ /* 0x0001e20000100a00 */
[----:B------:R-:W4:Y:S02]  /*404f0*/  LDL.LU R25, [R1+0x368] ;  /* 0x0003680001197983 */ /* 0x000f240000300800 */
[----:B------:R-:W4:Y:S02]  /*40500*/  LDL.LU R22, [R1+0x364] ;  /* 0x0003640001167983 */ /* 0x000f240000300800 */
[----:B------:R-:W-:-:S05]  /*40510*/  IMAD.WIDE R10, R8, 0x2, R12 ;  /* 0x00000002080a7825 */ /* 0x000fca00078e020c */
[----:B------:R1:W-:Y:S01]  /*40520*/  STL.64 [R1+0x3110], R10 ;  /* 0x0031100a01007387 */ /* 0x0003e20000100a00 */
[----:B------:R-:W4:Y:S03]  /*40530*/  LDL.LU R23, [R1+0x360] ;  /* 0x0003600001177983 */ /* 0x000f260000300800 */
[----:B0-----:R-:W4:Y:S01]  /*40540*/  LDL.LU R14, [R1+0x35c] ;  /* 0x00035c00010e7983 */ /* 0x001f220000300800 */
[----:B------:R-:W4:Y:S03]  /*40550*/  LDL.LU R15, [R1+0x358] ;  /* 0x00035800010f7983 */ /* 0x000f260000300800 */
[----:B------:R-:W4:Y:S01]  /*40560*/  LDL.LU R20, [R1+0x354] ;  /* 0x0003540001147983 */ /* 0x000f220000300800 */
[----:B-1----:R-:W-:-:S04]  /*40570*/  IMAD.WIDE R10, R9, 0x2, R12 ;  /* 0x00000002090a7825 */ /* 0x002fc800078e020c */
[--C-:B------:R-:W-:Y:S01]  /*40580*/  IMAD.WIDE R8, R6, 0x2, R12.reuse ;  /* 0x0000000206087825 */ /* 0x100fe200078e020c */
[----:B------:R-:W-:Y:S03]  /*40590*/  STL.64 [R1+0x390], R10 ;  /* 0x0003900a01007387 */ /* 0x000fe60000100a00 */
[----:B------:R-:W4:Y:S02]  /*405a0*/  LDL.LU R21, [R1+0x350] ;  /* 0x0003500001157983 */ /* 0x000f240000300800 */
[----:B------:R0:W-:Y:S02]  /*405b0*/  STL.64 [R1+0x3130], R8 ;  /* 0x0031300801007387 */ /* 0x0001e40000100a00 */
[----:B0-----:R-:W4:Y:S01]  /*405c0*/  LDL.LU R8, [R1+0x34c] ;  /* 0x00034c0001087983 */ /* 0x001f220000300800 */
[----:B------:R-:W4:Y:S02]  /*405d0*/  LDL.LU R9, [R1+0x348] ;  /* 0x0003480001097983 */ /* 0x000f240000300800 */
[----:B------:R-:W4:Y:S02]  /*405e0*/  LDL.LU R10, [R1+0x344] ;  /* 0x00034400010a7983 */ /* 0x000f240000300800 */
[----:B------:R-:W4:Y:S02]  /*405f0*/  LDL.LU R11, [R1+0x340] ;  /* 0x00034000010b7983 */ /* 0x000f240000300800 */
[----:B------:R-:W-:-:S05]  /*40600*/  IMAD.WIDE R6, R7, 0x2, R12 ;  /* 0x0000000207067825 */ /* 0x000fca00078e020c */
[----:B------:R0:W-:Y:S01]  /*40610*/  STL.64 [R1+0x388], R6 ;  /* 0x0003880601007387 */ /* 0x0001e20000100a00 */
[----:B------:R-:W4:Y:S03]  /*40620*/  LDL.LU R18, [R1+0x33c] ;  /* 0x00033c0001127983 */ /* 0x000f260000300800 */
[----:B0-----:R-:W4:Y:S01]  /*40630*/  LDL.LU R6, [R1+0x334] ;  /* 0x0003340001067983 */ /* 0x001f220000300800 */
[----:B------:R-:W-:-:S05]  /*40640*/  IMAD.WIDE R26, R4, 0x2, R12 ;  /* 0x00000002041a7825 */ /* 0x000fca00078e020c */
[----:B------:R0:W-:Y:S01]  /*40650*/  STL.64 [R1+0x3150], R26 ;  /* 0x0031501a01007387 */ /* 0x0001e20000100a00 */
[----:B------:R-:W4:Y:S02]  /*40660*/  LDL.LU R7, [R1+0x330] ;  /* 0x0003300001077983 */ /* 0x000f240000300800 */
[----:B------:R-:W4:Y:S02]  /*40670*/  LDL.LU R4, [R1+0x32c] ;  /* 0x00032c0001047983 */ /* 0x000f240000300800 */
        /* <DEDUP_REMOVED lines=9> */
[----:B0-----:R-:W-:-:S05]  /*40710*/  IMAD.WIDE R26, R19, 0x2, R12 ;  /* 0x00000002131a7825 */ /* 0x001fca00078e020c */
[----:B------:R0:W-:Y:S01]  /*40720*/  STL.64 [R1+0x3190], R26 ;  /* 0x0031901a01007387 */ /* 0x0001e20000100a00 */
[----:B------:R-:W3:Y:S02]  /*40730*/  LDL.LU R19, [R1+0x318] ;  /* 0x0003180001137983 */ /* 0x000ee40000300800 */
[--C-:B0-----:R-:W-:Y:S02]  /*40740*/  IMAD.WIDE R26, R16, 0x2, R12.reuse ;  /* 0x00000002101a7825 */ /* 0x101fe400078e020c */
[----:B------:R-:W3:Y:S03]  /*40750*/  LDL.LU R16, [R1+0x314] ;  /* 0x0003140001107983 */ /* 0x000ee60000300800 */
[----:B------:R0:W-:Y:S02]  /*40760*/  STL.64 [R1+0x370], R26 ;  /* 0x0003701a01007387 */ /* 0x0001e40000100a00 */
[----:B0-----:R-:W-:-:S02]  /*40770*/  IMAD.WIDE R26, R17, 0x2, R12 ;  /* 0x00000002111a7825 */ /* 0x001fc400078e020c */
[----:B------:R-:W3:Y:S03]  /*40780*/  LDL.LU R17, [R1+0x310] ;  /* 0x0003100001117983 */ /* 0x000ee60000300800 */
[----:B------:R4:W-:Y:S02]  /*40790*/  STL.64 [R1+0x31b0], R26 ;  /* 0x0031b01a01007387 */ /* 0x0009e40000100a00 */
[----:B----4-:R-:W-:-:S04]  /*407a0*/  IMAD.WIDE R26, R25, 0x2, R12 ;  /* 0x00000002191a7825 */ /* 0x010fc800078e020c */
        /* <DEDUP_REMOVED lines=17> */
[----:B------:R-:W4:Y:S02]  /*408c0*/  LDL.LU.64 R8, [R1+0x308] ;  /* 0x0003080001087983 */ /* 0x000f240000300a00 */
[----:B------:R0:W-:Y:S02]  /*408d0*/  STL.64 [R1+0x3230], R22 ;  /* 0x0032301601007387 */ /* 0x0001e40000100a00 */
[----:B------:R1:W-:Y:S02]  /*408e0*/  STL.64 [R1+0x348], R20 ;  /* 0x0003481401007387 */ /* 0x0003e40000100a00 */
[----:B0-----:R-:W-:-:S04]  /*408f0*/  IMAD.WIDE R22, R10, 0x2, R12 ;  /* 0x000000020a167825 */ /* 0x001fc800078e020c */
[--C-:B-1----:R-:W-:Y:S02]  /*40900*/  IMAD.WIDE R20, R11, 0x2, R12.reuse ;  /* 0x000000020b147825 */ /* 0x102fe400078e020c */
[----:B------:R-:W4:Y:S02]  /*40910*/  LDL.LU.64 R10, [R1+0x150] ;  /* 0x00015000010a7983 */ /* 0x000f240000300a00 */
[----:B------:R0:W-:Y:S02]  /*40920*/  STL.64 [R1+0x3250], R22 ;  /* 0x0032501601007387 */ /* 0x0001e40000100a00 */
[----:B------:R1:W-:Y:S02]  /*40930*/  STL.64 [R1+0x340], R20 ;  /* 0x0003401401007387 */ /* 0x0003e40000100a00 */
[--C-:B------:R-:W-:Y:S01]  /*40940*/  IMAD.WIDE R24, R18, 0x2, R12.reuse ;  /* 0x0000000212187825 */ /* 0x100fe200078e020c */
[----:B0-----:R-:W4:Y:S04]  /*40950*/  LDL.LU.64 R22, [R1+0x300] ;  /* 0x0003000001167983 */ /* 0x001f280000300a00 */
[----:B------:R0:W-:Y:S01]  /*40960*/  STL.64 [R1+0x3270], R24 ;  /* 0x0032701801007387 */ /* 0x0001e20000100a00 */
[----:B-1----:R-:W-:-:S05]  /*40970*/  IMAD.WIDE R20, R6, 0x2, R12 ;  /* 0x0000000206147825 */ /* 0x002fca00078e020c */
[----:B------:R1:W-:Y:S01]  /*40980*/  STL.64 [R1+0x3288], R20 ;  /* 0x0032881401007387 */ /* 0x0003e20000100a00 */
[----:B0-----:R-:W-:-:S03]  /*40990*/  IMAD.WIDE R24, R7, 0x2, R12 ;  /* 0x0000000207187825 */ /* 0x001fc600078e020c */
[----:B------:R-:W4:Y:S02]  /*409a0*/  LDL.LU.64 R6, [R1+0x148] ;  /* 0x0001480001067983 */ /* 0x000f240000300a00 */
[----:B------:R0:W-:Y:S02]  /*409b0*/  STL.64 [R1+0x330], R24 ;  /* 0x0003301801007387 */ /* 0x0001e40000100a00 */
[----:B-1----:R-:W-:-:S05]  /*409c0*/  IMAD.WIDE R20, R4, 0x2, R12 ;  /* 0x0000000204147825 */ /* 0x002fca00078e020c */
[----:B------:R2:W-:Y:S01]  /*409d0*/  STL.64 [R1+0x32a8], R20 ;  /* 0x0032a81401007387 */ /* 0x0005e20000100a00 */
[----:B0-----:R-:W-:-:S03]  /*409e0*/  IMAD.WIDE R24, R5, 0x2, R12 ;  /* 0x0000000205187825 */ /* 0x001fc600078e020c */
[----:B------:R-:W4:Y:S02]  /*409f0*/  LDL.LU.64 R4, [R1+0x2f8] ;  /* 0x0002f80001047983 */ /* 0x000f240000300a00 */
[----:B------:R-:W-:Y:S02]  /*40a00*/  STL.64 [R1+0x328], R24 ;  /* 0x0003281801007387 */ /* 0x000fe40000100a00 */
[----:B--2---:R-:W-:-:S05]  /*40a10*/  IMAD.WIDE R20, R2, 0x2, R12 ;  /* 0x0000000202147825 */ /* 0x004fca00078e020c */
[----:B------:R0:W-:Y:S02]  /*40a20*/  STL.64 [R1+0x32c8], R20 ;  /* 0x0032c81401007387 */ /* 0x0001e40000100a00 */
[--C-:B0-----:R-:W-:Y:S02]  /*40a30*/  IMAD.WIDE R20, R29, 0x2, R12.reuse ;  /* 0x000000021d147825 */ /* 0x101fe400078e020c */
[----:B------:R-:W2:Y:S02]  /*40a40*/  LDL.LU R29, [R1+0x4348] ;  /* 0x00434800011d7983 */ /* 0x000ea40000300800 */
[----:B------:R-:W-:-:S04]  /*40a50*/  IMAD.WIDE R26, R0, 0x2, R12 ;  /* 0x00000002001a7825 */ /* 0x000fc800078e020c */
[----:B---3--:R-:W-:-:S05]  /*40a60*/  IMAD.WIDE R2, R3, 0x2, R12 ;  /* 0x0000000203027825 */ /* 0x008fca00078e020c */
[----:B------:R0:W-:Y:S04]  /*40a70*/  STL.64 [R1+0x320], R2 ;  /* 0x0003200201007387 */ /* 0x0001e80000100a00 */
[----:B0-----:R-:W3:Y:S01]  /*40a80*/  LDL.LU.64 R2, [R1+0x140] ;  /* 0x0001400001027983 */ /* 0x001ee20000300a00 */
[----:B------:R0:W-:Y:S02]  /*40a90*/  STL.64 [R1+0x32e8], R20 ;  /* 0x0032e81401007387 */ /* 0x0001e40000100a00 */
[--C-:B------:R-:W-:Y:S01]  /*40aa0*/  IMAD.WIDE R24, R19, 0x2, R12.reuse ;  /* 0x0000000213187825 */ /* 0x100fe200078e020c */
[----:B0-----:R-:W3:Y:S03]  /*40ab0*/  LDL.LU.64 R20, [R1+0x2f0] ;  /* 0x0002f00001147983 */ /* 0x001ee60000300a00 */
[----:B------:R-:W-:-:S04]  /*40ac0*/  IMAD.WIDE R18, R16, 0x2, R12 ;  /* 0x0000000210127825 */ /* 0x000fc800078e020c */
[----:B------:R0:W-:Y:S01]  /*40ad0*/  STL.64 [R1+0x318], R24 ;  /* 0x0003181801007387 */ /* 0x0001e20000100a00 */
[----:B------:R1:W-:Y:S01]  /*40ae0*/  STL.64 [R1+0x3308], R18 ;  /* 0x0033081201007387 */ /* 0x0003e20000100a00 */
[----:B0-----:R-:W-:-:S04]  /*40af0*/  IMAD.WIDE R24, R17, 0x2, R12 ;  /* 0x0000000211187825 */ /* 0x001fc800078e020c */
[--C-:B------:R-:W-:Y:S01]  /*40b00*/  IMAD.WIDE R16, R28, 0x2, R12.reuse ;  /* 0x000000021c107825 */ /* 0x100fe200078e020c */
[----:B-1----:R-:W3:Y:S03]  /*40b10*/  LDL.LU.64 R18, [R1+0x138] ;  /* 0x0001380001127983 */ /* 0x002ee60000300a00 */
[----:B------:R4:W-:Y:S02]  /*40b20*/  STL.64 [R1+0x310], R24 ;  /* 0x0003101801007387 */ /* 0x0009e40000100a00 */
[----:B----4-:R-:W-:-:S04]  /*40b30*/  IMAD.WIDE R24, R14, 0x2, R12 ;  /* 0x000000020e187825 */ /* 0x010fc800078e020c */
[----:B------:R-:W-:Y:S01]  /*40b40*/  IMAD.WIDE R12, R15, 0x2, R12 ;  /* 0x000000020f0c7825 */ /* 0x000fe200078e020c */
[----:B--2---:R-:W-:Y:S03]  /*40b50*/  STL [R1+0x42cc], R29 ;  /* 0x0042cc1d01007387 */ /* 0x004fe60000100800 */
[----:B------:R0:W-:Y:S02]  /*40b60*/  STL.64 [R1+0x3328], R16 ;  /* 0x0033281001007387 */ /* 0x0001e40000100a00 */
[----:B0-----:R-:W2:Y:S01]  /*40b70*/  LDL.LU.64 R16, [R1+0x2e8] ;  /* 0x0002e80001107983 */ /* 0x001ea20000300a00 */
[----:B------:R-:W-:Y:S02]  /*40b80*/  STL.64 [R1+0x3338], R26 ;  /* 0x0033381a01007387 */ /* 0x000fe40000100a00 */
[----:B------:R-:W4:Y:S02]  /*40b90*/  LDL.LU.64 R14, [R1+0x130] ;  /* 0x00013000010e7983 */ /* 0x000f240000300a00 */
[----:B------:R0:W-:Y:S02]  /*40ba0*/  STL.64 [R1+0x828], R24 ;  /* 0x0008281801007387 */ /* 0x0001e40000100a00 */
[----:B------:R-:W-:Y:S01]  /*40bb0*/  IMAD.MOV.U32 R0, RZ, RZ, R9 ;  /* 0x000000ffff007224 */ /* 0x000fe200078e0009 */
[----:B0-----:R-:W4:Y:S01]  /*40bc0*/  LDL.LU.64 R24, [R1+0x2e0] ;  /* 0x0002e00001187983 */ /* 0x001f220000300a00 */
[----:B------:R-:W-:Y:S02]  /*40bd0*/  STL [R1+0x42d0], R13 ;  /* 0x0042d00d01007387 */ /* 0x000fe40000100800 */
[----:B------:R-:W-:Y:S02]  /*40be0*/  STL [R1+0x42d4], R12 ;  /* 0x0042d40c01007387 */ /* 0x000fe40000100800 */
[----:B------:R0:W-:Y:S02]  /*40bf0*/  STL [R1+0x3ab4], R8 ;  /* 0x003ab40801007387 */ /* 0x0001e40000100800 */
[----:B0-----:R-:W4:Y:S01]  /*40c00*/  LDL.LU.64 R8, [R1+0x128] ;  /* 0x0001280001087983 */ /* 0x001f220000300a00 */
[----:B------:R0:W-:Y:S02]  /*40c10*/  STL [R1+0x3aac], R0 ;  /* 0x003aac0001007387 */ /* 0x0001e40000100800 */
[----:B------:R1:W-:Y:S02]  /*40c20*/  STL [R1+0x3ab0], R10 ;  /* 0x003ab00a01007387 */ /* 0x0003e40000100800 */
[----:B0-----:R-:W-:-:S02]  /*40c30*/  IMAD.MOV.U32 R0, RZ, RZ, R11 ;  /* 0x000000ffff007224 */ /* 0x001fc400078e000b */
[----:B-1----:R-:W4:Y:S03]  /*40c40*/  LDL.LU.64 R10, [R1+0x2d8] ;  /* 0x0002d800010a7983 */ /* 0x002f260000300a00 */
[----:B------:R0:W-:Y:S02]  /*40c50*/  STL [R1+0x3aa4], R0 ;  /* 0x003aa40001007387 */ /* 0x0001e40000100800 */
[----:B------:R1:W-:Y:S02]  /*40c60*/  STL [R1+0x3aa8], R22 ;  /* 0x003aa81601007387 */ /* 0x0003e40000100800 */
[----:B0-----:R-:W-:Y:S02]  /*40c70*/  IMAD.MOV.U32 R0, RZ, RZ, R23 ;  /* 0x000000ffff007224 */ /* 0x001fe400078e0017 */
[----:B-1----:R-:W4:Y:S03]  /*40c80*/  LDL.LU.64 R22, [R1+0x120] ;  /* 0x0001200001167983 */ /* 0x002f260000300a00 */
        /* <DEDUP_REMOVED lines=9> */
[----:B---3--:R1:W-:Y:S02]  /*40d20*/  STL [R1+0x3a90], R2 ;  /* 0x003a900201007387 */ /* 0x0083e40000100800 */
[----:B0-----:R-:W-:-:S02]  /*40d30*/  IMAD.MOV.U32 R0, RZ, RZ, R3 ;  /* 0x000000ffff007224 */ /* 0x001fc400078e0003 */
[----:B-1----:R-:W3:Y:S03]  /*40d40*/  LDL.LU.64 R2, [R1+0x2c8] ;  /* 0x0002c80001027983 */ /* 0x002ee60000300a00 */
[----:B------:R0:W-:Y:S02]  /*40d50*/  STL [R1+0x3a84], R0 ;  /* 0x003a840001007387 */ /* 0x0001e40000100800 */
[----:B------:R1:W-:Y:S02]  /*40d60*/  STL [R1+0x3a88], R20 ;  /* 0x003a881401007387 */ /* 0x0003e40000100800 */
[----:B0-----:R-:W-:Y:S02]  /*40d70*/  IMAD.MOV.U32 R0, RZ, RZ, R21 ;  /* 0x000000ffff007224 */ /* 0x001fe400078e0015 */
[----:B-1----:R-:W3:Y:S03]  /*40d80*/  LDL.LU.64 R20, [R1+0x110] ;  /* 0x0001100001147983 */ /* 0x002ee60000300a00 */
[----:B------:R0:W-:Y:S02]  /*40d90*/  STL [R1+0x3a7c], R0 ;  /* 0x003a7c0001007387 */ /* 0x0001e40000100800 */
[----:B------:R1:W-:Y:S02]  /*40da0*/  STL [R1+0x3a80], R18 ;  /* 0x003a801201007387 */ /* 0x0003e40000100800 */
[----:B0-----:R-:W-:-:S02]  /*40db0*/  IMAD.MOV.U32 R0, RZ, RZ, R19 ;  /* 0x000000ffff007224 */ /* 0x001fc400078e0013 */
[----:B-1----:R-:W3:Y:S03]  /*40dc0*/  LDL.LU.64 R18, [R1+0x2c0] ;  /* 0x0002c00001127983 */ /* 0x002ee60000300a00 */
[----:B------:R0:W-:Y:S01]  /*40dd0*/  STL [R1+0x3a74], R0 ;  /* 0x003a740001007387 */ /* 0x0001e20000100800 */
[----:B--2---:R1:W-:Y:S01]  /*40de0*/  STL [R1+0x3a78], R16 ;  /* 0x003a781001007387 */ /* 0x0043e20000100800 */
[----:B0-----:R-:W-:-:S03]  /*40df0*/  IMAD.MOV.U32 R0, RZ, RZ, R17 ;  /* 0x000000ffff007224 */ /* 0x001fc600078e0011 */
[----:B-1----:R-:W2:Y:S02]  /*40e00*/  LDL.LU.64 R16, [R1+0x108] ;  /* 0x0001080001107983 */ /* 0x002ea40000300a00 */
[----:B------:R0:W-:Y:S02]  /*40e10*/  STL [R1+0x3a6c], R0 ;  /* 0x003a6c0001007387 */ /* 0x0001e40000100800 */
[----:B----4-:R1:W-:Y:S02]  /*40e20*/  STL [R1+0x3a70], R14 ;  /* 0x003a700e01007387 */ /* 0x0103e40000100800 */
        /* <DEDUP_REMOVED lines=38> */
[----:B------:R2:W-:Y:S02]  /*41090*/  STL [R1+0x3a1c], R0 ;  /* 0x003a1c0001007387 */ /* 0x0005e40000100800 */
[----:B--2---:R-:W-:Y:S01]  /*410a0*/  IMAD.MOV.U32 R0, RZ, RZ, R17 ;  /* 0x000000ffff007224 */ /* 0x004fe200078e0011 */
[----:B------:R0:W-:Y:S04]  /*410b0*/  STL [R1+0x3a20], R16 ;  /* 0x003a201001007387 */ /* 0x0001e80000100800 */
[----:B0-----:R-:W2:Y:S01]  /*410c0*/  LDL.LU.64 R16, [R1+0x290] ;  /* 0x0002900001107983 */ /* 0x001ea20000300a00 */
[----:B------:R0:W-:Y:S03]  /*410d0*/  STL [R1+0x3a14], R0 ;  /* 0x003a140001007387 */ /* 0x0001e60000100800 */
[----:B----4-:R1:W-:Y:S01]  /*410e0*/  STL [R1+0x3a18], R14 ;  /* 0x003a180e01007387 */ /* 0x0103e20000100800 */
[----:B0-----:R-:W-:-:S03]  /*410f0*/  IMAD.MOV.U32 R0, RZ, RZ, R15 ;  /* 0x000000ffff007224 */ /* 0x001fc600078e000f */
[----:B-1----:R-:W4:Y:S02]  /*41100*/  LDL.LU.64 R14, [R1+0xd8] ;  /* 0x0000d800010e7983 */ /* 0x002f240000300a00 */
[----:B------:R0:W-:Y:S02]  /*41110*/  STL [R1+0x3a0c], R0 ;  /* 0x003a0c0001007387 */ /* 0x0001e40000100800 */
[----:B------:R-:W-:Y:S02]  /*41120*/  STL [R1+0x3a10], R24 ;  /* 0x003a101801007387 */ /* 0x000fe40000100800 */
[----:B------:R-:W4:Y:S02]  /*41130*/  LDL.LU.64 R26, [R1+0x288] ;  /* 0x00028800011a7983 */ /* 0x000f240000300a00 */
[----:B0-----:R-:W-:-:S05]  /*41140*/  IMAD.MOV.U32 R0, RZ, RZ, R25 ;  /* 0x000000ffff007224 */ /* 0x001fca00078e0019 */
[----:B------:R0:W-:Y:S01]  /*41150*/  STL [R1+0x3a04], R0 ;  /* 0x003a040001007387 */ /* 0x0001e20000100800 */
        /* <DEDUP_REMOVED lines=33> */
[----:B------:R-:W2:Y:S02]  /*41370*/  LDL.LU.64 R24, [R1+0xb0] ;  /* 0x0000b00001187983 */ /* 0x000ea40000300a00 */
[----:B0-----:R-:W-:Y:S01]  /*41380*/  IMAD.MOV.U32 R0, RZ, RZ, R17 ;  /* 0x000000ffff007224 */ /* 0x001fe200078e0011 */
[----:B----4-:R-:W-:Y:S04]  /*41390*/  STL [R1+0x39c0], R14 ;  /* 0x0039c00e01007387 */ /* 0x010fe80000100800 */
[----:B------:R0:W-:Y:S02]  /*413a0*/  STL [R1+0x39bc], R0 ;  /* 0x0039bc0001007387 */ /* 0x0001e40000100800 */
[----:B-1----:R-:W4:Y:S02]  /*413b0*/  LDL.LU.64 R16, [R1+0x260] ;  /* 0x0002600001107983 */ /* 0x002f240000300a00 */
[----:B------:R-:W-:Y:S02]  /*413c0*/  STL [R1+0x39b8], R26 ;  /* 0x0039b81a01007387 */ /* 0x000fe40000100800 */
[----:B0-----:R-:W-:-:S05]  /*413d0*/  IMAD.MOV.U32 R0, RZ, RZ, R15 ;  /* 0x000000ffff007224 */ /* 0x001fca00078e000f */
[----:B------:R0:W-:Y:S01]  /*413e0*/  STL [R1+0x39b4], R0 ;  /* 0x0039b40001007387 */ /* 0x0001e20000100800 */
[----:B------:R-:W4:Y:S02]  /*413f0*/  LDL.LU.64 R14, [R1+0xa8] ;  /* 0x0000a800010e7983 */ /* 0x000f240000300a00 */
[----:B0-----:R-:W-:Y:S01]  /*41400*/  IMAD.MOV.U32 R0, RZ, RZ, R27 ;  /* 0x000000ffff007224 */ /* 0x001fe200078e001b */
[----:B------:R-:W-:Y:S04]  /*41410*/  STL [R1+0x39b0], R8 ;  /* 0x0039b00801007387 */ /* 0x000fe80000100800 */
[----:B------:R0:W-:Y:S02]  /*41420*/  STL [R1+0x39ac], R0 ;  /* 0x0039ac0001007387 */ /* 0x0001e40000100800 */
[----:B0-----:R-:W-:-:S02]  /*41430*/  IMAD.MOV.U32 R0, RZ, RZ, R9 ;  /* 0x000000ffff007224 */ /* 0x001fc400078e0009 */
[----:B------:R-:W4:Y:S03]  /*41440*/  LDL.LU.64 R8, [R1+0x258] ;  /* 0x0002580001087983 */ /* 0x000f260000300a00 */
        /* <DEDUP_REMOVED lines=17> */
[----:B---3--:R1:W-:Y:S02]  /*41560*/  STL [R1+0x3988], R2 ;  /* 0x0039880201007387 */ /* 0x0083e40000100800 */
[----:B0-----:R-:W-:Y:S02]  /*41570*/  IMAD.MOV.U32 R0, RZ, RZ, R3 ;  /* 0x000000ffff007224 */ /* 0x001fe400078e0003 */
[----:B-1----:R-:W3:Y:S03]  /*41580*/  LDL.LU.64 R2, [R1+0x90] ;  /* 0x0000900001027983 */ /* 0x002ee60000300a00 */
[----:B------:R0:W-:Y:S02]  /*41590*/  STL [R1+0x397c], R0 ;  /* 0x00397c0001007387 */ /* 0x0001e40000100800 */
[----:B------:R1:W-:Y:S02]  /*415a0*/  STL [R1+0x3980], R20 ;  /* 0x0039801401007387 */ /* 0x0003e40000100800 */
[----:B0-----:R-:W-:-:S02]  /*415b0*/  IMAD.MOV.U32 R0, RZ, RZ, R21 ;  /* 0x000000ffff007224 */ /* 0x001fc400078e0015 */
[----:B-1----:R-:W3:Y:S03]  /*415c0*/  LDL.LU.64 R20, [R1+0x240] ;  /* 0x0002400001147983 */ /* 0x002ee60000300a00 */
[----:B------:R0:W-:Y:S02]  /*415d0*/  STL [R1+0x3974], R0 ;  /* 0x0039740001007387 */ /* 0x0001e40000100800 */
[----:B------:R1:W-:Y:S02]  /*415e0*/  STL [R1+0x3978], R18 ;  /* 0x0039781201007387 */ /* 0x0003e40000100800 */
[----:B0-----:R-:W-:Y:S01]  /*415f0*/  IMAD.MOV.U32 R0, RZ, RZ, R19 ;  /* 0x000000ffff007224 */ /* 0x001fe200078e0013 */
[----:B--2---:R-:W-:Y:S04]  /*41600*/  STL [R1+0x3970], R24 ;  /* 0x0039701801007387 */ /* 0x004fe80000100800 */
[----:B------:R0:W-:Y:S01]  /*41610*/  STL [R1+0x396c], R0 ;  /* 0x00396c0001007387 */ /* 0x0001e20000100800 */
[----:B-1----:R-:W2:Y:S02]  /*41620*/  LDL.LU.64 R18, [R1+0x88] ;  /* 0x0000880001127983 */ /* 0x002ea40000300a00 */
[----:B0-----:R-:W-:Y:S01]  /*41630*/  IMAD.MOV.U32 R0, RZ, RZ, R25 ;  /* 0x000000ffff007224 */ /* 0x001fe200078e0019 */
[----:B----4-:R-:W-:Y:S04]  /*41640*/  STL [R1+0x3968], R16 ;  /* 0x0039681001007387 */ /* 0x010fe80000100800 */
[----:B------:R0:W-:Y:S02]  /*41650*/  STL [R1+0x3964], R0 ;  /* 0x0039640001007387 */ /* 0x0001e40000100800 */
[----:B------:R-:W4:Y:S02]  /*41660*/  LDL.LU.64 R28, [R1+0x238] ;  /* 0x00023800011c7983 */ /* 0x000f240000300a00 */
[----:B0-----:R-:W-:Y:S01]  /*41670*/  IMAD.MOV.U32 R0, RZ, RZ, R17 ;  /* 0x000000ffff007224 */ /* 0x001fe200078e0011 */
[----:B------:R-:W-:Y:S04]  /*41680*/  STL [R1+0x3960], R14 ;  /* 0x0039600e01007387 */ /* 0x000fe80000100800 */
[----:B------:R0:W-:Y:S01]  /*41690*/  STL [R1+0x395c], R0 ;  /* 0x00395c0001007387 */ /* 0x0001e20000100800 */
[----:B------:R-:W4:Y:S02]  /*416a0*/  LDL.LU.64 R26, [R1+0x80] ;  /* 0x00008000011a7983 */ /* 0x000f240000300a00 */
[----:B------:R-:W4:Y:S02]  /*416b0*/  LDL.LU.64 R16, [R1+0x230] ;  /* 0x0002300001107983 */ /* 0x000f240000300a00 */
[----:B0-----:R-:W-:-:S05]  /*416c0*/  IMAD.MOV.U32 R0, RZ, RZ, R15 ;  /* 0x000000ffff007224 */ /* 0x001fca00078e000f */
[----:B------:R0:W-:Y:S02]  /*416d0*/  STL [R1+0x3954], R0 ;  /* 0x0039540001007387 */ /* 0x0001e40000100800 */
[----:B0-----:R-:W-:Y:S02]  /*416e0*/  IMAD.MOV.U32 R0, RZ, RZ, R9 ;  /* 0x000000ffff007224 */ /* 0x001fe400078e0009 */
[----:B------:R0:W-:Y:S04]  /*416f0*/  STL [R1+0x3958], R8 ;  /* 0x0039580801007387 */ /* 0x0001e80000100800 */
[----:B0-----:R-:W4:Y:S01]  /*41700*/  LDL.LU.64 R8, [R1+0x78] ;  /* 0x0000780001087983 */ /* 0x001f220000300a00 */
[----:B------:R0:W-:Y:S02]  /*41710*/  STL [R1+0x394c], R0 ;  /* 0x00394c0001007387 */ /* 0x0001e40000100800 */
[----:B------:R1:W-:Y:S02]  /*41720*/  STL [R1+0x3950], R10 ;  /* 0x0039500a01007387 */ /* 0x0003e40000100800 */
[----:B------:R-:W4:Y:S02]  /*41730*/  LDL.LU.64 R14, [R1+0x228] ;  /* 0x00022800010e7983 */ /* 0x000f240000300a00 */
[----:B0-----:R-:W-:Y:S01]  /*41740*/  IMAD.MOV.U32 R0, RZ, RZ, R11 ;  /* 0x000000ffff007224 */ /* 0x001fe200078e000b */
[----:B------:R-:W-:Y:S04]  /*41750*/  STL [R1+0x3948], R22 ;  /* 0x0039481601007387 */ /* 0x000fe80000100800 */
[----:B------:R0:W-:Y:S01]  /*41760*/  STL [R1+0x3944], R0 ;  /* 0x0039440001007387 */ /* 0x0001e20000100800 */
[----:B-1----:R-:W4:Y:S02]  /*41770*/  LDL.LU.64 R10, [R1+0x70] ;  /* 0x00007000010a7983 */ /* 0x002f240000300a00 */
[----:B0-----:R-:W-:Y:S01]  /*41780*/  IMAD.MOV.U32 R0, RZ, RZ, R23 ;  /* 0x000000ffff007224 */ /* 0x001fe200078e0017 */
[----:B------:R-:W-:Y:S04]  /*41790*/  STL [R1+0x3940], R6 ;  /* 0x0039400601007387 */ /* 0x000fe80000100800 */
[----:B------:R0:W-:Y:S01]  /*417a0*/  STL [R1+0x393c], R0 ;  /* 0x00393c0001007387 */ /* 0x0001e20000100800 */
[----:B------:R-:W4:Y:S02]  /*417b0*/  LDL.LU.64 R24, [R1+0x220] ;  /* 0x0002200001187983 */ /* 0x000f240000300a00 */
[----:B0-----:R-:W-:Y:S01]  /*417c0*/  IMAD.MOV.U32 R0, RZ, RZ, R7 ;  /* 0x000000ffff007224 */ /* 0x001fe200078e0007 */
[----:B------:R-:W-:Y:S04]  /*417d0*/  STL [R1+0x3938], R4 ;  /* 0x0039380401007387 */ /* 0x000fe80000100800 */
[----:B------:R0:W-:Y:S01]  /*417e0*/  STL [R1+0x3934], R0 ;  /* 0x0039340001007387 */ /* 0x0001e20000100800 */
[----:B------:R-:W4:Y:S02]  /*417f0*/  LDL.LU.64 R6, [R1+0x68] ;  /* 0x0000680001067983 */ /* 0x000f240000300a00 */
[----:B0-----:R-:W-:Y:S01]  /*41800*/  IMAD.MOV.U32 R0, RZ, RZ, R5 ;  /* 0x000000ffff007224 */ /* 0x001fe200078e0005 */
[----:B---3--:R-:W-:Y:S04]  /*41810*/  STL [R1+0x3930], R2 ;  /* 0x0039300201007387 */ /* 0x008fe80000100800 */
[----:B------:R0:W-:Y:S01]  /*41820*/  STL [R1+0x392c], R0 ;  /* 0x00392c0001007387 */ /* 0x0001e20000100800 */
[----:B------:R-:W3:Y:S02]  /*41830*/  LDL.LU.64 R4, [R1+0x218] ;  /* 0x0002180001047983 */ /* 0x000ee40000300a00 */
[----:B0-----:R-:W-:Y:S01]  /*41840*/  IMAD.MOV.U32 R0, RZ, RZ, R3 ;  /* 0x000000ffff007224 */ /* 0x001fe200078e0003 */
[----:B------:R-:W-:Y:S04]  /*41850*/  STL [R1+0x3928], R20 ;  /* 0x0039281401007387 */ /* 0x000fe80000100800 */
[----:B------:R0:W-:Y:S01]  /*41860*/  STL [R1+0x3924], R0 ;  /* 0x0039240001007387 */ /* 0x0001e20000100800 */
[----:B------:R-:W3:Y:S02]  /*41870*/  LDL.LU.64 R2, [R1+0x60] ;  /* 0x0000600001027983 */ /* 0x000ee40000300a00 */
[----:B------:R-:W3:Y:S02]  /*41880*/  LDL.LU.64 R22, [R1+0x210] ;  /* 0x0002100001167983 */ /* 0x000ee40000300a00 */
[----:B0-----:R-:W-:-:S05]  /*41890*/  IMAD.MOV.U32 R0, RZ, RZ, R21 ;  /* 0x000000ffff007224 */ /* 0x001fca00078e0015 */
[----:B------:R0:W-:Y:S04]  /*418a0*/  STL [R1+0x391c], R0 ;  /* 0x00391c0001007387 */ /* 0x0001e80000100800 */
[----:B--2---:R1:W-:Y:S01]  /*418b0*/  STL [R1+0x3920], R18 ;  /* 0x0039201201007387 */ /* 0x0043e20000100800 */
[----:B0-----:R-:W-:-:S03]  /*418c0*/  IMAD.MOV.U32 R0, RZ, RZ, R19 ;  /* 0x000000ffff007224 */ /* 0x001fc600078e0013 */
[----:B------:R-:W2:Y:S04]  /*418d0*/  LDL.LU.64 R20, [R1+0x58] ;  /* 0x0000580001147983 */ /* 0x000ea80000300a00 */
[----:B------:R0:W-:Y:S04]  /*418e0*/  STL [R1+0x3914], R0 ;  /* 0x0039140001007387 */ /* 0x0001e80000100800 */
[----:B----4-:R-:W-:Y:S01]  /*418f0*/  STL [R1+0x3918], R28 ;  /* 0x0039181c01007387 */ /* 0x010fe20000100800 */
[----:B-1----:R-:W4:Y:S02]  /*41900*/  LDL.LU.64 R18, [R1+0x208] ;  /* 0x0002080001127983 */ /* 0x002f240000300a00 */
[----:B0-----:R-:W-:Y:S01]  /*41910*/  IMAD.MOV.U32 R0, RZ, RZ, R29 ;  /* 0x000000ffff007224 */ /* 0x001fe200078e001d */
[----:B------:R-:W-:Y:S04]  /*41920*/  STL [R1+0x3910], R26 ;  /* 0x0039101a01007387 */ /* 0x000fe80000100800 */
[----:B------:R0:W-:Y:S01]  /*41930*/  STL [R1+0x390c], R0 ;  /* 0x00390c0001007387 */ /* 0x0001e20000100800 */
[----:B------:R-:W-:Y:S02]  /*41940*/  STL [R1+0x3908], R16 ;  /* 0x0039081001007387 */ /* 0x000fe40000100800 */
[----:B0-----:R-:W-:-:S05]  /*41950*/  IMAD.MOV.U32 R0, RZ, RZ, R27 ;  /* 0x000000ffff007224 */ /* 0x001fca00078e001b */
[----:B------:R0:W-:Y:S02]  /*41960*/  STL [R1+0x3904], R0 ;  /* 0x0039040001007387 */ /* 0x0001e40000100800 */
[----:B0-----:R-:W-:Y:S02]  /*41970*/  IMAD.MOV.U32 R0, RZ, RZ, R17 ;  /* 0x000000ffff007224 */ /* 0x001fe400078e0011 */
[----:B------:R-:W4:Y:S03]  /*41980*/  LDL.LU.64 R16, [R1+0x50] ;  /* 0x0000500001107983 */ /* 0x000f260000300a00 */
[----:B------:R0:W-:Y:S02]  /*41990*/  STL [R1+0x38fc], R0 ;  /* 0x0038fc0001007387 */ /* 0x0001e40000100800 */
[----:B0-----:R-:W-:Y:S01]  /*419a0*/  IMAD.MOV.U32 R0, RZ, RZ, R9 ;  /* 0x000000ffff007224 */ /* 0x001fe200078e0009 */
[----:B------:R0:W-:Y:S01]  /*419b0*/  STL [R1+0x3900], R8 ;  /* 0x0039000801007387 */ /* 0x0001e20000100800 */
[----:B------:R-:W-:Y:S03]  /*419c0*/  STL [R1+0x38f8], R14 ;  /* 0x0038f80e01007387 */ /* 0x000fe60000100800 */
[----:B------:R1:W-:Y:S04]  /*419d0*/  STL [R1+0x38f4], R0 ;  /* 0x0038f40001007387 */ /* 0x0003e80000100800 */
[----:B0-----:R-:W4:Y:S01]  /*419e0*/  LDL.LU.64 R8, [R1+0x200] ;  /* 0x0002000001087983 */ /* 0x001f220000300a00 */
[----:B-1----:R-:W-:-:S02]  /*419f0*/  IMAD.MOV.U32 R0, RZ, RZ, R15 ;  /* 0x000000ffff007224 */ /* 0x002fc400078e000f */
[----:B------:R-:W-:Y:S03]  /*41a00*/  STL [R1+0x38f0], R10 ;  /* 0x0038f00a01007387 */ /* 0x000fe60000100800 */
[----:B------:R0:W-:Y:S01]  /*41a10*/  STL [R1+0x38ec], R0 ;  /* 0x0038ec0001007387 */ /* 0x0001e20000100800 */
[----:B------:R-:W4:Y:S02]  /*41a20*/  LDL.LU.64 R14, [R1+0x48] ;  /* 0x00004800010e7983 */ /* 0x000f240000300a00 */
[----:B0-----:R-:W-:Y:S01]  /*41a30*/  IMAD.MOV.U32 R0, RZ, RZ, R11 ;  /* 0x000000ffff007224 */ /* 0x001fe200078e000b */
[----:B------:R-:W-:Y:S04]  /*41a40*/  STL [R1+0x38e8], R24 ;  /* 0x0038e81801007387 */ /* 0x000fe80000100800 */
        /* <DEDUP_REMOVED lines=8> */
[----:B---3--:R1:W-:Y:S02]  /*41ad0*/  STL [R1+0x38d8], R4 ;  /* 0x0038d80401007387 */ /* 0x0083e40000100800 */
[----:B0-----:R-:W-:Y:S02]  /*41ae0*/  IMAD.MOV.U32 R0, RZ, RZ, R5 ;  /* 0x000000ffff007224 */ /* 0x001fe400078e0005 */
[----:B-1----:R-:W3:Y:S03]  /*41af0*/  LDL.LU.64 R4, [R1+0x1f0] ;  /* 0x0001f00001047983 */ /* 0x002ee60000300a00 */
[----:B------:R0:W-:Y:S02]  /*41b00*/  STL [R1+0x38cc], R0 ;  /* 0x0038cc0001007387 */ /* 0x0001e40000100800 */
[----:B------:R1:W-:Y:S02]  /*41b10*/  STL [R1+0x38d0], R2 ;  /* 0x0038d00201007387 */ /* 0x0003e40000100800 */
[----:B------:R-:W-:Y:S02]  /*41b20*/  STL [R1+0x38c8], R22 ;  /* 0x0038c81601007387 */ /* 0x000fe40000100800 */
[----:B0-----:R-:W-:-:S05]  /*41b30*/  IMAD.MOV.U32 R0, RZ, RZ, R3 ;  /* 0x000000ffff007224 */ /* 0x001fca00078e0003 */
[----:B------:R0:W-:Y:S01]  /*41b40*/  STL [R1+0x38c4], R0 ;  /* 0x0038c40001007387 */ /* 0x0001e20000100800 */
[----:B-1----:R-:W3:Y:S02]  /*41b50*/  LDL.LU.64 R2, [R1+0x38] ;  /* 0x0000380001027983 */ /* 0x002ee40000300a00 */
[----:B0-----:R-:W-:Y:S01]  /*41b60*/  IMAD.MOV.U32 R0, RZ, RZ, R23 ;  /* 0x000000ffff007224 */ /* 0x001fe200078e0017 */
[----:B--2---:R-:W-:Y:S04]  /*41b70*/  STL [R1+0x38c0], R20 ;  /* 0x0038c01401007387 */ /* 0x004fe80000100800 */
[----:B------:R0:W-:Y:S02]  /*41b80*/  STL [R1+0x38bc], R0 ;  /* 0x0038bc0001007387 */ /* 0x0001e40000100800 */
[----:B0-----:R-:W-:-:S02]  /*41b90*/  IMAD.MOV.U32 R0, RZ, RZ, R21 ;  /* 0x000000ffff007224 */ /* 0x001fc400078e0015 */
[----:B----4-:R-:W-:Y:S03]  /*41ba0*/  STL [R1+0x38b8], R18 ;  /* 0x0038b81201007387 */ /* 0x010fe60000100800 */
[----:B------:R0:W-:Y:S02]  /*41bb0*/  STL [R1+0x38b4], R0 ;  /* 0x0038b40001007387 */ /* 0x0001e40000100800 */
[----:B------:R-:W2:Y:S02]  /*41bc0*/  LDL.LU.64 R26, [R1+0x30] ;  /* 0x00003000011a7983 */ /* 0x000ea40000300a00 */
[----:B0-----:R-:W-:Y:S01]  /*41bd0*/  IMAD.MOV.U32 R0, RZ, RZ, R19 ;  /* 0x000000ffff007224 */ /* 0x001fe200078e0013 */
[----:B--2---:R0:W-:Y:S04]  /*41be0*/  STL.64 [R1+0x4340], R26 ;  /* 0x0043401a01007387 */ /* 0x0041e80000100a00 */
[----:B0-----:R-:W2:Y:S01]  /*41bf0*/  LDL.LU.64 R26, [R1+0x1e8] ;  /* 0x0001e800011a7983 */ /* 0x001ea20000300a00 */
[----:B------:R-:W4:Y:S02]  /*41c00*/  LDL.LU.64 R24, [R1+0x1e0] ;  /* 0x0001e00001187983 */ /* 0x000f240000300a00 */
[----:B------:R0:W-:Y:S02]  /*41c10*/  STL [R1+0x38ac], R0 ;  /* 0x0038ac0001007387 */ /* 0x0001e40000100800 */
[----:B------:R-:W-:Y:S01]  /*41c20*/  STL [R1+0x38b0], R16 ;  /* 0x0038b01001007387 */ /* 0x000fe20000100800 */
[----:B------:R-:W4:Y:S01]  /*41c30*/  LDL.LU.64 R22, [R1+0x28] ;  /* 0x0000280001167983 */ /* 0x000f220000300a00 */
[----:B------:R-:W4:Y:S02]  /*41c40*/  LDL.LU.64 R12, [R1+0x1d8] ;  /* 0x0001d800010c7983 */ /* 0x000f240000300a00 */
[----:B0-----:R-:W-:-:S05]  /*41c50*/  IMAD.MOV.U32 R0, RZ, RZ, R17 ;  /* 0x000000ffff007224 */ /* 0x001fca00078e0011 */
[----:B------:R0:W-:Y:S01]  /*41c60*/  STL [R1+0x38a4], R0 ;  /* 0x0038a40001007387 */ /* 0x0001e20000100800 */
[----:B------:R1:W-:Y:S02]  /*41c70*/  STL [R1+0x38a8], R8 ;  /* 0x0038a80801007387 */ /* 0x0003e40000100800 */
[----:B------:R-:W4:Y:S02]  /*41c80*/  LDL.LU.64 R20, [R1+0x20] ;  /* 0x0000200001147983 */ /* 0x000f240000300a00 */
[----:B0-----:R-:W-:-:S05]  /*41c90*/  IMAD.MOV.U32 R0, RZ, RZ, R9 ;  /* 0x000000ffff007224 */ /* 0x001fca00078e0009 */
[----:B------:R0:W-:Y:S01]  /*41ca0*/  STL [R1+0x389c], R0 ;  /* 0x00389c0001007387 */ /* 0x0001e20000100800 */
[----:B------:R-:W-:Y:S02]  /*41cb0*/  STL [R1+0x38a0], R14 ;  /* 0x0038a00e01007387 */ /* 0x000fe40000100800 */
[----:B-1----:R-:W4:Y:S02]  /*41cc0*/  LDL.LU.64 R8, [R1+0x1d0] ;  /* 0x0001d00001087983 */ /* 0x002f240000300a00 */
[----:B------:R-:W-:Y:S02]  /*41cd0*/  STL [R1+0x3898], R10 ;  /* 0x0038980a01007387 */ /* 0x000fe40000100800 */
[----:B0-----:R-:W-:-:S05]  /*41ce0*/  IMAD.MOV.U32 R0, RZ, RZ, R15 ;  /* 0x000000ffff007224 */ /* 0x001fca00078e000f */
[----:B------:R0:W-:Y:S01]  /*41cf0*/  STL [R1+0x3894], R0 ;  /* 0x0038940001007387 */ /* 0x0001e20000100800 */
[----:B------:R-:W4:Y:S02]  /*41d00*/  LDL.LU.64 R18, [R1+0x18] ;  /* 0x0000180001127983 */ /* 0x000f240000300a00 */
[----:B------:R-:W4:Y:S02]  /*41d10*/  LDL.LU.64 R28, [R1+0x1c8] ;  /* 0x0001c800011c7983 */ /* 0x000f240000300a00 */
[----:B0-----:R-:W-:-:S05]  /*41d20*/  IMAD.MOV.U32 R0, RZ, RZ, R11 ;  /* 0x000000ffff007224 */ /* 0x001fca00078e000b */
[----:B------:R0:W-:Y:S01]  /*41d30*/  STL [R1+0x388c], R0 ;  /* 0x00388c0001007387 */ /* 0x0001e20000100800 */
[----:B------:R-:W-:Y:S02]  /*41d40*/  STL [R1+0x3890], R6 ;  /* 0x0038900601007387 */ /* 0x000fe40000100800 */
[----:B------:R-:W4:Y:S02]  /*41d50*/  LDL.LU.64 R16, [R1+0x10] ;  /* 0x0000100001107983 */ /* 0x000f240000300a00 */
[----:B---3--:R-:W-:Y:S02]  /*41d60*/  STL [R1+0x3888], R4 ;  /* 0x0038880401007387 */ /* 0x008fe40000100800 */
[----:B0-----:R-:W-:-:S05]  /*41d70*/  IMAD.MOV.U32 R0, RZ, RZ, R7 ;  /* 0x000000ffff007224 */ /* 0x001fca00078e0007 */
[----:B------:R0:W-:Y:S01]  /*41d80*/  STL [R1+0x3884], R0 ;  /* 0x0038840001007387 */ /* 0x0001e20000100800 */
[----:B------:R-:W3:Y:S02]  /*41d90*/  LDL.LU.64 R14, [R1+0x1c0] ;  /* 0x0001c000010e7983 */ /* 0x000ee40000300a00 */
[----:B------:R-:W3:Y:S02]  /*41da0*/  LDL.LU.64 R10, [R1+0x8] ;  /* 0x00000800010a7983 */ /* 0x000ee40000300a00 */
[----:B0-----:R-:W-:-:S05]  /*41db0*/  IMAD.MOV.U32 R0, RZ, RZ, R5 ;  /* 0x000000ffff007224 */ /* 0x001fca00078e0005 */
[----:B------:R0:W-:Y:S01]  /*41dc0*/  STL [R1+0x387c], R0 ;  /* 0x00387c0001007387 */ /* 0x0001e20000100800 */
[----:B------:R1:W-:Y:S02]  /*41dd0*/  STL [R1+0x3880], R2 ;  /* 0x0038800201007387 */ /* 0x0003e40000100800 */
[----:B------:R-:W3:Y:S02]  /*41de0*/  LDL.LU.64 R6, [R1+0x1b8] ;  /* 0x0001b80001067983 */ /* 0x000ee40000300a00 */
[----:B------:R-:W3:Y:S02]  /*41df0*/  LDL.LU.64 R4, [R1] ;  /* 0x0000000001047983 */ /* 0x000ee40000300a00 */
[----:B0-----:R-:W-:-:S05]  /*41e00*/  IMAD.MOV.U32 R0, RZ, RZ, R3 ;  /* 0x000000ffff007224 */ /* 0x001fca00078e0003 */
[----:B------:R0:W-:Y:S04]  /*41e10*/  STL [R1+0x3874], R0 ;  /* 0x0038740001007387 */ /* 0x0001e80000100800 */
[----:B--2---:R2:W-:Y:S01]  /*41e20*/  STL [R1+0x3878], R26 ;  /* 0x0038781a01007387 */ /* 0x0045e20000100800 */
[----:B-1----:R-:W3:Y:S02]  /*41e30*/  LDL.LU.64 R2, [R1+0x1b0] ;  /* 0x0001b00001027983 */ /* 0x002ee40000300a00 */
[----:B0-----:R-:W-:Y:S02]  /*41e40*/  IMAD.MOV.U32 R0, RZ, RZ, R27 ;  /* 0x000000ffff007224 */ /* 0x001fe400078e001b */
[----:B--2---:R-:W2:Y:S04]  /*41e50*/  LDL.LU.64 R26, [R1+0x4340] ;  /* 0x00434000011a7983 */ /* 0x004ea80000300a00 */
[----:B--2---:R-:W-:Y:S01]  /*41e60*/  STL [R1+0x3870], R26 ;  /* 0x0038701a01007387 */ /* 0x004fe20000100800 */
[----:B------:R0:W-:Y:S02]  /*41e70*/  STL [R1+0x386c], R0 ;  /* 0x00386c0001007387 */ /* 0x0001e40000100800 */
[----:B0-----:R-:W-:-:S02]  /*41e80*/  IMAD.MOV.U32 R0, RZ, RZ, R27 ;  /* 0x000000ffff007224 */ /* 0x001fc400078e001b */
[----:B------:R-:W2:Y:S01]  /*41e90*/  LDL.LU.64 R26, [R1+0x4338] ;  /* 0x00433800011a7983 */ /* 0x000ea20000300a00 */
[----:B----4-:R-:W-:Y:S02]  /*41ea0*/  STL [R1+0x3868], R24 ;  /* 0x0038681801007387 */ /* 0x010fe40000100800 */
[----:B------:R0:W-:Y:S02]  /*41eb0*/  STL [R1+0x3864], R0 ;  /* 0x0038640001007387 */ /* 0x0001e40000100800 */
[----:B0-----:R-:W-:Y:S02]  /*41ec0*/  IMAD.MOV.U32 R0, RZ, RZ, R25 ;  /* 0x000000ffff007224 */ /* 0x001fe400078e0019 */
[----:B------:R-:W4:Y:S01]  /*41ed0*/  LDL.LU.64 R24, [R1+0x4330] ;  /* 0x0043300001187983 */ /* 0x000f220000300a00 */
[----:B------:R-:W-:Y:S02]  /*41ee0*/  STL [R1+0x3860], R22 ;  /* 0x0038601601007387 */ /* 0x000fe40000100800 */
[----:B------:R0:W-:Y:S02]  /*41ef0*/  STL [R1+0x385c], R0 ;  /* 0x00385c0001007387 */ /* 0x0001e40000100800 */
[----:B0-----:R-:W-:-:S02]  /*41f00*/  IMAD.MOV.U32 R0, RZ, RZ, R23 ;  /* 0x000000ffff007224 */ /* 0x001fc400078e0017 */
[----:B------:R-:W2:Y:S01]  /*41f10*/  LDL.LU.64 R22, [R1+0x4328] ;  /* 0x0043280001167983 */ /* 0x000ea20000300a00 */
[----:B------:R-:W-:Y:S02]  /*41f20*/  STL [R1+0x3858], R12 ;  /* 0x0038580c01007387 */ /* 0x000fe40000100800 */
[----:B------:R0:W-:Y:S02]  /*41f30*/  STL [R1+0x3854], R0 ;  /* 0x0038540001007387 */ /* 0x0001e40000100800 */
[----:B0-----:R-:W-:Y:S02]  /*41f40*/  IMAD.MOV.U32 R0, RZ, RZ, R13 ;  /* 0x000000ffff007224 */ /* 0x001fe400078e000d */
[----:B------:R-:W2:Y:S03]  /*41f50*/  LDL.LU.64 R12, [R1+0x1a0] ;  /* 0x0001a000010c7983 */ /* 0x000ea60000300a00 */
[----:B------:R0:W-:Y:S02]  /*41f60*/  STL [R1+0x384c], R0 ;  /* 0x00384c0001007387 */ /* 0x0001e40000100800 */
[----:B------:R1:W-:Y:S02]  /*41f70*/  STL [R1+0x3850], R20 ;  /* 0x0038501401007387 */ /* 0x0003e40000100800 */
[----:B0-----:R-:W-:-:S02]  /*41f80*/  IMAD.MOV.U32 R0, RZ, RZ, R21 ;  /* 0x000000ffff007224 */ /* 0x001fc400078e0015 */
[----:B-1----:R-:W2:Y:S01]  /*41f90*/  LDL.LU.64 R20, [R1+0x4320] ;  /* 0x0043200001147983 */ /* 0x002ea20000300a00 */
        /* <DEDUP_REMOVED lines=10> */
[----:B------:R-:W-:Y:S02]  /*42040*/  STL [R1+0x3830], R16 ;  /* 0x0038301001007387 */ /* 0x000fe40000100800 */
[----:B0-----:R-:W-:-:S05]  /*42050*/  IMAD.MOV.U32 R0, RZ, RZ, R29 ;  /* 0x000000ffff007224 */ /* 0x001fca00078e001d */
[----:B------:R0:W-:Y:S01]  /*42060*/  STL [R1+0x382c], R0 ;  /* 0x00382c0001007387 */ /* 0x0001e20000100800 */
[----:B------:R-:W2:Y:S02]  /*42070*/  LDL.LU.64 R28, [R1+0x190] ;  /* 0x00019000011c7983 */ /* 0x000ea40000300a00 */
[----:B0-----:R-:W-:Y:S02]  /*42080*/  IMAD.MOV.U32 R0, RZ, RZ, R17 ;  /* 0x000000ffff007224 */ /* 0x001fe400078e0011 */
[----:B------:R-:W2:Y:S01]  /*42090*/  LDL.LU.64 R16, [R1+0x4310] ;  /* 0x0043100001107983 */ /* 0x000ea20000300a00 */
[----:B---3--:R-:W-:Y:S02]  /*420a0*/  STL [R1+0x3828], R14 ;  /* 0x0038280e01007387 */ /* 0x008fe40000100800 */
[----:B------:R0:W-:Y:S02]  /*420b0*/  STL [R1+0x3824], R0 ;  /* 0x0038240001007387 */ /* 0x0001e40000100800 */
[----:B0-----:R-:W-:-:S02]  /*420c0*/  IMAD.MOV.U32 R0, RZ, RZ, R15 ;  /* 0x000000ffff007224 */ /* 0x001fc400078e000f */
[----:B------:R-:W3:Y:S01]  /*420d0*/  LDL.LU.64 R14, [R1+0x4308] ;  /* 0x00430800010e7983 */ /* 0x000ee20000300a00 */
[----:B------:R-:W-:Y:S02]  /*420e0*/  STL [R1+0x3820], R10 ;  /* 0x0038200a01007387 */ /* 0x000fe40000100800 */
[----:B------:R0:W-:Y:S02]  /*420f0*/  STL [R1+0x381c], R0 ;  /* 0x00381c0001007387 */ /* 0x0001e40000100800 */
[----:B0-----:R-:W-:Y:S02]  /*42100*/  IMAD.MOV.U32 R0, RZ, RZ, R11 ;  /* 0x000000ffff007224 */ /* 0x001fe400078e000b */
[----:B------:R-:W2:Y:S01]  /*42110*/  LDL.LU.64 R10, [R1+0x4300] ;  /* 0x00430000010a7983 */ /* 0x000ea20000300a00 */
[----:B------:R-:W-:Y:S02]  /*42120*/  STL [R1+0x3818], R6 ;  /* 0x0038180601007387 */ /* 0x000fe40000100800 */
[----:B------:R0:W-:Y:S02]  /*42130*/  STL [R1+0x3814], R0 ;  /* 0x0038140001007387 */ /* 0x0001e40000100800 */
[----:B0-----:R-:W-:-:S02]  /*42140*/  IMAD.MOV.U32 R0, RZ, RZ, R7 ;  /* 0x000000ffff007224 */ /* 0x001fc400078e0007 */
[----:B------:R-:W2:Y:S01]  /*42150*/  LDL.LU.64 R6, [R1+0x42f8] ;  /* 0x0042f80001067983 */ /* 0x000ea20000300a00 */
[----:B------:R-:W-:Y:S02]  /*42160*/  STL [R1+0x3810], R4 ;  /* 0x0038100401007387 */ /* 0x000fe40000100800 */
[----:B------:R0:W-:Y:S02]  /*42170*/  STL [R1+0x380c], R0 ;  /* 0x00380c0001007387 */ /* 0x0001e40000100800 */
[----:B0-----:R-:W-:Y:S02]  /*42180*/  IMAD.MOV.U32 R0, RZ, RZ, R5 ;  /* 0x000000ffff007224 */ /* 0x001fe400078e0005 */
[----:B------:R-:W2:Y:S01]  /*42190*/  LDL.LU.64 R4, [R1+0x42f0] ;  /* 0x0042f00001047983 */ /* 0x000ea20000300a00 */
[----:B------:R-:W-:Y:S02]  /*421a0*/  STL [R1+0x3808], R2 ;  /* 0x0038080201007387 */ /* 0x000fe40000100800 */
[----:B------:R0:W-:Y:S02]  /*421b0*/  STL [R1+0x3804], R0 ;  /* 0x0038040001007387 */ /* 0x0001e40000100800 */
[----:B0-----:R-:W-:-:S02]  /*421c0*/  IMAD.MOV.U32 R0, RZ, RZ, R3 ;  /* 0x000000ffff007224 */ /* 0x001fc400078e0003 */
[----:B------:R-:W2:Y:S04]  /*421d0*/  LDL.LU.64 R2, [R1+0x42e8] ;  /* 0x0042e80001027983 */ /* 0x000ea80000300a00 */
[----:B--2---:R-:W-:Y:S01]  /*421e0*/  STL [R1+0x3800], R2 ;  /* 0x0038000201007387 */ /* 0x004fe20000100800 */
[----:B------:R-:W-:Y:S02]  /*421f0*/  STL [R1+0x37fc], R0 ;  /* 0x0037fc0001007387 */ /* 0x000fe40000100800 */
[----:B------:R0:W-:Y:S02]  /*42200*/  STL [R1+0x37f4], R3 ;  /* 0x0037f40301007387 */ /* 0x0001e40000100800 */
[----:B0-----:R-:W2:Y:S02]  /*42210*/  LDL.LU.64 R2, [R1+0x1a8] ;  /* 0x0001a80001027983 */ /* 0x001ea40000300a00 */
[----:B--2---:R-:W-:-:S02]  /*42220*/  IMAD.MOV.U32 R0, RZ, RZ, R3 ;  /* 0x000000ffff007224 */ /* 0x004fc400078e0003 */
[----:B------:R-:W-:Y:S01]  /*42230*/  STL [R1+0x37f8], R2 ;  /* 0x0037f80201007387 */ /* 0x000fe20000100800 */
[----:B------:R-:W-:Y:S03]  /*42240*/  STL [R1+0x37f0], R4 ;  /* 0x0037f00401007387 */ /* 0x000fe60000100800 */
[----:B------:R0:W-:Y:S01]  /*42250*/  STL [R1+0x37ec], R0 ;  /* 0x0037ec0001007387 */ /* 0x0001e20000100800 */
[----:B------:R1:W-:Y:S02]  /*42260*/  STL [R1+0x37e4], R5 ;  /* 0x0037e40501007387 */ /* 0x0003e40000100800 */
[----:B0-----:R-:W-:Y:S01]  /*42270*/  IMAD.MOV.U32 R0, RZ, RZ, R13 ;  /* 0x000000ffff007224 */ /* 0x001fe200078e000d */
[----:B-1----:R-:W2:Y:S01]  /*42280*/  LDL.LU.64 R4, [R1+0x178] ;  /* 0x0001780001047983 */ /* 0x002ea20000300a00 */
[----:B------:R-:W2:Y:S02]  /*42290*/  LDL.LU.64 R2, [R1+0x170] ;  /* 0x0001700001027983 */ /* 0x000ea40000300a00 */
[----:B------:R-:W-:Y:S02]  /*422a0*/  STL [R1+0x37e8], R12 ;  /* 0x0037e80c01007387 */ /* 0x000fe40000100800 */
[----:B------:R-:W-:Y:S01]  /*422b0*/  STL [R1+0x37e0], R6 ;  /* 0x0037e00601007387 */ /* 0x000fe20000100800 */
[----:B------:R-:W-:Y:S01]  /*422c0*/  STL [R1+0x37dc], R0 ;  /* 0x0037dc0001007387 */ /* 0x000fe20000100800 */
[----:B------:R0:W-:Y:S03]  /*422d0*/  STL [R1+0x37d4], R7 ;  /* 0x0037d40701007387 */ /* 0x0001e60000100800 */
[----:B0-----:R-:W2:Y:S01]  /*422e0*/  LDL.LU.64 R6, [R1+0x180] ;  /* 0x0001800001067983 */ /* 0x001ea20000300a00 */
[----:B------:R0:W-:Y:S02]  /*422f0*/  STL [R1+0x37d8], R8 ;  /* 0x0037d80801007387 */ /* 0x0001e40000100800 */
[----:B------:R-:W2:Y:S02]  /*42300*/  LDL.LU.64 R12, [R1+0x168] ;  /* 0x00016800010c7983 */ /* 0x000ea40000300a00 */
[----:B------:R-:W-:-:S02]  /*42310*/  IMAD.MOV.U32 R0, RZ, RZ, R9 ;  /* 0x000000ffff007224 */ /* 0x000fc400078e0009 */
[----:B0-----:R-:W2:Y:S04]  /*42320*/  LDL.LU.64 R8, [R1+0x42e0] ;  /* 0x0042e00001087983 */ /* 0x001ea80000300a00 */
[----:B--2---:R-:W-:Y:S01]  /*42330*/  STL [R1+0x37d0], R8 ;  /* 0x0037d00801007387 */ /* 0x004fe20000100800 */
[----:B------:R-:W-:Y:S02]  /*42340*/  STL [R1+0x37cc], R0 ;  /* 0x0037cc0001007387 */ /* 0x000fe40000100800 */
[----:B------:R0:W-:Y:S02]  /*42350*/  STL [R1+0x37c4], R9 ;  /* 0x0037c40901007387 */ /* 0x0001e40000100800 */
[----:B0-----:R-:W2:Y:S01]  /*42360*/  LDL.LU.64 R8, [R1+0x188] ;  /* 0x0001880001087983 */ /* 0x001ea20000300a00 */
[----:B------:R-:W-:-:S02]  /*42370*/  IMAD.MOV.U32 R0, RZ, RZ, R29 ;  /* 0x000000ffff007224 */ /* 0x000fc400078e001d */
[----:B------:R0:W-:Y:S02]  /*42380*/  STL [R1+0x37c8], R28 ;  /* 0x0037c81c01007387 */ /* 0x0001e40000100800 */
[----:B0-----:R-:W4:Y:S01]  /*42390*/  LDL.LU.64 R28, [R1+0x160] ;  /* 0x00016000011c7983 */ /* 0x001f220000300a00 */
[----:B------:R2:W-:Y:S02]  /*423a0*/  STL [R1+0x37bc], R0 ;  /* 0x0037bc0001007387 */ /* 0x0005e40000100800 */
[----:B------:R-:W-:Y:S02]  /*423b0*/  STL [R1+0x37c0], R10 ;  /* 0x0037c00a01007387 */ /* 0x000fe40000100800 */
[----:B------:R-:W-:Y:S02]  /*423c0*/  STL [R1+0x37b4], R11 ;  /* 0x0037b40b01007387 */ /* 0x000fe40000100800 */
[----:B--2---:R-:W-:Y:S01]  /*423d0*/  IMAD.MOV.U32 R0, RZ, RZ, R9 ;  /* 0x000000ffff007224 */ /* 0x004fe200078e0009 */
[----:B------:R-:W-:Y:S01]  /*423e0*/  STL [R1+0x37b8], R8 ;  /* 0x0037b80801007387 */ /* 0x000fe20000100800 */
[----:B---3--:R-:W-:Y:S03]  /*423f0*/  STL [R1+0x37b0], R14 ;  /* 0x0037b00e01007387 */ /* 0x008fe60000100800 */
[----:B------:R0:W-:Y:S01]  /*42400*/  STL [R1+0x37ac], R0 ;  /* 0x0037ac0001007387 */ /* 0x0001e20000100800 */
[----:B------:R-:W-:Y:S02]  /*42410*/  STL [R1+0x37a4], R15 ;  /* 0x0037a40f01007387 */ /* 0x000fe40000100800 */
[----:B------:R-:W-:Y:S02]  /*42420*/  STL [R1+0x37a8], R6 ;  /* 0x0037a80601007387 */ /* 0x000fe40000100800 */
[----:B------:R-:W-:Y:S02]  /*42430*/  STL [R1+0x37a0], R16 ;  /* 0x0037a01001007387 */ /* 0x000fe40000100800 */
[----:B0-----:R-:W-:-:S05]  /*42440*/  IMAD.MOV.U32 R0, RZ, RZ, R7 ;  /* 0x000000ffff007224 */ /* 0x001fca00078e0007 */
[----:B------:R-:W-:Y:S01]  /*42450*/  STL [R1+0x379c], R0 ;  /* 0x00379c0001007387 */ /* 0x000fe20000100800 */
[----:B------:R0:W-:Y:S03]  /*42460*/  STL [R1+0x3794], R17 ;  /* 0x0037941101007387 */ /* 0x0001e60000100800 */
[----:B0-----:R-:W2:Y:S01]  /*42470*/  LDL.LU.64 R16, [R1+0x158] ;  /* 0x0001580001107983 */ /* 0x001ea20000300a00 */
[----:B------:R-:W3:Y:S02]  /*42480*/  LDL.LU.64 R14, [R1+0x3d8] ;  /* 0x0003d800010e7983 */ /* 0x000ee40000300a00 */
[----:B------:R-:W-:Y:S02]  /*42490*/  STL [R1+0x3798], R4 ;  /* 0x0037980401007387 */ /* 0x000fe40000100800 */
[----:B------:R-:W-:Y:S01]  /*424a0*/  IMAD.MOV.U32 R0, RZ, RZ, R5 ;  /* 0x000000ffff007224 */ /* 0x000fe200078e0005 */
[----:B------:R-:W3:Y:S04]  /*424b0*/  LDL.LU.64 R10, [R1+0x3e0] ;  /* 0x0003e000010a7983 */ /* 0x000ee80000300a00 */
[----:B------:R0:W-:Y:S01]  /*424c0*/  STL [R1+0x378c], R0 ;  /* 0x00378c0001007387 */ /* 0x0001e20000100800 */
[----:B------:R-:W-:Y:S02]  /*424d0*/  STL [R1+0x3790], R18 ;  /* 0x0037901201007387 */ /* 0x000fe40000100800 */
[----:B------:R-:W-:Y:S02]  /*424e0*/  STL [R1+0x3784], R19 ;  /* 0x0037841301007387 */ /* 0x000fe40000100800 */
[----:B------:R-:W3:Y:S01]  /*424f0*/  LDL.LU.64 R8, [R1+0x3e8] ;  /* 0x0003e80001087983 */ /* 0x000ee20000300a00 */
[----:B------:R1:W-:Y:S01]  /*42500*/  STL [R1+0x3788], R2 ;  /* 0x0037880201007387 */ /* 0x0003e20000100800 */
[----:B------:R-:W3:Y:S02]  /*42510*/  LDL.LU.64 R6, [R1+0x3f0] ;  /* 0x0003f00001067983 */ /* 0x000ee40000300a00 */
[----:B0-----:R-:W-:-:S05]  /*42520*/  IMAD.MOV.U32 R0, RZ, RZ, R3 ;  /* 0x000000ffff007224 */ /* 0x001fca00078e0003 */
[----:B------:R0:W-:Y:S01]  /*42530*/  STL [R1+0x377c], R0 ;  /* 0x00377c0001007387 */ /* 0x0001e20000100800 */
[----:B------:R-:W-:Y:S02]  /*42540*/  STL [R1+0x3780], R20 ;  /* 0x0037801401007387 */ /* 0x000fe40000100800 */
[----:B------:R-:W-:Y:S02]  /*42550*/  STL [R1+0x3774], R21 ;  /* 0x0037741501007387 */ /* 0x000fe40000100800 */
[----:B------:R-:W3:Y:S01]  /*42560*/  LDL.LU.64 R4, [R1+0x400] ;  /* 0x0004000001047983 */ /* 0x000ee20000300a00 */
[----:B------:R4:W-:Y:S01]  /*42570*/  STL [R1+0x3778], R12 ;  /* 0x0037780c01007387 */ /* 0x0009e20000100800 */
[----:B-1----:R-:W3:Y:S02]  /*42580*/  LDL.LU.64 R2, [R1+0x408] ;  /* 0x0004080001027983 */ /* 0x002ee40000300a00 */
[----:B0-----:R-:W-:-:S05]  /*42590*/  IMAD.MOV.U32 R0, RZ, RZ, R13 ;  /* 0x000000ffff007224 */ /* 0x001fca00078e000d */
[----:B------:R0:W-:Y:S01]  /*425a0*/  STL [R1+0x376c], R0 ;  /* 0x00376c0001007387 */ /* 0x0001e20000100800 */
[----:B------:R-:W-:Y:S02]  /*425b0*/  STL [R1+0x3770], R22 ;  /* 0x0037701601007387 */ /* 0x000fe40000100800 */
[----:B------:R-:W-:Y:S02]  /*425c0*/  STL [R1+0x3764], R23 ;  /* 0x0037641701007387 */ /* 0x000fe40000100800 */
[----:B----4-:R-:W4:Y:S01]  /*425d0*/  LDL.LU.64 R12, [R1+0x410] ;  /* 0x00041000010c7983 */ /* 0x010f220000300a00 */
[----:B------:R1:W-:Y:S01]  /*425e0*/  STL [R1+0x3768], R28 ;  /* 0x0037681c01007387 */ /* 0x0003e20000100800 */
[----:B0-----:R-:W-:-:S03]  /*425f0*/  IMAD.MOV.U32 R0, RZ, RZ, R29 ;  /* 0x000000ffff007224 */ /* 0x001fc600078e001d */
[----:B-1----:R-:W4:Y:S02]  /*42600*/  LDL.LU.64 R28, [R1+0x418] ;  /* 0x00041800011c7983 */ /* 0x002f240000300a00 */
[----:B------:R2:W-:Y:S02]  /*42610*/  STL [R1+0x375c], R0 ;  /* 0x00375c0001007387 */ /* 0x0005e40000100800 */
[----:B------:R-:W-:Y:S02]  /*42620*/  STL [R1+0x3760], R24 ;  /* 0x0037601801007387 */ /* 0x000fe40000100800 */
[----:B------:R-:W-:Y:S01]  /*42630*/  STL [R1+0x3754], R25 ;  /* 0x0037541901007387 */ /* 0x000fe20000100800 */
[----:B------:R-:W4:Y:S01]  /*42640*/  LDL.LU.64 R20, [R1+0x428] ;  /* 0x0004280001147983 */ /* 0x000f220000300a00 */
[----:B--2---:R-:W-:-:S03]  /*42650*/  IMAD.MOV.U32 R0, RZ, RZ, R17 ;  /* 0x000000ffff007224 */ /* 0x004fc600078e0011 */
[----:B------:R0:W-:Y:S04]  /*42660*/  STL [R1+0x3758], R16 ;  /* 0x0037581001007387 */ /* 0x0001e80000100800 */
[----:B0-----:R-:W2:Y:S01]  /*42670*/  LDL.LU.64 R16, [R1+0x430] ;  /* 0x0004300001107983 */ /* 0x001ea20000300a00 */
[----:B------:R0:W-:Y:S02]  /*42680*/  STL [R1+0x374c], R0 ;  /* 0x00374c0001007387 */ /* 0x0001e40000100800 */
[----:B------:R-:W-:Y:S02]  /*42690*/  STL [R1+0x3750], R26 ;  /* 0x0037501a01007387 */ /* 0x000fe40000100800 */
[----:B------:R-:W-:Y:S01]  /*426a0*/  STL [R1+0x16c0], R27 ;  /* 0x0016c01b01007387 */ /* 0x000fe20000100800 */
[----:B------:R-:W2:Y:S01]  /*426b0*/  LDL.LU.64 R18, [R1+0x438] ;  /* 0x0004380001127983 */ /* 0x000ea20000300a00 */
        /* <DEDUP_REMOVED lines=24> */
[----:B----4-:R1:W-:Y:S02]  /*42840*/  STL [R1+0x16f8], R12 ;  /* 0x0016f80c01007387 */ /* 0x0103e40000100800 */
        /* <DEDUP_REMOVED lines=10> */
[----:B------:R0:W-:Y:S01]  /*428f0*/  STL [R1+0x1704], R0 ;  /* 0x0017040001007387 */ /* 0x0001e20000100800 */
[----:B--2---:R1:W-:Y:S01]  /*42900*/  STL [R1+0x1710], R16 ;  /* 0x0017101001007387 */ /* 0x0043e20000100800 */
[----:B0-----:R-:W-:-:S03]  /*42910*/  IMAD.MOV.U32 R0, RZ, RZ, R17 ;  /* 0x000000ffff007224 */ /* 0x001fc600078e0011 */
[----:B-1----:R-:W2:Y:S02]  /*42920*/  LDL.LU.64 R16, [R1+0x498] ;  /* 0x0004980001107983 */ /* 0x002ea40000300a00 */
[----:B------:R0:W-:Y:S02]  /*42930*/  STL [R1+0x170c], R0 ;  /* 0x00170c0001007387 */ /* 0x0001e40000100800 */
[----:B------:R1:W-:Y:S02]  /*42940*/  STL [R1+0x1718], R18 ;  /* 0x0017181201007387 */ /* 0x0003e40000100800 */
[----:B0-----:R-:W-:Y:S02]  /*42950*/  IMAD.MOV.U32 R0, RZ, RZ, R19 ;  /* 0x000000ffff007224 */ /* 0x001fe400078e0013 */
[----:B-1----:R-:W2:Y:S03]  /*42960*/  LDL.LU.64 R18, [R1+0x4a0] ;  /* 0x0004a00001127983 */ /* 0x002ea60000300a00 */
        /* <DEDUP_REMOVED lines=44> */
[----:B------:R0:W-:Y:S01]  /*42c30*/  STL [R1+0x176c], R0 ;  /* 0x00176c0001007387 */ /* 0x0001e20000100800 */
[----:B---3--:R1:W-:Y:S01]  /*42c40*/  STL [R1+0x1778], R14 ;  /* 0x0017780e01007387 */ /* 0x0083e20000100800 */
[----:B0-----:R-:W-:-:S03]  /*42c50*/  IMAD.MOV.U32 R0, RZ, RZ, R15 ;  /* 0x000000ffff007224 */ /* 0x001fc600078e000f */
[----:B-1----:R-:W3:Y:S02]  /*42c60*/  LDL.LU.64 R14, [R1+0x518] ;  /* 0x00051800010e7983 */ /* 0x002ee40000300a00 */
        /* <DEDUP_REMOVED lines=3298> */
[----:B------:R-:W3:Y:S02]  /*4fa90*/  LDL.LU.64 R22, [R1+0x3198] ;  /* 0x0031980001167983 */ /* 0x000ee40000300a00 */
[----:B0-----:R-:W-:-:S05]  /*4faa0*/  IMAD.MOV.U32 R0, RZ, RZ, R15 ;  /* 0x000000ffff007224 */ /* 0x001fca00078e000f */
[----:B------:R0:W-:Y:S01]  /*4fab0*/  STL [R1+0x313c], R0 ;  /* 0x00313c0001007387 */ /* 0x0001e20000100800 */
[----:B------:R0:W-:Y:S03]  /*4fac0*/  STL [R1+0x3148], R10 ;  /* 0x0031480a01007387 */ /* 0x0001e60000100800 */
[----:B-1----:R-:W3:Y:S01]  /*4fad0*/  LDL.LU.64 R14, [R1+0x370] ;  /* 0x00037000010e7983 */ /* 0x002ee20000300a00 */
[----:B0-----:R-:W-:-:S05]  /*4fae0*/  IMAD.MOV.U32 R0, RZ, RZ, R11 ;  /* 0x000000ffff007224 */ /* 0x001fca00078e000b */
[----:B------:R0:W-:Y:S01]  /*4faf0*/  STL [R1+0x3144], R0 ;  /* 0x0031440001007387 */ /* 0x0001e20000100800 */
[----:B------:R1:W-:Y:S02]  /*4fb00*/  STL [R1+0x3150], R8 ;  /* 0x0031500801007387 */ /* 0x0003e40000100800 */
[----:B------:R-:W3:Y:S02]  /*4fb10*/  LDL.LU.64 R10, [R1+0x31a8] ;  /* 0x0031a800010a7983 */ /* 0x000ee40000300a00 */
[----:B0-----:R-:W-:-:S05]  /*4fb20*/  IMAD.MOV.U32 R0, RZ, RZ, R9 ;  /* 0x000000ffff007224 */ /* 0x001fca00078e0009 */
[----:B------:R0:W-:Y:S01]  /*4fb30*/  STL [R1+0x314c], R0 ;  /* 0x00314c0001007387 */ /* 0x0001e20000100800 */
[----:B------:R0:W-:Y:S02]  /*4fb40*/  STL [R1+0x3158], R6 ;  /* 0x0031580601007387 */ /* 0x0001e40000100800 */
[----:B-1----:R-:W3:Y:S02]  /*4fb50*/  LDL.LU.64 R8, [R1+0x31b0] ;  /* 0x0031b00001087983 */ /* 0x002ee40000300a00 */
        /* <DEDUP_REMOVED lines=10> */
[----:B----4-:R1:W-:Y:S02]  /*4fc00*/  STL [R1+0x3170], R12 ;  /* 0x0031700c01007387 */ /* 0x0103e40000100800 */
[----:B------:R-:W4:Y:S02]  /*4fc10*/  LDL.LU.64 R2, [R1+0x31c8] ;  /* 0x0031c80001027983 */ /* 0x000f240000300a00 */
[----:B0-----:R-:W-:-:S05]  /*4fc20*/  IMAD.MOV.U32 R0, RZ, RZ, R13 ;  /* 0x000000ffff007224 */ /* 0x001fca00078e000d */
[----:B------:R0:W-:Y:S01]  /*4fc30*/  STL [R1+0x316c], R0 ;  /* 0x00316c0001007387 */ /* 0x0001e20000100800 */
[----:B------:R0:W-:Y:S02]  /*4fc40*/  STL [R1+0x3178], R28 ;  /* 0x0031781c01007387 */ /* 0x0001e40000100800 */
[----:B-1----:R-:W4:Y:S02]  /*4fc50*/  LDL.LU.64 R12, [R1+0x31d0] ;  /* 0x0031d000010c7983 */ /* 0x002f240000300a00 */
[----:B0-----:R-:W-:Y:S01]  /*4fc60*/  IMAD.MOV.U32 R0, RZ, RZ, R29 ;  /* 0x000000ffff007224 */ /* 0x001fe200078e001d */
[----:B------:R-:W-:Y:S04]  /*4fc70*/  STL [R1+0x3180], R20 ;  /* 0x0031801401007387 */ /* 0x000fe80000100800 */
[----:B------:R0:W-:Y:S01]  /*4fc80*/  STL [R1+0x3174], R0 ;  /* 0x0031740001007387 */ /* 0x0001e20000100800 */
[----:B------:R-:W4:Y:S02]  /*4fc90*/  LDL.LU.64 R28, [R1+0x31d8] ;  /* 0x0031d800011c7983 */ /* 0x000f240000300a00 */
[----:B0-----:R-:W-:Y:S01]  /*4fca0*/  IMAD.MOV.U32 R0, RZ, RZ, R21 ;  /* 0x000000ffff007224 */ /* 0x001fe200078e0015 */
[----:B--2---:R-:W-:Y:S04]  /*4fcb0*/  STL [R1+0x3188], R16 ;  /* 0x0031881001007387 */ /* 0x004fe80000100800 */
[----:B------:R0:W-:Y:S01]  /*4fcc0*/  STL [R1+0x317c], R0 ;  /* 0x00317c0001007387 */ /* 0x0001e20000100800 */
[----:B------:R-:W2:Y:S02]  /*4fcd0*/  LDL.LU.64 R20, [R1+0x360] ;  /* 0x0003600001147983 */ /* 0x000ea40000300a00 */
[----:B0-----:R-:W-:Y:S01]  /*4fce0*/  IMAD.MOV.U32 R0, RZ, RZ, R17 ;  /* 0x000000ffff007224 */ /* 0x001fe200078e0011 */
[----:B------:R-:W-:Y:S04]  /*4fcf0*/  STL [R1+0x3190], R18 ;  /* 0x0031901201007387 */ /* 0x000fe80000100800 */
[----:B------:R0:W-:Y:S01]  /*4fd00*/  STL [R1+0x3184], R0 ;  /* 0x0031840001007387 */ /* 0x0001e20000100800 */
[----:B------:R-:W2:Y:S03]  /*4fd10*/  LDL.LU.64 R16, [R1+0x31e8] ;  /* 0x0031e80001107983 */ /* 0x000ea60000300a00 */
[----:B---3--:R-:W-:Y:S01]  /*4fd20*/  STL [R1+0x3198], R22 ;  /* 0x0031981601007387 */ /* 0x008fe20000100800 */
[----:B0-----:R-:W-:-:S05]  /*4fd30*/  IMAD.MOV.U32 R0, RZ, RZ, R19 ;  /* 0x000000ffff007224 */ /* 0x001fca00078e0013 */
[----:B------:R0:W-:Y:S01]  /*4fd40*/  STL [R1+0x318c], R0 ;  /* 0x00318c0001007387 */ /* 0x0001e20000100800 */
[----:B------:R-:W3:Y:S02]  /*4fd50*/  LDL.LU.64 R18, [R1+0x31f0] ;  /* 0x0031f00001127983 */ /* 0x000ee40000300a00 */
[----:B------:R-:W-:Y:S02]  /*4fd60*/  STL [R1+0x31a0], R14 ;  /* 0x0031a00e01007387 */ /* 0x000fe40000100800 */
[----:B0-----:R-:W-:-:S05]  /*4fd70*/  IMAD.MOV.U32 R0, RZ, RZ, R23 ;  /* 0x000000ffff007224 */ /* 0x001fca00078e0017 */
[----:B------:R0:W-:Y:S02]  /*4fd80*/  STL [R1+0x3194], R0 ;  /* 0x0031940001007387 */ /* 0x0001e40000100800 */
[----:B0-----:R-:W-:Y:S02]  /*4fd90*/  IMAD.MOV.U32 R0, RZ, RZ, R15 ;  /* 0x000000ffff007224 */ /* 0x001fe400078e000f */
[----:B------:R-:W3:Y:S03]  /*4fda0*/  LDL.LU.64 R14, [R1+0x31f8] ;  /* 0x0031f800010e7983 */ /* 0x000ee60000300a00 */
        /* <DEDUP_REMOVED lines=33> */
[----:B------:R-:W2:Y:S02]  /*4ffc0*/  LDL.LU.64 R24, [R1+0x3238] ;  /* 0x0032380001187983 */ /* 0x000ea40000300a00 */
[----:B0-----:R-:W-:Y:S01]  /*4ffd0*/  IMAD.MOV.U32 R0, RZ, RZ, R17 ;  /* 0x000000ffff007224 */ /* 0x001fe200078e0011 */
[----:B---3--:R-:W-:Y:S04]  /*4ffe0*/  STL [R1+0x31f0], R18 ;  /* 0x0031f01201007387 */ /* 0x008fe80000100800 */
[----:B------:R0:W-:Y:S02]  /*4fff0*/  STL [R1+0x31e4], R0 ;  /* 0x0031e40001007387 */ /* 0x0001e40000100800 */
[----:B------:R-:W3:Y:S02]  /*50000*/  LDL.LU.64 R16, [R1+0x348] ;  /* 0x0003480001107983 */ /* 0x000ee40000300a00 */
[----:B------:R-:W3:Y:S02]  /*50010*/  LDL.LU.64 R22, [R1+0x3248] ;  /* 0x0032480001167983 */ /* 0x000ee40000300a00 */
[----:B0-----:R-:W-:-:S05]  /*50020*/  IMAD.MOV.U32 R0, RZ, RZ, R19 ;  /* 0x000000ffff007224 */ /* 0x001fca00078e0013 */
[----:B------:R0:W-:Y:S04]  /*50030*/  STL [R1+0x31ec], R0 ;  /* 0x0031ec0001007387 */ /* 0x0001e80000100800 */
[----:B------:R1:W-:Y:S01]  /*50040*/  STL [R1+0x31f8], R14 ;  /* 0x0031f80e01007387 */ /* 0x0003e20000100800 */
        /* <DEDUP_REMOVED lines=8> */
[----:B------:R-:W3:Y:S02]  /*500d0*/  LDL.LU.64 R20, [R1+0x340] ;  /* 0x0003400001147983 */ /* 0x000ee40000300a00 */
[----:B0-----:R-:W-:Y:S01]  /*500e0*/  IMAD.MOV.U32 R0, RZ, RZ, R9 ;  /* 0x000000ffff007224 */ /* 0x001fe200078e0009 */
[----:B------:R-:W-:Y:S04]  /*500f0*/  STL [R1+0x3210], R6 ;  /* 0x0032100601007387 */ /* 0x000fe80000100800 */
[----:B------:R0:W-:Y:S01]  /*50100*/  STL [R1+0x3204], R0 ;  /* 0x0032040001007387 */ /* 0x0001e20000100800 */
[----:B-1----:R-:W3:Y:S02]  /*50110*/  LDL.LU.64 R8, [R1+0x3268] ;  /* 0x0032680001087983 */ /* 0x002ee40000300a00 */
[----:B0-----:R-:W-:Y:S01]  /*50120*/  IMAD.MOV.U32 R0, RZ, RZ, R7 ;  /* 0x000000ffff007224 */ /* 0x001fe200078e0007 */
[----:B------:R-:W-:Y:S04]  /*50130*/  STL [R1+0x3218], R4 ;  /* 0x0032180401007387 */ /* 0x000fe80000100800 */
[----:B------:R0:W-:Y:S01]  /*50140*/  STL [R1+0x320c], R0 ;  /* 0x00320c0001007387 */ /* 0x0001e20000100800 */
[----:B------:R-:W3:Y:S02]  /*50150*/  LDL.LU.64 R6, [R1+0x3270] ;  /* 0x0032700001067983 */ /* 0x000ee40000300a00 */
[----:B------:R-:W3:Y:S02]  /*50160*/  LDL.LU.64 R18, [R1+0x3278] ;  /* 0x0032780001127983 */ /* 0x000ee40000300a00 */
[----:B0-----:R-:W-:-:S05]  /*50170*/  IMAD.MOV.U32 R0, RZ, RZ, R5 ;  /* 0x000000ffff007224 */ /* 0x001fca00078e0005 */
[----:B------:R0:W-:Y:S01]  /*50180*/  STL [R1+0x3214], R0 ;  /* 0x0032140001007387 */ /* 0x0001e20000100800 */
[----:B----4-:R1:W-:Y:S02]  /*50190*/  STL [R1+0x3220], R2 ;  /* 0x0032200201007387 */ /* 0x0103e40000100800 */
[----:B------:R-:W4:Y:S02]  /*501a0*/  LDL.LU.64 R4, [R1+0x3280] ;  /* 0x0032800001047983 */ /* 0x000f240000300a00 */
[----:B0-----:R-:W-:-:S05]  /*501b0*/  IMAD.MOV.U32 R0, RZ, RZ, R3 ;  /* 0x000000ffff007224 */ /* 0x001fca00078e0003 */
[----:B------:R0:W-:Y:S01]  /*501c0*/  STL [R1+0x321c], R0 ;  /* 0x00321c0001007387 */ /* 0x0001e20000100800 */
[----:B------:R-:W-:Y:S02]  /*501d0*/  STL [R1+0x3228], R12 ;  /* 0x0032280c01007387 */ /* 0x000fe40000100800 */
[----:B-1----:R-:W4:Y:S02]  /*501e0*/  LDL.LU.64 R2, [R1+0x3288] ;  /* 0x0032880001027983 */ /* 0x002f240000300a00 */
[----:B0-----:R-:W-:-:S05]  /*501f0*/  IMAD.MOV.U32 R0, RZ, RZ, R13 ;  /* 0x000000ffff007224 */ /* 0x001fca00078e000d */
[----:B------:R2:W-:Y:S02]  /*50200*/  STL [R1+0x3224], R0 ;  /* 0x0032240001007387 */ /* 0x0005e40000100800 */
[----:B--2---:R-:W-:Y:S02]  /*50210*/  IMAD.MOV.U32 R0, RZ, RZ, R29 ;  /* 0x000000ffff007224 */ /* 0x004fe400078e001d */
[----:B------:R0:W-:Y:S01]  /*50220*/  STL [R1+0x3230], R28 ;  /* 0x0032301c01007387 */ /* 0x0001e20000100800 */
[----:B------:R-:W2:Y:S03]  /*50230*/  LDL.LU.64 R12, [R1+0x3290] ;  /* 0x00329000010c7983 */ /* 0x000ea60000300a00 */
[----:B------:R1:W-:Y:S04]  /*50240*/  STL [R1+0x322c], R0 ;  /* 0x00322c0001007387 */ /* 0x0003e80000100800 */
[----:B------:R-:W-:Y:S04]  /*50250*/  STL [R1+0x3238], R24 ;  /* 0x0032381801007387 */ /* 0x000fe80000100800 */
[----:B0-----:R-:W2:Y:S01]  /*50260*/  LDL.LU.64 R28, [R1+0x330] ;  /* 0x00033000011c7983 */ /* 0x001ea20000300a00 */
[----:B-1----:R-:W-:-:S03]  /*50270*/  IMAD.MOV.U32 R0, RZ, RZ, R25 ;  /* 0x000000ffff007224 */ /* 0x002fc600078e0019 */
[----:B---3--:R-:W-:Y:S02]  /*50280*/  STL [R1+0x3240], R16 ;  /* 0x0032401001007387 */ /* 0x008fe40000100800 */
[----:B------:R0:W-:Y:S02]  /*50290*/  STL [R1+0x3234], R0 ;  /* 0x0032340001007387 */ /* 0x0001e40000100800 */
[----:B------:R-:W-:Y:S02]  /*502a0*/  STL [R1+0x3248], R22 ;  /* 0x0032481601007387 */ /* 0x000fe40000100800 */
[----:B0-----:R-:W-:-:S05]  /*502b0*/  IMAD.MOV.U32 R0, RZ, RZ, R17 ;  /* 0x000000ffff007224 */ /* 0x001fca00078e0011 */
[----:B------:R0:W-:Y:S01]  /*502c0*/  STL [R1+0x323c], R0 ;  /* 0x00323c0001007387 */ /* 0x0001e20000100800 */
[----:B------:R-:W3:Y:S02]  /*502d0*/  LDL.LU.64 R16, [R1+0x32a0] ;  /* 0x0032a00001107983 */ /* 0x000ee40000300a00 */
[----:B0-----:R-:W-:Y:S01]  /*502e0*/  IMAD.MOV.U32 R0, RZ, RZ, R23 ;  /* 0x000000ffff007224 */ /* 0x001fe200078e0017 */
[----:B------:R-:W-:Y:S04]  /*502f0*/  STL [R1+0x3250], R14 ;  /* 0x0032500e01007387 */ /* 0x000fe80000100800 */
[----:B------:R0:W-:Y:S02]  /*50300*/  STL [R1+0x3244], R0 ;  /* 0x0032440001007387 */ /* 0x0001e40000100800 */
[----:B0-----:R-:W-:-:S02]  /*50310*/  IMAD.MOV.U32 R0, RZ, RZ, R15 ;  /* 0x000000ffff007224 */ /* 0x001fc400078e000f */
[----:B------:R-:W3:Y:S03]  /*50320*/  LDL.LU.64 R14, [R1+0x32a8] ;  /* 0x0032a800010e7983 */ /* 0x000ee60000300a00 */
[----:B------:R0:W-:Y:S02]  /*50330*/  STL [R1+0x324c], R0 ;  /* 0x00324c0001007387 */ /* 0x0001e40000100800 */
[----:B------:R1:W-:Y:S01]  /*50340*/  STL [R1+0x3258], R10 ;  /* 0x0032580a01007387 */ /* 0x0003e20000100800 */
[----:B------:R-:W-:Y:S01]  /*50350*/  STL [R1+0x3260], R20 ;  /* 0x0032601401007387 */ /* 0x000fe20000100800 */
[----:B0-----:R-:W-:-:S05]  /*50360*/  IMAD.MOV.U32 R0, RZ, RZ, R11 ;  /* 0x000000ffff007224 */ /* 0x001fca00078e000b */
[----:B------:R0:W-:Y:S01]  /*50370*/  STL [R1+0x3254], R0 ;  /* 0x0032540001007387 */ /* 0x0001e20000100800 */
[----:B-1----:R-:W3:Y:S02]  /*50380*/  LDL.LU.64 R10, [R1+0x32b0] ;  /* 0x0032b000010a7983 */ /* 0x002ee40000300a00 */
[----:B------:R-:W-:Y:S02]  /*50390*/  STL [R1+0x3268], R8 ;  /* 0x0032680801007387 */ /* 0x000fe40000100800 */
[----:B0-----:R-:W-:-:S05]  /*503a0*/  IMAD.MOV.U32 R0, RZ, RZ, R21 ;  /* 0x000000ffff007224 */ /* 0x001fca00078e0015 */
[----:B------:R0:W-:Y:S02]  /*503b0*/  STL [R1+0x325c], R0 ;  /* 0x00325c0001007387 */ /* 0x0001e40000100800 */
[----:B0-----:R-:W-:Y:S02]  /*503c0*/  IMAD.MOV.U32 R0, RZ, RZ, R9 ;  /* 0x000000ffff007224 */ /* 0x001fe400078e0009 */
[----:B------:R-:W3:Y:S03]  /*503d0*/  LDL.LU.64 R8, [R1+0x328] ;  /* 0x0003280001087983 */ /* 0x000ee60000300a00 */
[----:B------:R0:W-:Y:S02]  /*503e0*/  STL [R1+0x3264], R0 ;  /* 0x0032640001007387 */ /* 0x0001e40000100800 */
[----:B------:R1:W-:Y:S02]  /*503f0*/  STL [R1+0x3270], R6 ;  /* 0x0032700601007387 */ /* 0x0003e40000100800 */
[----:B------:R-:W-:Y:S02]  /*50400*/  STL [R1+0x3278], R18 ;  /* 0x0032781201007387 */ /* 0x000fe40000100800 */
[----:B0-----:R-:W-:-:S05]  /*50410*/  IMAD.MOV.U32 R0, RZ, RZ, R7 ;  /* 0x000000ffff007224 */ /* 0x001fca00078e0007 */
[----:B------:R0:W-:Y:S01]  /*50420*/  STL [R1+0x326c], R0 ;  /* 0x00326c0001007387 */ /* 0x0001e20000100800 */
[----:B-1----:R-:W3:Y:S02]  /*50430*/  LDL.LU.64 R6, [R1+0x32c0] ;  /* 0x0032c00001067983 */ /* 0x002ee40000300a00 */
[----:B----4-:R-:W-:Y:S02]  /*50440*/  STL [R1+0x3280], R4 ;  /* 0x0032800401007387 */ /* 0x010fe40000100800 */
[----:B0-----:R-:W-:-:S05]  /*50450*/  IMAD.MOV.U32 R0, RZ, RZ, R19 ;  /* 0x000000ffff007224 */ /* 0x001fca00078e0013 */
[----:B------:R0:W-:Y:S02]  /*50460*/  STL [R1+0x3274], R0 ;  /* 0x0032740001007387 */ /* 0x0001e40000100800 */
[----:B0-----:R-:W-:Y:S02]  /*50470*/  IMAD.MOV.U32 R0, RZ, RZ, R5 ;  /* 0x000000ffff007224 */ /* 0x001fe400078e0005 */
[----:B------:R-:W4:Y:S03]  /*50480*/  LDL.LU.64 R4, [R1+0x32c8] ;  /* 0x0032c80001047983 */ /* 0x000f260000300a00 */
[----:B------:R0:W-:Y:S02]  /*50490*/  STL [R1+0x327c], R0 ;  /* 0x00327c0001007387 */ /* 0x0001e40000100800 */
[----:B------:R1:W-:Y:S02]  /*504a0*/  STL [R1+0x3288], R2 ;  /* 0x0032880201007387 */ /* 0x0003e40000100800 */
[----:B0-----:R-:W-:-:S02]  /*504b0*/  IMAD.MOV.U32 R0, RZ, RZ, R3 ;  /* 0x000000ffff007224 */ /* 0x001fc400078e0003 */
[----:B-1----:R-:W3:Y:S03]  /*504c0*/  LDL.LU.64 R2, [R1+0x32d0] ;  /* 0x0032d00001027983 */ /* 0x002ee60000300a00 */
[----:B------:R2:W-:Y:S02]  /*504d0*/  STL [R1+0x3284], R0 ;  /* 0x0032840001007387 */ /* 0x0005e40000100800 */
[----:B--2---:R-:W-:Y:S01]  /*504e0*/  IMAD.MOV.U32 R0, RZ, RZ, R13 ;  /* 0x000000ffff007224 */ /* 0x004fe200078e000d */
[----:B------:R0:W-:Y:S04]  /*504f0*/  STL [R1+0x3290], R12 ;  /* 0x0032900c01007387 */ /* 0x0001e80000100800 */
[----:B------:R-:W-:Y:S01]  /*50500*/  STL [R1+0x3298], R28 ;  /* 0x0032981c01007387 */ /* 0x000fe20000100800 */
[----:B------:R1:W-:Y:S03]  /*50510*/  STL [R1+0x328c], R0 ;  /* 0x00328c0001007387 */ /* 0x0003e60000100800 */
[----:B0-----:R-:W2:Y:S01]  /*50520*/  LDL.LU.64 R12, [R1+0x32e0] ;  /* 0x0032e000010c7983 */ /* 0x001ea20000300a00 */
[----:B-1----:R-:W-:-:S03]  /*50530*/  IMAD.MOV.U32 R0, RZ, RZ, R29 ;  /* 0x000000ffff007224 */ /* 0x002fc600078e001d */
[----:B--2---:R0:W-:Y:S04]  /*50540*/  STL.64 [R1+0x42d8], R12 ;  /* 0x0042d80c01007387 */ /* 0x0041e80000100a00 */
[----:B0-----:R-:W2:Y:S01]  /*50550*/  LDL.LU.64 R12, [R1+0x320] ;  /* 0x00032000010c7983 */ /* 0x001ea20000300a00 */
[----:B---3--:R-:W-:Y:S02]  /*50560*/  STL [R1+0x32a0], R16 ;  /* 0x0032a01001007387 */ /* 0x008fe40000100800 */
[----:B------:R0:W-:Y:S02]  /*50570*/  STL [R1+0x3294], R0 ;  /* 0x0032940001007387 */ /* 0x0001e40000100800 */
[----:B------:R-:W3:Y:S01]  /*50580*/  LDL.LU.64 R28, [R1+0x32e8] ;  /* 0x0032e800011c7983 */ /* 0x000ee20000300a00 */
[----:B------:R-:W3:Y:S01]  /*50590*/  LDL.LU.64 R26, [R1+0x32f0] ;  /* 0x0032f000011a7983 */ /* 0x000ee20000300a00 */
[----:B0-----:R-:W-:-:S05]  /*505a0*/  IMAD.MOV.U32 R0, RZ, RZ, R17 ;  /* 0x000000ffff007224 */ /* 0x001fca00078e0011 */
[----:B------:R0:W-:Y:S01]  /*505b0*/  STL [R1+0x329c], R0 ;  /* 0x00329c0001007387 */ /* 0x0001e20000100800 */
[----:B------:R-:W-:Y:S02]  /*505c0*/  STL [R1+0x32a8], R14 ;  /* 0x0032a80e01007387 */ /* 0x000fe40000100800 */
[----:B------:R-:W3:Y:S02]  /*505d0*/  LDL.LU.64 R24, [R1+0x318] ;  /* 0x0003180001187983 */ /* 0x000ee40000300a00 */
[----:B------:R-:W3:Y:S02]  /*505e0*/  LDL.LU.64 R22, [R1+0x3300] ;  /* 0x0033000001167983 */ /* 0x000ee40000300a00 */
[----:B0-----:R-:W-:-:S05]  /*505f0*/  IMAD.MOV.U32 R0, RZ, RZ, R15 ;  /* 0x000000ffff007224 */ /* 0x001fca00078e000f */
[----:B------:R0:W-:Y:S01]  /*50600*/  STL [R1+0x32a4], R0 ;  /* 0x0032a40001007387 */ /* 0x0001e20000100800 */
[----:B------:R-:W-:Y:S02]  /*50610*/  STL [R1+0x32b0], R10 ;  /* 0x0032b00a01007387 */ /* 0x000fe40000100800 */
[----:B------:R-:W3:Y:S02]  /*50620*/  LDL.LU.64 R20, [R1+0x3308] ;  /* 0x0033080001147983 */ /* 0x000ee40000300a00 */
[----:B------:R-:W3:Y:S02]  /*50630*/  LDL.LU.64 R18, [R1+0x3310] ;  /* 0x0033100001127983 */ /* 0x000ee40000300a00 */
[----:B0-----:R-:W-:-:S05]  /*50640*/  IMAD.MOV.U32 R0, RZ, RZ, R11 ;  /* 0x000000ffff007224 */ /* 0x001fca00078e000b */
[----:B------:R0:W-:Y:S01]  /*50650*/  STL [R1+0x32ac], R0 ;  /* 0x0032ac0001007387 */ /* 0x0001e20000100800 */
[----:B------:R1:W-:Y:S02]  /*50660*/  STL [R1+0x32b8], R8 ;  /* 0x0032b80801007387 */ /* 0x0003e40000100800 */
[----:B------:R-:W3:Y:S02]  /*50670*/  LDL.LU.64 R16, [R1+0x310] ;  /* 0x0003100001107983 */ /* 0x000ee40000300a00 */
[----:B------:R-:W3:Y:S02]  /*50680*/  LDL.LU.64 R14, [R1+0x3320] ;  /* 0x00332000010e7983 */ /* 0x000ee40000300a00 */
[----:B0-----:R-:W-:-:S05]  /*50690*/  IMAD.MOV.U32 R0, RZ, RZ, R9 ;  /* 0x000000ffff007224 */ /* 0x001fca00078e0009 */
[----:B------:R0:W-:Y:S01]  /*506a0*/  STL [R1+0x32b4], R0 ;  /* 0x0032b40001007387 */ /* 0x0001e20000100800 */
[----:B------:R4:W-:Y:S02]  /*506b0*/  STL [R1+0x32c0], R6 ;  /* 0x0032c00601007387 */ /* 0x0009e40000100800 */
[----:B------:R-:W3:Y:S02]  /*506c0*/  LDL.LU.64 R10, [R1+0x3328] ;  /* 0x00332800010a7983 */ /* 0x000ee40000300a00 */
[----:B-1----:R-:W3:Y:S02]  /*506d0*/  LDL.LU.64 R8, [R1+0x3330] ;  /* 0x0033300001087983 */ /* 0x002ee40000300a00 */
[----:B0-----:R-:W-:-:S05]  /*506e0*/  IMAD.MOV.U32 R0, RZ, RZ, R7 ;  /* 0x000000ffff007224 */ /* 0x001fca00078e0007 */
[----:B------:R0:W-:Y:S01]  /*506f0*/  STL [R1+0x32bc], R0 ;  /* 0x0032bc0001007387 */ /* 0x0001e20000100800 */
[----:B----4-:R-:W-:Y:S02]  /*50700*/  STL [R1+0x32c8], R4 ;  /* 0x0032c80401007387 */ /* 0x010fe40000100800 */
[----:B------:R-:W4:Y:S02]  /*50710*/  LDL.LU.64 R6, [R1+0x3338] ;  /* 0x0033380001067983 */ /* 0x000f240000300a00 */
[----:B------:R-:W-:Y:S02]  /*50720*/  STL [R1+0x32d0], R2 ;  /* 0x0032d00201007387 */ /* 0x000fe40000100800 */
[----:B0-----:R-:W-:-:S05]  /*50730*/  IMAD.MOV.U32 R0, RZ, RZ, R5 ;  /* 0x000000ffff007224 */ /* 0x001fca00078e0005 */
[----:B------:R0:W-:Y:S02]  /*50740*/  STL [R1+0x32c4], R0 ;  /* 0x0032c40001007387 */ /* 0x0001e40000100800 */
[----:B0-----:R-:W-:Y:S02]  /*50750*/  IMAD.MOV.U32 R0, RZ, RZ, R3 ;  /* 0x000000ffff007224 */ /* 0x001fe400078e0003 */
[----:B--2---:R-:W-:Y:S03]  /*50760*/  STL [R1+0x32d8], R12 ;  /* 0x0032d80c01007387 */ /* 0x004fe60000100800 */
[----:B------:R0:W-:Y:S02]  /*50770*/  STL [R1+0x32cc], R0 ;  /* 0x0032cc0001007387 */ /* 0x0001e40000100800 */
[----:B------:R-:W2:Y:S02]  /*50780*/  LDL.LU.64 R4, [R1+0x3340] ;  /* 0x0033400001047983 */ /* 0x000ea40000300a00 */
[----:B------:R-:W2:Y:S02]  /*50790*/  LDL.LU.64 R2, [R1+0x828] ;  /* 0x0008280001027983 */ /* 0x000ea40000300a00 */
[----:B0-----:R-:W-:-:S02]  /*507a0*/  IMAD.MOV.U32 R0, RZ, RZ, R13 ;  /* 0x000000ffff007224 */ /* 0x001fc400078e000d */
[----:B------:R-:W2:Y:S04]  /*507b0*/  LDL.LU.64 R12, [R1+0x42d8] ;  /* 0x0042d800010c7983 */ /* 0x000ea80000300a00 */
[----:B--2---:R-:W-:Y:S01]  /*507c0*/  STL [R1+0x32e0], R12 ;  /* 0x0032e00c01007387 */ /* 0x004fe20000100800 */
[----:B------:R0:W-:Y:S03]  /*507d0*/  STL [R1+0x32d4], R0 ;  /* 0x0032d40001007387 */ /* 0x0001e60000100800 */
[----:B0-----:R-:W2:Y:S01]  /*507e0*/  LDL R0, [R1+0x3acc] ;  /* 0x003acc0001007983 */ /* 0x001ea20000100800 */
[----:B------:R-:W2:Y:S02]  /*507f0*/  LDL.LU R12, [R1+0x42d4] ;  /* 0x0042d400010c7983 */ /* 0x000ea40000300800 */
[----:B------:R0:W-:Y:S02]  /*50800*/  STL [R1+0x32dc], R13 ;  /* 0x0032dc0d01007387 */ /* 0x0001e40000100800 */
[----:B0-----:R-:W2:Y:S01]  /*50810*/  LDL.LU R13, [R1+0x42d0] ;  /* 0x0042d000010d7983 */ /* 0x001ea20000300800 */
[----:B---3--:R0:W-:Y:S02]  /*50820*/  STL [R1+0x32e8], R28 ;  /* 0x0032e81c01007387 */ /* 0x0081e40000100800 */
[----:B0-----:R-:W-:-:S02]  /*50830*/  IMAD.MOV.U32 R28, RZ, RZ, R29 ;  /* 0x000000ffff1c7224 */ /* 0x001fc400078e001d */
[----:B------:R0:W5:Y:S01]  /*50840*/  LDL.LU R29, [R1+0x42cc] ;  /* 0x0042cc00011d7983 */ /* 0x0001620000300800 */
[----:B------:R1:W-:Y:S02]  /*50850*/  STL [R1+0x32f0], R26 ;  /* 0x0032f01a01007387 */ /* 0x0003e40000100800 */
[----:B------:R-:W-:Y:S02]  /*50860*/  STL [R1+0x32e4], R28 ;  /* 0x0032e41c01007387 */ /* 0x000fe40000100800 */
[----:B------:R3:W-:Y:S02]  /*50870*/  STL [R1+0x32f8], R24 ;  /* 0x0032f81801007387 */ /* 0x0007e40000100800 */
[----:B-1----:R-:W-:Y:S02]  /*50880*/  IMAD.MOV.U32 R26, RZ, RZ, R27 ;  /* 0x000000ffff1a7224 */ /* 0x002fe400078e001b */
[----:B---3--:R-:W-:-:S03]  /*50890*/  IMAD.MOV.U32 R24, RZ, RZ, R25 ;  /* 0x000000ffff187224 */ /* 0x008fc600078e0019 */
[----:B------:R-:W-:Y:S01]  /*508a0*/  STL [R1+0x32ec], R26 ;  /* 0x0032ec1a01007387 */ /* 0x000fe20000100800 */
        /* <DEDUP_REMOVED lines=20> */
[----:B----4-:R3:W-:Y:S02]  /*509f0*/  STL [R1+0x3338], R6 ;  /* 0x0033380601007387 */ /* 0x0107e40000100800 */
[----:B-1----:R-:W-:Y:S02]  /*50a00*/  IMAD.MOV.U32 R8, RZ, RZ, R9 ;  /* 0x000000ffff087224 */ /* 0x002fe400078e0009 */
[----:B---3--:R-:W-:-:S03]  /*50a10*/  IMAD.MOV.U32 R6, RZ, RZ, R7 ;  /* 0x000000ffff067224 */ /* 0x008fc600078e0007 */
[----:B------:R-:W-:Y:S04]  /*50a20*/  STL [R1+0x332c], R8 ;  /* 0x00332c0801007387 */ /* 0x000fe80000100800 */
[----:B--2---:R-:W-:Y:S01]  /*50a30*/  STL [R1+0x3738], R12 ;  /* 0x0037380c01007387 */ /* 0x004fe20000100800 */
[----:B------:R-:W-:Y:S02]  /*50a40*/  STL [R1+0x3334], R6 ;  /* 0x0033340601007387 */ /* 0x000fe40000100800 */
[----:B------:R-:W-:Y:S02]  /*50a50*/  STL [R1+0x3734], R13 ;  /* 0x0037340d01007387 */ /* 0x000fe40000100800 */
[----:B------:R1:W-:Y:S01]  /*50a60*/  STL [R1+0x3740], R4 ;  /* 0x0037400401007387 */ /* 0x0003e20000100800 */
[----:B------:R2:W-:Y:S01]  /*50a70*/  STL [R1+0x3748], R2 ;  /* 0x0037480201007387 */ /* 0x0005e20000100800 */
[----:B-1----:R-:W-:-:S02]  /*50a80*/  IMAD.MOV.U32 R4, RZ, RZ, R5 ;  /* 0x000000ffff047224 */ /* 0x002fc400078e0005 */
[----:B--2---:R-:W-:-:S03]  /*50a90*/  IMAD.MOV.U32 R2, RZ, RZ, R3 ;  /* 0x000000ffff027224 */ /* 0x004fc600078e0003 */
[----:B------:R1:W-:Y:S02]  /*50aa0*/  STL [R1+0x373c], R4 ;  /* 0x00373c0401007387 */ /* 0x0003e40000100800 */
[----:B------:R2:W-:Y:S02]  /*50ab0*/  STL [R1+0x3744], R2 ;  /* 0x0037440201007387 */ /* 0x0005e40000100800 */
[----:B------:R0:W-:Y:S02]  /*50ac0*/  STL [R1+0x16bc], RZ ;  /* 0x0016bcff01007387 */ /* 0x0001e40000100800 */
[----:B------:R0:W-:Y:S01]  /*50ad0*/  STL [R1+0x9b0], RZ ;  /* 0x0009b0ff01007387 */ /* 0x0001e20000100800 */
[----:B------:R0:W-:Y:S01]  /*50ae0*/  STL [R1+0x9b4], RZ ;  /* 0x0009b4ff01007387 */ /* 0x0001e20000100800 */
[----:B------:R0:W-:Y:S02]  /*50af0*/  STL [R1+0x9b8], RZ ;  /* 0x0009b8ff01007387 */ /* 0x0001e40000100800 */
        /* <DEDUP_REMOVED lines=306> */
[----:B------:R-:W3:Y:S04]  /*51e20*/  S2R R28, SR_TID.X ;  /* 0x00000000001c7919 */ /* 0x000ee80000002100 */
        /* <DEDUP_REMOVED lines=9> */
[----:B------:R0:W-:Y:S01]  /*51ec0*/  STL [R1+0x558], RZ ;  /* 0x000558ff01007387 */ /* 0x0001e20000100800 */
[----:B------:R-:W-:-:S02]  /*51ed0*/  ISETP.GE.AND P1, PT, R0, RZ, PT ;  /* 0x000000ff0000720c */ /* 0x000fc40003f26270 */
[----:B------:R-:W-:Y:S01]  /*51ee0*/  ISETP.NE.AND P0, PT, RZ, c[0x0][0x178], PT ;  /* 0x00005e00ff007a0c */ /* 0x000fe20003f05270 */
[----:B-1----:R-:W-:Y:S01]  /*51ef0*/  IMAD.MOV.U32 R4, RZ, RZ, c[0x0][0x188] ;  /* 0x00006200ff047624 */ /* 0x002fe200078e00ff */
[----:B---3--:R-:W-:-:S05]  /*51f00*/  LOP3.LUT R28, R28, 0x3f, RZ, 0xc0, !PT ;  /* 0x0000003f1c1c7812 */ /* 0x008fca00078ec0ff */
[----:B--2---:R-:W-:Y:S02]  /*51f10*/  IMAD.SHL.U32 R2, R28, 0x2, RZ ;  /* 0x000000021c027824 */ /* 0x004fe400078e00ff */
[----:B0-----:R-:W2:Y:S01]  /*51f20*/  LDL.LU R0, [R1+0x1020] ;  /* 0x0010200001007983 */ /* 0x001ea20000300800 */
[----:B------:R-:W-:Y:S02]  /*51f30*/  IMAD.MOV.U32 R2, RZ, RZ, c[0x0][0x180] ;  /* 0x00006000ff027624 */ /* 0x000fe400078e00ff */
[----:B------:R-:W-:Y:S02]  /*51f40*/  IMAD.SHL.U32 R6, R4, 0x80, RZ ;  /* 0x0000008004067824 */ /* 0x000fe400078e00ff */
[----:B------:R-:W-:Y:S01]  /*51f50*/  IMAD.MOV.U32 R28, RZ, RZ, c[0x0][0x18c] ;  /* 0x00006300ff1c7624 */ /* 0x000fe200078e00ff */
[----:B------:R-:W-:Y:S01]  /*51f60*/  IADD3 R2, R2, 0x7f, RZ ;  /* 0x0000007f02027810 */ /* 0x000fe20007ffe0ff */
[----:B------:R-:W-:Y:S01]  /*51f70*/  IMAD R7, R4, 0x7e, RZ ;  /* 0x0000007e04077824 */ /* 0x000fe200078e02ff */
[----:B------:R-:W-:Y:S01]  /*51f80*/  SHF.R.S32.HI R3, RZ, 0x1f, R6 ;  /* 0x0000001fff037819 */ /* 0x000fe20000011406 */
[----:B------:R-:W-:Y:S02]  /*51f90*/  IMAD.SHL.U32 R28, R28, 0x80, RZ ;  /* 0x000000801c1c7824 */ /* 0x000fe400078e00ff */
[----:B------:R-:W-:Y:S01]  /*51fa0*/  IMAD R8, R4, 0x7a, RZ ;  /* 0x0000007a04087824 */ /* 0x000fe200078e02ff */
[----:B------:R-:W-:Y:S01]  /*51fb0*/  SHF.L.U64.HI R3, R6, 0x1, R3 ;  /* 0x0000000106037819 */ /* 0x000fe20000010203 */
[----:B------:R-:W-:-:S02]  /*51fc0*/  IMAD R9, R4, 0x76, RZ ;  /* 0x0000007604097824 */ /* 0x000fc400078e02ff */
[C---:B------:R-:W-:Y:S02]  /*51fd0*/  IMAD R10, R4.reuse, 0x72, RZ ;  /* 0x00000072040a7824 */ /* 0x040fe400078e02ff */
[C---:B------:R-:W-:Y:S02]  /*51fe0*/  IMAD R11, R4.reuse, 0x6e, RZ ;  /* 0x0000006e040b7824 */ /* 0x040fe400078e02ff */
[C---:B------:R-:W-:Y:S02]  /*51ff0*/  IMAD R12, R4.reuse, 0x6a, RZ ;  /* 0x0000006a040c7824 */ /* 0x040fe400078e02ff */
[C---:B------:R-:W-:Y:S02]  /*52000*/  IMAD R13, R4.reuse, 0x66, RZ ;  /* 0x00000066040d7824 */ /* 0x040fe400078e02ff */
[C---:B------:R-:W-:Y:S02]  /*52010*/  IMAD R14, R4.reuse, 0x62, RZ ;  /* 0x00000062040e7824 */ /* 0x040fe400078e02ff */
        /* <DEDUP_REMOVED lines=13> */
[----:B--2---:R-:W-:Y:S01]  /*520f0*/  @!P1 IMAD.MOV R0, RZ, RZ, -R0 ;  /* 0x000000ffff009224 */ /* 0x004fe200078e0a00 */
[----:B------:R-:W-:-:S05]  /*52100*/  @!P0 LOP3.LUT R0, RZ, c[0x0][0x178], RZ, 0x33, !PT ;  /* 0x00005e00ff008a12 */ /* 0x000fca00078e33ff */
[----:B------:R-:W-:Y:S01]  /*52110*/  IMAD R5, R0, c[0x0][0x184], RZ ;  /* 0x0000610000057a24 */ /* 0x000fe200078e02ff */
[----:B------:R-:W-:-:S04]  /*52120*/  SHF.R.S32.HI R0, RZ, 0x1f, R2 ;  /* 0x0000001fff007819 */ /* 0x000fc80000011402 */
[----:B------:R-:W-:Y:S02]  /*52130*/  LEA.HI R0, R0, R2, RZ, 0x7 ;  /* 0x0000000200007211 */ /* 0x000fe400078f38ff */
[----:B------:R-:W0:Y:S01]  /*52140*/  S2R R2, SR_TID.X ;  /* 0x0000000000027919 */ /* 0x000e220000002100 */
[----:B------:R-:W-:-:S05]  /*52150*/  LEA R6, P0, R5, c[0x0][0x160], 0x1 ;  /* 0x0000580005067a11 */ /* 0x000fca00078008ff */
[----:B------:R1:W-:Y:S01]  /*52160*/  STL [R1+0xff8], R6 ;  /* 0x000ff80601007387 */ /* 0x0003e20000100800 */
[----:B------:R-:W-:Y:S02]  /*52170*/  SHF.R.S32.HI R0, RZ, 0x7, R0 ;  /* 0x00000007ff007819 */ /* 0x000fe40000011400 */
[----:B------:R-:W-:-:S04]  /*52180*/  SHF.R.S32.HI R0, RZ, 0x1f, R28 ;  /* 0x0000001fff007819 */ /* 0x000fc8000001141c */
[C---:B------:R-:W-:Y:S01]  /*52190*/  SHF.L.U64.HI R0, R28.reuse, 0x1, R0 ;  /* 0x000000011c007819 */ /* 0x040fe20000010200 */
[----:B------:R-:W-:Y:S01]  /*521a0*/  IMAD.SHL.U32 R28, R28, 0x2, RZ ;  /* 0x000000021c1c7824 */ /* 0x000fe200078e00ff */
[----:B0-----:R-:W-:-:S05]  /*521b0*/  LOP3.LUT R2, R2, 0x3f, RZ, 0xc0, !PT ;  /* 0x0000003f02027812 */ /* 0x001fca00078ec0ff */
[----:B------:R-:W-:-:S06]  /*521c0*/  IMAD.SHL.U32 R2, R2, 0x2, RZ ;  /* 0x0000000202027824 */ /* 0x000fcc00078e00ff */
[----:B-1----:R-:W2:Y:S01]  /*521d0*/  LDL R2, [R1+0xff8] ;  /* 0x000ff80001027983 */ /* 0x002ea20000100800 */
[C---:B------:R-:W-:Y:S01]  /*521e0*/  IMAD R8, R4.reuse, 0xfe, RZ ;  /* 0x000000fe04087824 */ /* 0x040fe200078e02ff */
[----:B------:R-:W-:Y:S01]  /*521f0*/  LEA.HI.X.SX32 R5, R5, c[0x0][0x164], 0x1, P0 ;  /* 0x0000590005057a11 */ /* 0x000fe200000f0eff */
[C---:B------:R-:W-:Y:S02]  /*52200*/  IMAD R9, R4.reuse, 0xfa, RZ ;  /* 0x000000fa04097824 */ /* 0x040fe400078e02ff */
[----:B------:R-:W-:Y:S01]  /*52210*/  IMAD R6, R4, 0xf6, RZ ;  /* 0x000000f604067824 */ /* 0x000fe200078e02ff */
[----:B--2---:R-:W-:-:S04]  /*52220*/  IADD3 R8, P2, R8, R2, RZ ;  /* 0x0000000208087210 */ /* 0x004fc80007f5e0ff */
[-C--:B------:R-:W-:Y:S01]  /*52230*/  IADD3 R6, P5, R6, R2.reuse, RZ ;  /* 0x0000000206067210 */ /* 0x080fe20007fbe0ff */
[----:B------:R0:W-:Y:S02]  /*52240*/  STL [R1+0x3340], R8 ;  /* 0x0033400801007387 */ /* 0x0001e40000100800 */
[----:B0-----:R-:W-:Y:S01]  /*52250*/  IADD3 R8, P4, R9, R2, RZ ;  /* 0x0000000209087210 */ /* 0x001fe20007f9e0ff */
[----:B------:R-:W-:-:S04]  /*52260*/  IMAD R9, R4, 0xf2, RZ ;  /* 0x000000f204097824 */ /* 0x000fc800078e02ff */
[----:B------:R0:W-:Y:S01]  /*52270*/  STL [R1+0x3350], R8 ;  /* 0x0033500801007387 */ /* 0x0001e20000100800 */
[----:B------:R-:W-:-:S03]  /*52280*/  IADD3 R9, P6, R9, R2, RZ ;  /* 0x0000000209097210 */ /* 0x000fc60007fde0ff */
[----:B------:R-:W-:Y:S04]  /*52290*/  STL [R1+0xff4], R5 ;  /* 0x000ff40501007387 */ /* 0x000fe80000100800 */
[----:B------:R1:W-:Y:S01]  /*522a0*/  STL [R1+0x3360], R6 ;  /* 0x0033600601007387 */ /* 0x0003e20000100800 */
[----:B0-----:R-:W-:-:S03]  /*522b0*/  IMAD R8, R4, 0xee, RZ ;  /* 0x000000ee04087824 */ /* 0x001fc600078e02ff */
[----:B------:R0:W-:Y:S02]  /*522c0*/  STL [R1+0x3370], R9 ;  /* 0x0033700901007387 */ /* 0x0001e40000100800 */
[----:B------:R-:W-:Y:S01]  /*522d0*/  IADD3 R8, P0, R8, R2, RZ ;  /* 0x0000000208087210 */ /* 0x000fe20007f1e0ff */
[----:B-1----:R-:W-:-:S04]  /*522e0*/  IMAD R6, R4, 0xea, RZ ;  /* 0x000000ea04067824 */ /* 0x002fc800078e02ff */
[----:B------:R1:W-:Y:S01]  /*522f0*/  STL [R1+0x3380], R8 ;  /* 0x0033800801007387 */ /* 0x0003e20000100800 */
[----:B0-----:R-:W-:-:S05]  /*52300*/  IMAD R9, R4, 0xe6, RZ ;  /* 0x000000e604097824 */ /* 0x001fca00078e02ff */
[-C--:B------:R-:W-:Y:S02]  /*52310*/  IADD3 R9, P1, R9, R2.reuse, RZ ;  /* 0x0000000209097210 */ /* 0x080fe40007f3e0ff */
[----:B-1----:R-:W-:Y:S01]  /*52320*/  IADD3 R8, P3, R6, R2, RZ ;  /* 0x0000000206087210 */ /* 0x002fe20007f7e0ff */
[----:B------:R-:W-:-:S04]  /*52330*/  IMAD R6, R4, 0x7f, RZ ;  /* 0x0000007f04067824 */ /* 0x000fc800078e02ff */
[----:B------:R0:W-:Y:S01]  /*52340*/  STL [R1+0x3390], R8 ;  /* 0x0033900801007387 */ /* 0x0001e20000100800 */
[----:B------:R-:W-:-:S03]  /*52350*/  LEA.HI.X.SX32 R6, R6, R5, 0x1, P2 ;  /* 0x0000000506067211 */ /* 0x000fc600010f0eff */
[----:B------:R1:W-:Y:S04]  /*52360*/  STL [R1+0x33a0], R9 ;  /* 0x0033a00901007387 */ /* 0x0003e80000100800 */
[----:B------:R2:W-:Y:S01]  /*52370*/  STL [R1+0x333c], R6 ;  /* 0x00333c0601007387 */ /* 0x0005e20000100800 */
[C---:B0-----:R-:W-:Y:S02]  /*52380*/  IMAD R8, R4.reuse, 0xe2, RZ ;  /* 0x000000e204087824 */ /* 0x041fe400078e02ff */
[----:B-1----:R-:W-:-:S03]  /*52390*/  IMAD R9, R4, 0x7d, RZ ;  /* 0x0000007d04097824 */ /* 0x002fc600078e02ff */
[----:B------:R-:W-:Y:S01]  /*523a0*/  IADD3 R8, P2, R8, R2, RZ ;  /* 0x0000000208087210 */ /* 0x000fe20007f5e0ff */
[----:B--2---:R-:W-:-:S04]  /*523b0*/  IMAD R6, R4, 0xde, RZ ;  /* 0x000000de04067824 */ /* 0x004fc800078e02ff */
[----:B------:R0:W-:Y:S02]  /*523c0*/  STL [R1+0x33b0], R8 ;  /* 0x0033b00801007387 */ /* 0x0001e40000100800 */
[----:B0-----:R-:W-:Y:S01]  /*523d0*/  LEA.HI.X.SX32 R8, R9, R5, 0x1, P4 ;  /* 0x0000000509087211 */ /* 0x001fe200020f0eff */
[----:B------:R-:W-:Y:S01]  /*523e0*/  IMAD R9, R4, 0x7b, RZ ;  /* 0x0000007b04097824 */ /* 0x000fe200078e02ff */
[----:B------:R-:W-:-:S03]  /*523f0*/  IADD3 R6, P4, R6, R2, RZ ;  /* 0x0000000206067210 */ /* 0x000fc60007f9e0ff */
        /* <DEDUP_REMOVED lines=163> */
[----:B--2---:R-:W-:Y:S01]  /*52e30*/  IMAD R6, R4, 0xdc, RZ ;  /* 0x000000dc04067824 */ /* 0x004fe200078e02ff */
[----:B------:R-:W-:-:S03]  /*52e40*/  LEA.HI.X.SX32 R9, R9, R5, 0x1, P4 ;  /* 0x0000000509097211 */ /* 0x000fc600020f0eff */
[----:B------:R0:W-:Y:S01]  /*52e50*/  STL [R1+0x33a8], R8 ;  /* 0x0033a80801007387 */ /* 0x0001e20000100800 */
[----:B------:R-:W-:-:S03]  /*52e60*/  IADD3 R6, P4, R6, R2, RZ ;  /* 0x0000000206067210 */ /* 0x000fc60007f9e0ff */
[----:B------:R1:W-:Y:S04]  /*52e70*/  STL [R1+0x350c], R9 ;  /* 0x00350c0901007387 */ /* 0x0003e80000100800 */
[----:B------:R2:W-:Y:S01]  /*52e80*/  STL [R1+0x33c8], R6 ;  /* 0x0033c80601007387 */ /* 0x0005e20000100800 */
[C---:B0-----:R-:W-:Y:S02]  /*52e90*/  IMAD R8, R4.reuse, 0x43, RZ ;  /* 0x0000004304087824 */ /* 0x041fe400078e02ff */
[----:B-1----:R-:W-:-:S03]  /*52ea0*/  IMAD R9, R4, 0x41, RZ ;  /* 0x0000004104097824 */ /* 0x002fc600078e02ff */
[-C--:B------:R-:W-:Y:S01]  /*52eb0*/  LEA.HI.X.SX32 R8, R8, R5.reuse, 0x1, P5 ;  /* 0x0000000508087211 */ /* 0x080fe200028f0eff */
[----:B--2---:R-:W-:Y:S01]  /*52ec0*/  IMAD R6, R4, 0xd4, RZ ;  /* 0x000000d404067824 */ /* 0x004fe200078e02ff */
[----:B------:R-:W-:-:S03]  /*52ed0*/  LEA.HI.X.SX32 R9, R9, R5, 0x1, P6 ;  /* 0x0000000509097211 */ /* 0x000fc600030f0eff */
[----:B------:R0:W-:Y:S02]  /*52ee0*/  STL [R1+0x351c], R8 ;  /* 0x00351c0801007387 */ /* 0x0001e40000100800 */
[----:B0-----:R-:W-:-:S05]  /*52ef0*/  IADD3 R8, P5, R7, R2, RZ ;  /* 0x0000000207087210 */ /* 0x001fca0007fbe0ff */
[----:B------:R0:W-:Y:S04]  /*52f00*/  STL [R1+0x3540], R8 ;  /* 0x0035400801007387 */ /* 0x0001e80000100800 */
[----:B------:R1:W-:Y:S01]  /*52f10*/  STL [R1+0x352c], R9 ;  /* 0x00352c0901007387 */ /* 0x0003e20000100800 */
[----:B0-----:R-:W-:Y:S01]  /*52f20*/  IMAD R8, R4, 0x7a, RZ ;  /* 0x0000007a04087824 */ /* 0x001fe200078e02ff */
[----:B-1----:R-:W-:Y:S01]  /*52f30*/  IADD3 R9, P6, R6, R2, RZ ;  /* 0x0000000206097210 */ /* 0x002fe20007fde0ff */
[----:B------:R-:W-:-:S04]  /*52f40*/  IMAD R6, R4, 0xcc, RZ ;  /* 0x000000cc04067824 */ /* 0x000fc800078e02ff */
[----:B------:R0:W-:Y:S02]  /*52f50*/  STL [R1+0x33e8], R9 ;  /* 0x0033e80901007387 */ /* 0x0001e40000100800 */
[----:B0-----:R-:W-:Y:S01]  /*52f60*/  LEA.HI.X.SX32 R9, R7, R5, 0x1, P0 ;  /* 0x0000000507097211 */ /* 0x001fe200000f0eff */
[----:B------:R-:W-:-:S04]  /*52f70*/  IMAD R7, R4, 0x3f, RZ ;  /* 0x0000003f04077824 */ /* 0x000fc800078e02ff */
[----:B------:R0:W-:Y:S01]  /*52f80*/  STL [R1+0x3344], R9 ;  /* 0x0033440901007387 */ /* 0x0001e20000100800 */
[-C--:B------:R-:W-:Y:S02]  /*52f90*/  LEA.HI.X.SX32 R7, R7, R5.reuse, 0x1, P5 ;  /* 0x0000000507077211 */ /* 0x080fe400028f0eff */
[-C--:B------:R-:W-:Y:S02]  /*52fa0*/  IADD3 R6, P5, R6, R2.reuse, RZ ;  /* 0x0000000206067210 */ /* 0x080fe40007fbe0ff */
[C---:B0-----:R-:W-:Y:S02]  /*52fb0*/  IADD3 R9, P0, R8.reuse, R2, RZ ;  /* 0x0000000208097210 */ /* 0x041fe40007f1e0ff */
[----:B------:R-:W-:-:S03]  /*52fc0*/  LEA.HI.X.SX32 R8, R8, R5, 0x1, P3 ;  /* 0x0000000508087211 */ /* 0x000fc600018f0eff */
[----:B------:R0:W-:Y:S04]  /*52fd0*/  STL [R1+0x3550], R9 ;  /* 0x0035500901007387 */ /* 0x0001e80000100800 */
[----:B------:R1:W-:Y:S04]  /*52fe0*/  STL [R1+0x353c], R7 ;  /* 0x00353c0701007387 */ /* 0x0003e80000100800 */
[----:B------:R2:W-:Y:S01]  /*52ff0*/  STL [R1+0x3408], R6 ;  /* 0x0034080601007387 */ /* 0x0005e20000100800 */
[----:B0-----:R-:W-:-:S03]  /*53000*/  IMAD R9, R4, 0x76, RZ ;  /* 0x0000007604097824 */ /* 0x001fc600078e02ff */
[----:B------:R0:W-:Y:S01]  /*53010*/  STL [R1+0x3364], R8 ;  /* 0x0033640801007387 */ /* 0x0001e20000100800 */
[C---:B-1----:R-:W-:Y:S02]  /*53020*/  IMAD R7, R4.reuse, 0x3d, RZ ;  /* 0x0000003d04077824 */ /* 0x042fe400078e02ff */
[----:B--2---:R-:W-:-:S03]  /*53030*/  IMAD R6, R4, 0xc4, RZ ;  /* 0x000000c404067824 */ /* 0x004fc600078e02ff */
[-C--:B------:R-:W-:Y:S02]  /*53040*/  LEA.HI.X.SX32 R7, R7, R5.reuse, 0x1, P0 ;  /* 0x0000000507077211 */ /* 0x080fe400000f0eff */
[C---:B0-----:R-:W-:Y:S02]  /*53050*/  IADD3 R8, P3, R9.reuse, R2, RZ ;  /* 0x0000000209087210 */ /* 0x041fe40007f7e0ff */
[----:B------:R-:W-:-:S03]  /*53060*/  LEA.HI.X.SX32 R9, R9, R5, 0x1, P1 ;  /* 0x0000000509097211 */ /* 0x000fc600008f0eff */
[----:B------:R0:W-:Y:S04]  /*53070*/  STL [R1+0x3560], R8 ;  /* 0x0035600801007387 */ /* 0x0001e80000100800 */
[----:B------:R1:W-:Y:S01]  /*53080*/  STL [R1+0x354c], R7 ;  /* 0x00354c0701007387 */ /* 0x0003e20000100800 */
[-C--:B0-----:R-:W-:Y:S01]  /*53090*/  IADD3 R8, P0, R6, R2.reuse, RZ ;  /* 0x0000000206087210 */ /* 0x081fe20007f1e0ff */
[C---:B------:R-:W-:Y:S02]  /*530a0*/  IMAD R6, R4.reuse, 0xbc, RZ ;  /* 0x000000bc04067824 */ /* 0x040fe400078e02ff */
[----:B-1----:R-:W-:Y:S02]  /*530b0*/  IMAD R7, R4, 0x3b, RZ ;  /* 0x0000003b04077824 */ /* 0x002fe400078e02ff */
[----:B------:R0:W-:Y:S04]  /*530c0*/  STL [R1+0x3428], R8 ;  /* 0x0034280801007387 */ /* 0x0001e80000100800 */
[----:B------:R1:W-:Y:S01]  /*530d0*/  STL [R1+0x3384], R9 ;  /* 0x0033840901007387 */ /* 0x0003e20000100800 */
[----:B0-----:R-:W-:-:S02]  /*530e0*/  IADD3 R8, P1, R10, R2, RZ ;  /* 0x000000020a087210 */ /* 0x001fc40007f3e0ff */
[----:B-1----:R-:W-:-:S03]  /*530f0*/  LEA.HI.X.SX32 R9, R7, R5, 0x1, P3 ;  /* 0x0000000507097211 */ /* 0x002fc600018f0eff */
[----:B------:R0:W-:Y:S01]  /*53100*/  STL [R1+0x3570], R8 ;  /* 0x0035700801007387 */ /* 0x0001e20000100800 */
[----:B------:R-:W-:-:S03]  /*53110*/  IMAD R7, R4, 0x39, RZ ;  /* 0x0000003904077824 */ /* 0x000fc600078e02ff */
[----:B------:R1:W-:Y:S01]  /*53120*/  STL [R1+0x355c], R9 ;  /* 0x00355c0901007387 */ /* 0x0003e20000100800 */
[----:B0-----:R-:W-:Y:S01]  /*53130*/  IADD3 R8, P3, R6, R2, RZ ;  /* 0x0000000206087210 */ /* 0x001fe20007f7e0ff */
[----:B------:R-:W-:Y:S01]  /*53140*/  IMAD R6, R4, 0xb4, RZ ;  /* 0x000000b404067824 */ /* 0x000fe200078e02ff */
[----:B-1----:R-:W-:-:S03]  /*53150*/  LEA.HI.X.SX32 R9, R7, R5, 0x1, P1 ;  /* 0x0000000507097211 */ /* 0x002fc600008f0eff */
[----:B------:R0:W-:Y:S01]  /*53160*/  STL [R1+0x3448], R8 ;  /* 0x0034480801007387 */ /* 0x0001e20000100800 */
[----:B------:R-:W-:Y:S01]  /*53170*/  IMAD R7, R4, 0x37, RZ ;  /* 0x0000003704077824 */ /* 0x000fe200078e02ff */
[----:B0-----:R-:W-:Y:S02]  /*53180*/  LEA.HI.X.SX32 R8, R10, R5, 0x1, P2 ;  /* 0x000000050a087211 */ /* 0x001fe400010f0eff */
[----:B------:R-:W-:-:S03]  /*53190*/  IADD3 R10, P2, R11, R2, RZ ;  /* 0x000000020b0a7210 */ /* 0x000fc60007f5e0ff */
[----:B------:R0:W-:Y:S04]  /*531a0*/  STL [R1+0x33a4], R8 ;  /* 0x0033a40801007387 */ /* 0x0001e80000100800 */
[----:B------:R-:W-:Y:S04]  /*531b0*/  STL [R1+0x3580], R10 ;  /* 0x0035800a01007387 */ /* 0x000fe80000100800 */
[----:B------:R1:W-:Y:S01]  /*531c0*/  STL [R1+0x356c], R9 ;  /* 0x00356c0901007387 */ /* 0x0003e20000100800 */
[----:B0-----:R-:W-:Y:S01]  /*531d0*/  IADD3 R8, P1, R6, R2, RZ ;  /* 0x0000000206087210 */ /* 0x001fe20007f3e0ff */
[----:B------:R-:W-:-:S04]  /*531e0*/  IMAD R6, R4, 0xac, RZ ;  /* 0x000000ac04067824 */ /* 0x000fc800078e02ff */
[----:B------:R0:W-:Y:S01]  /*531f0*/  STL [R1+0x3468], R8 ;  /* 0x0034680801007387 */ /* 0x0001e20000100800 */
[-C--:B-1----:R-:W-:Y:S01]  /*53200*/  LEA.HI.X.SX32 R9, R7, R5.reuse, 0x1, P2 ;  /* 0x0000000507097211 */ /* 0x082fe200010f0eff */
        /* <DEDUP_REMOVED lines=94> */
[----:B------:R1:W-:Y:S04]  /*537f0*/  STL [R1+0x3620], R10 ;  /* 0x0036200a01007387 */ /* 0x0003e80000100800 */
[----:B------:R2:W-:Y:S01]  /*53800*/  STL [R1+0x360c], R9 ;  /* 0x00360c0901007387 */ /* 0x0005e20000100800 */
[----:B0-----:R-:W-:Y:S01]  /*53810*/  IADD3 R8, P6, R6, R2, RZ ;  /* 0x0000000206087210 */ /* 0x001fe20007fde0ff */
[----:B------:R-:W-:Y:S01]  /*53820*/  IMAD R6, R4, 0xb8, RZ ;  /* 0x000000b804067824 */ /* 0x000fe200078e02ff */
[----:B-1----:R-:W-:-:S03]  /*53830*/  LEA.HI.X.SX32 R10, R21, R5, 0x1, P0 ;  /* 0x00000005150a7211 */ /* 0x002fc600000f0eff */
[----:B------:R0:W-:Y:S01]  /*53840*/  STL [R1+0x3418], R8 ;  /* 0x0034180801007387 */ /* 0x0001e20000100800 */
[----:B--2---:R-:W-:-:S03]  /*53850*/  IADD3 R9, P0, R22, R2, RZ ;  /* 0x0000000216097210 */ /* 0x004fc60007f1e0ff */
[----:B------:R-:W-:Y:S04]  /*53860*/  STL [R1+0x3504], R10 ;  /* 0x0035040a01007387 */ /* 0x000fe80000100800 */
[----:B------:R1:W-:Y:S01]  /*53870*/  STL [R1+0x3630], R9 ;  /* 0x0036300901007387 */ /* 0x0003e20000100800 */
[----:B0-----:R-:W-:Y:S01]  /*53880*/  LEA.HI.X.SX32 R8, R7, R5, 0x1, P5 ;  /* 0x0000000507087211 */ /* 0x001fe200028f0eff */
[----:B------:R-:W-:Y:S01]  /*53890*/  IMAD R7, R4, 0x21, RZ ;  /* 0x0000002104077824 */ /* 0x000fe200078e02ff */
[----:B------:R-:W-:-:S03]  /*538a0*/  IADD3 R6, P5, R6, R2, RZ ;  /* 0x0000000206067210 */ /* 0x000fc60007fbe0ff */
[----:B------:R0:W-:Y:S01]  /*538b0*/  STL [R1+0x361c], R8 ;  /* 0x00361c0801007387 */ /* 0x0001e20000100800 */
[----:B-1----:R-:W-:-:S03]  /*538c0*/  LEA.HI.X.SX32 R9, R22, R5, 0x1, P3 ;  /* 0x0000000516097211 */ /* 0x002fc600018f0eff */
[----:B------:R1:W-:Y:S04]  /*538d0*/  STL [R1+0x3458], R6 ;  /* 0x0034580601007387 */ /* 0x0003e80000100800 */
[----:B------:R2:W-:Y:S01]  /*538e0*/  STL [R1+0x3524], R9 ;  /* 0x0035240901007387 */ /* 0x0005e20000100800 */
[----:B0-----:R-:W-:Y:S01]  /*538f0*/  IADD3 R8, P3, R23, R2, RZ ;  /* 0x0000000217087210 */ /* 0x001fe20007f7e0ff */
[----:B-1----:R-:W-:-:S04]  /*53900*/  IMAD R6, R4, 0xa8, RZ ;  /* 0x000000a804067824 */ /* 0x002fc800078e02ff */
[----:B------:R0:W-:Y:S01]  /*53910*/  STL [R1+0x3548], R8 ;  /* 0x0035480801007387 */ /* 0x0001e20000100800 */
[----:B--2---:R-:W-:Y:S02]  /*53920*/  LEA.HI.X.SX32 R9, R7, R5, 0x1, P0 ;  /* 0x0000000507097211 */ /* 0x004fe400000f0eff */
[----:B------:R-:W-:-:S03]  /*53930*/  IADD3 R7, P0, R24, R2, RZ ;  /* 0x0000000218077210 */ /* 0x000fc60007f1e0ff */
[----:B------:R1:W-:Y:S01]  /*53940*/  STL [R1+0x362c], R9 ;  /* 0x00362c0901007387 */ /* 0x0003e20000100800 */
[----:B0-----:R-:W-:-:S03]  /*53950*/  LEA.HI.X.SX32 R8, R23, R5, 0x1, P1 ;  /* 0x0000000517087211 */ /* 0x001fc600008f0eff */
[----:B------:R0:W-:Y:S01]  /*53960*/  STL [R1+0x3640], R7 ;  /* 0x0036400701007387 */ /* 0x0001e20000100800 */
[----:B------:R-:W-:-:S03]  /*53970*/  IADD3 R6, P1, R6, R2, RZ ;  /* 0x0000000206067210 */ /* 0x000fc60007f3e0ff */
[----:B------:R2:W-:Y:S01]  /*53980*/  STL [R1+0x3354], R8 ;  /* 0x0033540801007387 */ /* 0x0005e20000100800 */
[----:B-1----:R-:W-:-:S03]  /*53990*/  LEA.HI.X.SX32 R9, R24, R5, 0x1, P3 ;  /* 0x0000000518097211 */ /* 0x002fc600018f0eff */
[----:B------:R1:W-:Y:S01]  /*539a0*/  STL [R1+0x3498], R6 ;  /* 0x0034980601007387 */ /* 0x0003e20000100800 */
[----:B0-----:R-:W-:-:S03]  /*539b0*/  IMAD R7, R4, 0x1f, RZ ;  /* 0x0000001f04077824 */ /* 0x001fc600078e02ff */
[----:B------:R0:W-:Y:S01]  /*539c0*/  STL [R1+0x3544], R9 ;  /* 0x0035440901007387 */ /* 0x0001e20000100800 */
[-C--:B--2---:R-:W-:Y:S02]  /*539d0*/  IADD3 R8, P3, R25, R2.reuse, RZ ;  /* 0x0000000219087210 */ /* 0x084fe40007f7e0ff */
[-C--:B------:R-:W-:Y:S01]  /*539e0*/  LEA.HI.X.SX32 R7, R7, R5.reuse, 0x1, P0 ;  /* 0x0000000507077211 */ /* 0x080fe200000f0eff */
[----:B-1----:R-:W-:Y:S02]  /*539f0*/  IMAD R6, R4, 0x98, RZ ;  /* 0x0000009804067824 */ /* 0x002fe400078e02ff */
[----:B------:R1:W-:Y:S01]  /*53a00*/  STL [R1+0x3568], R8 ;  /* 0x0035680801007387 */ /* 0x0003e20000100800 */
[CC--:B------:R-:W-:Y:S02]  /*53a10*/  LEA.HI.X.SX32 R10, R26.reuse, R5.reuse, 0x1, P3 ;  /* 0x000000051a0a7211 */ /* 0x0c0fe400018f0eff */
[----:B0-----:R-:W-:Y:S01]  /*53a20*/  IADD3 R9, P0, R26, R2, RZ ;  /* 0x000000021a097210 */ /* 0x001fe20007f1e0ff */
[----:B------:R0:W-:Y:S04]  /*53a30*/  STL [R1+0x363c], R7 ;  /* 0x00363c0701007387 */ /* 0x0001e80000100800 */
[----:B------:R2:W-:Y:S01]  /*53a40*/  STL [R1+0x3650], R9 ;  /* 0x0036500901007387 */ /* 0x0005e20000100800 */
[----:B-1----:R-:W-:-:S02]  /*53a50*/  LEA.HI.X.SX32 R8, R25, R5, 0x1, P2 ;  /* 0x0000000519087211 */ /* 0x002fc400010f0eff */
[----:B0-----:R-:W-:Y:S01]  /*53a60*/  IADD3 R7, P2, R6, R2, RZ ;  /* 0x0000000206077210 */ /* 0x001fe20007f5e0ff */
[C---:B------:R-:W-:Y:S02]  /*53a70*/  IMAD R6, R4.reuse, 0x1d, RZ ;  /* 0x0000001d04067824 */ /* 0x040fe400078e02ff */
[----:B------:R0:W-:Y:S01]  /*53a80*/  STL [R1+0x3394], R8 ;  /* 0x0033940801007387 */ /* 0x0001e20000100800 */
[----:B--2---:R-:W-:-:S03]  /*53a90*/  IMAD R9, R4, 0x36, RZ ;  /* 0x0000003604097824 */ /* 0x004fc600078e02ff */
[----:B------:R1:W-:Y:S04]  /*53aa0*/  STL [R1+0x34d8], R7 ;  /* 0x0034d80701007387 */ /* 0x0003e80000100800 */
[----:B------:R2:W-:Y:S01]  /*53ab0*/  STL [R1+0x3564], R10 ;  /* 0x0035640a01007387 */ /* 0x0005e20000100800 */
[----:B0-----:R-:W-:Y:S02]  /*53ac0*/  IADD3 R8, P3, R27, R2, RZ ;  /* 0x000000021b087210 */ /* 0x001fe40007f7e0ff */
[-C--:B-1----:R-:W-:Y:S01]  /*53ad0*/  LEA.HI.X.SX32 R7, R6, R5.reuse, 0x1, P0 ;  /* 0x0000000506077211 */ /* 0x082fe200000f0eff */
[----:B------:R-:W-:Y:S02]  /*53ae0*/  IMAD R6, R4, 0x88, RZ ;  /* 0x0000008804067824 */ /* 0x000fe400078e02ff */
[----:B------:R0:W-:Y:S01]  /*53af0*/  STL [R1+0x3588], R8 ;  /* 0x0035880801007387 */ /* 0x0001e20000100800 */
[----:B------:R-:W-:-:S02]  /*53b00*/  LEA.HI.X.SX32 R11, R9, R5, 0x1, P3 ;  /* 0x00000005090b7211 */ /* 0x000fc400018f0eff */
[----:B--2---:R-:W-:Y:S01]  /*53b10*/  IADD3 R10, P0, R9, R2, RZ ;  /* 0x00000002090a7210 */ /* 0x004fe20007f1e0ff */
[----:B------:R1:W-:Y:S04]  /*53b20*/  STL [R1+0x364c], R7 ;  /* 0x00364c0701007387 */ /* 0x0003e80000100800 */
[----:B------:R2:W-:Y:S01]  /*53b30*/  STL [R1+0x3660], R10 ;  /* 0x0036600a01007387 */ /* 0x0005e20000100800 */
[----:B0-----:R-:W-:Y:S01]  /*53b40*/  LEA.HI.X.SX32 R8, R27, R5, 0x1, P4 ;  /* 0x000000051b087211 */ /* 0x001fe200020f0eff */
[----:B-1----:R-:W-:-:S04]  /*53b50*/  IMAD R7, R4, 0x64, RZ ;  /* 0x0000006404077824 */ /* 0x002fc800078e02ff */
[----:B------:R0:W-:Y:S01]  /*53b60*/  STL [R1+0x33d4], R8 ;  /* 0x0033d40801007387 */ /* 0x0001e20000100800 */
[----:B--2---:R-:W-:Y:S01]  /*53b70*/  IADD3 R10, P4, R6, R2, RZ ;  /* 0x00000002060a7210 */ /* 0x004fe20007f9e0ff */
[----:B------:R-:W-:-:S04]  /*53b80*/  IMAD R6, R4, 0x1b, RZ ;  /* 0x0000001b04067824 */ /* 0x000fc800078e02ff */
[----:B------:R1:W-:Y:S01]  /*53b90*/  STL [R1+0x3518], R10 ;  /* 0x0035180a01007387 */ /* 0x0003e20000100800 */
[----:B------:R-:W-:Y:S01]  /*53ba0*/  LEA.HI.X.SX32 R9, R6, R5, 0x1, P0 ;  /* 0x0000000506097211 */ /* 0x000fe200000f0eff */
[C---:B0-----:R-:W-:Y:S02]  /*53bb0*/  IMAD R8, R4.reuse, 0x32, RZ ;  /* 0x0000003204087824 */ /* 0x041fe400078e02ff */
[----:B------:R0:W-:Y:S01]  /*53bc0*/  STL [R1+0x3584], R11 ;  /* 0x0035840b01007387 */ /* 0x0001e20000100800 */
[----:B------:R-:W-:Y:S01]  /*53bd0*/  IMAD R6, R4, 0xf0, RZ ;  /* 0x000000f004067824 */ /* 0x000fe200078e02ff */
[----:B-1----:R-:W-:-:S04]  /*53be0*/  IADD3 R10, P3, R7, R2, RZ ;  /* 0x00000002070a7210 */ /* 0x002fc80007f7e0ff */
[CC--:B0-----:R-:W-:Y:S01]  /*53bf0*/  LEA.HI.X.SX32 R11, R8.reuse, R5.reuse, 0x1, P3 ;  /* 0x00000005080b7211 */ /* 0x0c1fe200018f0eff */
[----:B------:R0:W-:Y:S04]  /*53c00*/  STL [R1+0x35a8], R10 ;  /* 0x0035a80a01007387 */ /* 0x0001e80000100800 */
[----:B------:R1:W-:Y:S01]  /*53c10*/  STL [R1+0x365c], R9 ;  /* 0x00365c0901007387 */ /* 0x0003e20000100800 */
[----:B0-----:R-:W-:Y:S02]  /*53c20*/  IADD3 R10, P0, R8, R2, RZ ;  /* 0x00000002080a7210 */ /* 0x001fe40007f1e0ff */
[----:B-1----:R-:W-:-:S03]  /*53c30*/  LEA.HI.X.SX32 R9, R7, R5, 0x1, P6 ;  /* 0x0000000507097211 */ /* 0x002fc600030f0eff */
[----:B------:R0:W-:Y:S01]  /*53c40*/  STL [R1+0x3670], R10 ;  /* 0x0036700a01007387 */ /* 0x0001e20000100800 */
[----:B------:R-:W-:-:S03]  /*53c50*/  IMAD R7, R4, 0x5c, RZ ;  /* 0x0000005c04077824 */ /* 0x000fc600078e02ff */
[----:B------:R1:W-:Y:S01]  /*53c60*/  STL [R1+0x3414], R9 ;  /* 0x0034140901007387 */ /* 0x0003e20000100800 */
[-C--:B0-----:R-:W-:Y:S01]  /*53c70*/  IADD3 R10, P6, R6, R2.reuse, RZ ;  /* 0x00000002060a7210 */ /* 0x081fe20007fde0ff */
[C---:B------:R-:W-:Y:S02]  /*53c80*/  IMAD R6, R4.reuse, 0x19, RZ ;  /* 0x0000001904067824 */ /* 0x040fe400078e02ff */
[----:B-1----:R-:W-:Y:S02]  /*53c90*/  IMAD R9, R4, 0x2e, RZ ;  /* 0x0000002e04097824 */ /* 0x002fe400078e02ff */
[----:B------:R0:W-:Y:S01]  /*53ca0*/  STL [R1+0x3378], R10 ;  /* 0x0033780a01007387 */ /* 0x0001e20000100800 */
[----:B------:R-:W-:Y:S01]  /*53cb0*/  LEA.HI.X.SX32 R8, R6, R5, 0x1, P0 ;  /* 0x0000000506087211 */ /* 0x000fe200000f0eff */
[----:B------:R-:W-:Y:S02]  /*53cc0*/  IMAD R6, R4, 0xd0, RZ ;  /* 0x000000d004067824 */ /* 0x000fe400078e02ff */
[----:B------:R1:W-:Y:S01]  /*53cd0*/  STL [R1+0x35a4], R11 ;  /* 0x0035a40b01007387 */ /* 0x0003e20000100800 */
[----:B0-----:R-:W-:-:S04]  /*53ce0*/  IADD3 R10, P3, R7, R2, RZ ;  /* 0x00000002070a7210 */ /* 0x001fc80007f7e0ff */
[CC--:B-1----:R-:W-:Y:S01]  /*53cf0*/  LEA.HI.X.SX32 R11, R9.reuse, R5.reuse, 0x1, P3 ;  /* 0x00000005090b7211 */ /* 0x0c2fe200018f0eff */
        /* <DEDUP_REMOVED lines=42> */
[----:B------:R0:W-:Y:S03]  /*53fa0*/  STL [R1+0x34f8], R10 ;  /* 0x0034f80a01007387 */ /* 0x0001e60000100800 */
[----:B------:R-:W-:Y:S01]  /*53fb0*/  LEA.HI.X.SX32 R9, R8, R5, 0x1, P0 ;  /* 0x0000000508097211 */ /* 0x000fe200000f0eff */
[----:B------:R-:W-:Y:S01]  /*53fc0*/  IMAD R8, R4, 0xe0, RZ ;  /* 0x000000e004087824 */ /* 0x000fe200078e02ff */
[----:B------:R-:W-:Y:S01]  /*53fd0*/  STL [R1+0x3604], R11 ;  /* 0x0036040b01007387 */ /* 0x000fe20000100800 */
[----:B0-----:R-:W-:-:S05]  /*53fe0*/  IADD3 R10, P3, R7, R2, RZ ;  /* 0x00000002070a7210 */ /* 0x001fca0007f7e0ff */
[----:B------:R0:W-:Y:S04]  /*53ff0*/  STL [R1+0x3628], R10 ;  /* 0x0036280a01007387 */ /* 0x0001e80000100800 */
[----:B------:R1:W-:Y:S01]  /*54000*/  STL [R1+0x369c], R9 ;  /* 0x00369c0901007387 */ /* 0x0003e20000100800 */
[CC--:B0-----:R-:W-:Y:S02]  /*54010*/  IADD3 R10, P0, R6.reuse, R2.reuse, RZ ;  /* 0x00000002060a7210 */ /* 0x0c1fe40007f1e0ff */
[-C--:B------:R-:W-:Y:S02]  /*54020*/  LEA.HI.X.SX32 R6, R6, R5.reuse, 0x1, P3 ;  /* 0x0000000506067211 */ /* 0x080fe400018f0eff */
[----:B-1----:R-:W-:Y:S01]  /*54030*/  LEA.HI.X.SX32 R9, R7, R5, 0x1, P4 ;  /* 0x0000000507097211 */ /* 0x002fe200020f0eff */
[----:B------:R-:W-:Y:S01]  /*54040*/  IMAD R7, R4, 0x78, RZ ;  /* 0x0000007804077824 */ /* 0x000fe200078e02ff */
[-C--:B------:R-:W-:Y:S01]  /*54050*/  IADD3 R8, P4, R8, R2.reuse, RZ ;  /* 0x0000000208087210 */ /* 0x080fe20007f9e0ff */
[----:B------:R0:W-:Y:S04]  /*54060*/  STL [R1+0x36b0], R10 ;  /* 0x0036b00a01007387 */ /* 0x0001e80000100800 */
[----:B------:R1:W-:Y:S04]  /*54070*/  STL [R1+0x3514], R9 ;  /* 0x0035140901007387 */ /* 0x0003e80000100800 */
[----:B------:R2:W-:Y:S01]  /*54080*/  STL [R1+0x33b8], R8 ;  /* 0x0033b80801007387 */ /* 0x0005e20000100800 */
[----:B0-----:R-:W-:-:S03]  /*54090*/  IADD3 R10, P3, R7, R2, RZ ;  /* 0x00000002070a7210 */ /* 0x001fc60007f7e0ff */
[----:B------:R0:W-:Y:S01]  /*540a0*/  STL [R1+0x3624], R6 ;  /* 0x0036240601007387 */ /* 0x0001e20000100800 */
[----:B-1----:R-:W-:-:S03]  /*540b0*/  IMAD R9, R4, 0x11, RZ ;  /* 0x0000001104097824 */ /* 0x002fc600078e02ff */
[----:B------:R1:W-:Y:S01]  /*540c0*/  STL [R1+0x3558], R10 ;  /* 0x0035580a01007387 */ /* 0x0003e20000100800 */
[C---:B--2---:R-:W-:Y:S01]  /*540d0*/  IMAD R8, R4.reuse, 0x3c, RZ ;  /* 0x0000003c04087824 */ /* 0x044fe200078e02ff */
[-C--:B------:R-:W-:Y:S02]  /*540e0*/  LEA.HI.X.SX32 R11, R9, R5.reuse, 0x1, P0 ;  /* 0x00000005090b7211 */ /* 0x080fe400000f0eff */
[----:B------:R-:W-:Y:S01]  /*540f0*/  LEA.HI.X.SX32 R9, R7, R5, 0x1, P6 ;  /* 0x0000000507097211 */ /* 0x000fe200030f0eff */
[C---:B0-----:R-:W-:Y:S02]  /*54100*/  IMAD R6, R4.reuse, 0x1e, RZ ;  /* 0x0000001e04067824 */ /* 0x041fe400078e02ff */
[----:B------:R-:W-:Y:S01]  /*54110*/  IMAD R7, R4, 0xa0, RZ ;  /* 0x000000a004077824 */ /* 0x000fe200078e02ff */
[----:B------:R-:W-:Y:S01]  /*54120*/  STL [R1+0x36ac], R11 ;  /* 0x0036ac0b01007387 */ /* 0x000fe20000100800 */
[----:B-1----:R-:W-:-:S05]  /*54130*/  IADD3 R10, P0, R8, R2, RZ ;  /* 0x00000002080a7210 */ /* 0x002fca0007f1e0ff */
        /* <DEDUP_REMOVED lines=14> */
[----:B--2---:R-:W-:Y:S01]  /*54220*/  IMAD R7, R4, 0x34, RZ ;  /* 0x0000003404077824 */ /* 0x004fe200078e02ff */
[-C--:B------:R-:W-:Y:S02]  /*54230*/  LEA.HI.X.SX32 R11, R9, R5.reuse, 0x1, P6 ;  /* 0x00000005090b7211 */ /* 0x080fe400030f0eff */
[----:B------:R-:W-:Y:S01]  /*54240*/  LEA.HI.X.SX32 R9, R8, R5, 0x1, P5 ;  /* 0x0000000508097211 */ /* 0x000fe200028f0eff */
[C---:B0-----:R-:W-:Y:S02]  /*54250*/  IMAD R6, R4.reuse, 0x1a, RZ ;  /* 0x0000001a04067824 */ /* 0x041fe400078e02ff */
[----:B------:R-:W-:Y:S01]  /*54260*/  STL [R1+0x36bc], R11 ;  /* 0x0036bc0b01007387 */ /* 0x000fe20000100800 */
[----:B------:R-:W-:Y:S01]  /*54270*/  IMAD R8, R4, 0xc0, RZ ;  /* 0x000000c004087824 */ /* 0x000fe200078e02ff */
[----:B-1----:R-:W-:-:S05]  /*54280*/  IADD3 R10, P6, R7, R2, RZ ;  /* 0x00000002070a7210 */ /* 0x002fca0007fde0ff */
[----:B------:R0:W-:Y:S04]  /*54290*/  STL [R1+0x3668], R10 ;  /* 0x0036680a01007387 */ /* 0x0001e80000100800 */
[----:B------:R1:W-:Y:S01]  /*542a0*/  STL [R1+0x33f4], R9 ;  /* 0x0033f40901007387 */ /* 0x0003e20000100800 */
[----:B0-----:R-:W-:Y:S02]  /*542b0*/  IADD3 R10, P5, R6, R2, RZ ;  /* 0x00000002060a7210 */ /* 0x001fe40007fbe0ff */
        /* <DEDUP_REMOVED lines=9> */
[-C--:B------:R-:W-:Y:S02]  /*54350*/  LEA.HI.X.SX32 R8, R8, R5.reuse, 0x1, P5 ;  /* 0x0000000508087211 */ /* 0x080fe400028f0eff */
[----:B------:R1:W-:Y:S01]  /*54360*/  STL [R1+0x3664], R9 ;  /* 0x0036640901007387 */ /* 0x0003e20000100800 */
[CC--:B0-----:R-:W-:Y:S02]  /*54370*/  IADD3 R10, P6, R7.reuse, R2.reuse, RZ ;  /* 0x00000002070a7210 */ /* 0x0c1fe40007fde0ff */
[----:B------:R-:W-:Y:S01]  /*54380*/  LEA.HI.X.SX32 R7, R7, R5, 0x1, P1 ;  /* 0x0000000507077211 */ /* 0x000fe200008f0eff */
[----:B-1----:R-:W-:Y:S02]  /*54390*/  IMAD R9, R4, 0x16, RZ ;  /* 0x0000001604097824 */ /* 0x002fe400078e02ff */
[----:B------:R0:W-:Y:S04]  /*543a0*/  STL [R1+0x35d8], R10 ;  /* 0x0035d80a01007387 */ /* 0x0001e80000100800 */
[----:B------:R1:W-:Y:S01]  /*543b0*/  STL [R1+0x36cc], R8 ;  /* 0x0036cc0801007387 */ /* 0x0003e20000100800 */
[----:B0-----:R-:W-:-:S02]  /*543c0*/  IADD3 R10, P5, R6, R2, RZ ;  /* 0x00000002060a7210 */ /* 0x001fc40007fbe0ff */
[-C--:B------:R-:W-:Y:S01]  /*543d0*/  LEA.HI.X.SX32 R6, R6, R5.reuse, 0x1, P6 ;  /* 0x0000000506067211 */ /* 0x080fe200030f0eff */
[----:B-1----:R-:W-:Y:S02]  /*543e0*/  IMAD R8, R4, 0x48, RZ ;  /* 0x0000004804087824 */ /* 0x002fe400078e02ff */
[----:B------:R0:W-:Y:S04]  /*543f0*/  STL [R1+0x3688], R10 ;  /* 0x0036880a01007387 */ /* 0x0001e80000100800 */
[----:B------:R1:W-:Y:S01]  /*54400*/  STL [R1+0x3474], R7 ;  /* 0x0034740701007387 */ /* 0x0003e20000100800 */
[C---:B------:R-:W-:Y:S02]  /*54410*/  IADD3 R11, P6, R8.reuse, R2, RZ ;  /* 0x00000002080b7210 */ /* 0x040fe40007fde0ff */
[----:B------:R-:W-:-:S02]  /*54420*/  LEA.HI.X.SX32 R8, R8, R5, 0x1, P2 ;  /* 0x0000000508087211 */ /* 0x000fc400010f0eff */
[----:B0-----:R-:W-:Y:S01]  /*54430*/  IADD3 R10, P1, R9, R2, RZ ;  /* 0x00000002090a7210 */ /* 0x001fe20007f3e0ff */
[----:B-1----:R-:W-:-:S04]  /*54440*/  IMAD R7, R4, 0x24, RZ ;  /* 0x0000002404077824 */ /* 0x002fc800078e02ff */
[----:B------:R0:W-:Y:S04]  /*54450*/  STL [R1+0x36e0], R10 ;  /* 0x0036e00a01007387 */ /* 0x0001e80000100800 */
[----:B------:R1:W-:Y:S04]  /*54460*/  STL [R1+0x35d4], R6 ;  /* 0x0035d40601007387 */ /* 0x0003e80000100800 */
[----:B------:R2:W-:Y:S01]  /*54470*/  STL [R1+0x3618], R11 ;  /* 0x0036180b01007387 */ /* 0x0005e20000100800 */
[----:B0-----:R-:W-:Y:S01]  /*54480*/  LEA.HI.X.SX32 R10, R9, R5, 0x1, P5 ;  /* 0x00000005090a7211 */ /* 0x001fe200028f0eff */
[----:B------:R-:W-:-:S02]  /*54490*/  IMAD R9, R4, 0x12, RZ ;  /* 0x0000001204097824 */ /* 0x000fc400078e02ff */
[----:B-1----:R-:W-:Y:S02]  /*544a0*/  IMAD R6, R4, 0xb, RZ ;  /* 0x0000000b04067824 */ /* 0x002fe400078e02ff */
[----:B------:R0:W-:Y:S01]  /*544b0*/  STL [R1+0x3684], R10 ;  /* 0x0036840a01007387 */ /* 0x0001e20000100800 */
[C---:B--2---:R-:W-:Y:S02]  /*544c0*/  IADD3 R11, P5, R7.reuse, R2, RZ ;  /* 0x00000002070b7210 */ /* 0x044fe40007fbe0ff */
[----:B------:R-:W-:-:S03]  /*544d0*/  LEA.HI.X.SX32 R7, R7, R5, 0x1, P6 ;  /* 0x0000000507077211 */ /* 0x000fc600030f0eff */
[----:B------:R1:W-:Y:S01]  /*544e0*/  STL [R1+0x36a8], R11 ;  /* 0x0036a80b01007387 */ /* 0x0003e20000100800 */
[----:B0-----:R-:W-:Y:S01]  /*544f0*/  LEA.HI.X.SX32 R10, R6, R5, 0x1, P1 ;  /* 0x00000005060a7211 */ /* 0x001fe200008f0eff */
[----:B------:R-:W-:-:S04]  /*54500*/  IMAD R6, R4, 0x70, RZ ;  /* 0x0000007004067824 */ /* 0x000fc800078e02ff */
[----:B------:R0:W-:Y:S01]  /*54510*/  STL [R1+0x36dc], R10 ;  /* 0x0036dc0a01007387 */ /* 0x0001e20000100800 */
[----:B-1----:R-:W-:-:S05]  /*54520*/  IADD3 R11, P1, R9, R2, RZ ;  /* 0x00000002090b7210 */ /* 0x002fca0007f3e0ff */
[----:B------:R1:W-:Y:S01]  /*54530*/  STL [R1+0x36f0], R11 ;  /* 0x0036f00b01007387 */ /* 0x0003e20000100800 */
[----:B0-----:R-:W-:-:S03]  /*54540*/  IMAD R10, R4, 0x38, RZ ;  /* 0x00000038040a7824 */ /* 0x001fc600078e02ff */
[----:B------:R0:W-:Y:S02]  /*54550*/  STL [R1+0x34f4], R8 ;  /* 0x0034f40801007387 */ /* 0x0001e40000100800 */
[-C--:B------:R-:W-:Y:S02]  /*54560*/  IADD3 R12, P6, R10, R2.reuse, RZ ;  /* 0x000000020a0c7210 */ /* 0x080fe40007fde0ff */
[----:B-1----:R-:W-:Y:S01]  /*54570*/  IADD3 R11, P2, R6, R2, RZ ;  /* 0x00000002060b7210 */ /* 0x002fe20007f5e0ff */
[----:B0-----:R-:W-:-:S04]  /*54580*/  IMAD R8, R4, 0x1c, RZ ;  /* 0x0000001c04087824 */ /* 0x001fc800078e02ff */
        /* <DEDUP_REMOVED lines=13> */
[C---:B-1----:R-:W-:Y:S02]  /*54660*/  IADD3 R12, P1, R9.reuse, R2, RZ ;  /* 0x00000002090c7210 */ /* 0x042fe40007f3e0ff */
[----:B------:R-:W-:-:S03]  /*54670*/  LEA.HI.X.SX32 R9, R9, R5, 0x1, P5 ;  /* 0x0000000509097211 */ /* 0x000fc600028f0eff */
[----:B------:R1:W-:Y:S01]  /*54680*/  STL [R1+0x3700], R12 ;  /* 0x0037000c01007387 */ /* 0x0003e20000100800 */
[-C--:B0-----:R-:W-:Y:S01]  /*54690*/  LEA.HI.X.SX32 R11, R6, R5.reuse, 0x1, P4 ;  /* 0x00000005060b7211 */ /* 0x081fe200020f0eff */
[----:B------:R-:W-:Y:S01]  /*546a0*/  IMAD R6, R4, 0x28, RZ ;  /* 0x0000002804067824 */ /* 0x000fe200078e02ff */
[C---:B------:R-:W-:Y:S02]  /*546b0*/  IADD3 R13, P4, R7.reuse, R2, RZ ;  /* 0x00000002070d7210 */ /* 0x040fe40007f9e0ff */
[-C--:B------:R-:W-:Y:S01]  /*546c0*/  LEA.HI.X.SX32 R7, R7, R5.reuse, 0x1, P3 ;  /* 0x0000000507077211 */ /* 0x080fe200018f0eff */
[----:B------:R0:W-:Y:S01]  /*546d0*/  STL [R1+0x33b4], R11 ;  /* 0x0033b40b01007387 */ /* 0x0001e20000100800 */
[----:B-1----:R-:W-:-:S03]  /*546e0*/  LEA.HI.X.SX32 R12, R10, R5, 0x1, P2 ;  /* 0x000000050a0c7211 */ /* 0x002fc600010f0eff */
[----:B------:R-:W-:Y:S01]  /*546f0*/  STL [R1+0x35f8], R13 ;  /* 0x0035f80d01007387 */ /* 0x000fe20000100800 */
[----:B------:R-:W-:-:S03]  /*54700*/  IADD3 R10, P2, R6, R2, RZ ;  /* 0x00000002060a7210 */ /* 0x000fc60007f5e0ff */
[----:B------:R1:W-:Y:S01]  /*54710*/  STL [R1+0x3574], R12 ;  /* 0x0035740c01007387 */ /* 0x0003e20000100800 */
[----:B0-----:R-:W-:-:S03]  /*54720*/  IMAD R11, R4, 0x14, RZ ;  /* 0x00000014040b7824 */ /* 0x001fc600078e02ff */
[----:B------:R0:W-:Y:S04]  /*54730*/  STL [R1+0x3698], R10 ;  /* 0x0036980a01007387 */ /* 0x0001e80000100800 */
[----:B------:R2:W-:Y:S01]  /*54740*/  STL [R1+0x3654], R8 ;  /* 0x0036540801007387 */ /* 0x0005e20000100800 */
[----:B-1----:R-:W-:Y:S01]  /*54750*/  IMAD R12, R4, 0xa, RZ ;  /* 0x0000000a040c7824 */ /* 0x002fe200078e02ff */
[----:B0-----:R-:W-:-:S04]  /*54760*/  IADD3 R10, P6, R11, R2, RZ ;  /* 0x000000020b0a7210 */ /* 0x001fc80007fde0ff */
[----:B------:R-:W-:Y:S01]  /*54770*/  IADD3 R13, P5, R12, R2, RZ ;  /* 0x000000020c0d7210 */ /* 0x000fe20007fbe0ff */
[----:B--2---:R-:W-:Y:S01]  /*54780*/  IMAD R8, R4, 0x7, RZ ;  /* 0x0000000704087824 */ /* 0x004fe200078e02ff */
[----:B------:R0:W-:Y:S04]  /*54790*/  STL [R1+0x36e8], R10 ;  /* 0x0036e80a01007387 */ /* 0x0001e80000100800 */
[----:B------:R1:W-:Y:S01]  /*547a0*/  STL [R1+0x36c4], R9 ;  /* 0x0036c40901007387 */ /* 0x0003e20000100800 */
[----:B------:R-:W-:-:S03]  /*547b0*/  LEA.HI.X.SX32 R8, R8, R5, 0x1, P1 ;  /* 0x0000000508087211 */ /* 0x000fc600008f0eff */
[----:B------:R2:W-:Y:S01]  /*547c0*/  STL [R1+0x3710], R13 ;  /* 0x0037100d01007387 */ /* 0x0005e20000100800 */
[----:B0-----:R-:W-:-:S03]  /*547d0*/  IMAD R10, R4, 0x60, RZ ;  /* 0x00000060040a7824 */ /* 0x001fc600078e02ff */
[----:B------:R0:W-:Y:S01]  /*547e0*/  STL [R1+0x36fc], R8 ;  /* 0x0036fc0801007387 */ /* 0x0001e20000100800 */
[----:B-1----:R-:W-:Y:S01]  /*547f0*/  IMAD R9, R4, 0x30, RZ ;  /* 0x0000003004097824 */ /* 0x002fe200078e02ff */
[----:B--2---:R-:W-:Y:S01]  /*54800*/  IADD3 R13, P1, R10, R2, RZ ;  /* 0x000000020a0d7210 */ /* 0x004fe20007f3e0ff */
[----:B0-----:R-:W-:-:S04]  /*54810*/  IMAD R8, R4, 0x18, RZ ;  /* 0x0000001804087824 */ /* 0x001fc800078e02ff */
[----:B------:R0:W-:Y:S04]  /*54820*/  STL [R1+0x35b8], R13 ;  /* 0x0035b80d01007387 */ /* 0x0001e80000100800 */
[----:B------:R1:W-:Y:S01]  /*54830*/  STL [R1+0x34b4], R7 ;  /* 0x0034b40701007387 */ /* 0x0003e20000100800 */
[----:B0-----:R-:W-:Y:S02]  /*54840*/  IADD3 R13, P3, R9, R2, RZ ;  /* 0x00000002090d7210 */ /* 0x001fe40007f7e0ff */
[----:B-1----:R-:W-:-:S03]  /*54850*/  LEA.HI.X.SX32 R7, R6, R5, 0x1, P4 ;  /* 0x0000000506077211 */ /* 0x002fc600020f0eff */
[----:B------:R0:W-:Y:S01]  /*54860*/  STL [R1+0x3678], R13 ;  /* 0x0036780d01007387 */ /* 0x0001e20000100800 */
[-C--:B------:R-:W-:Y:S01]  /*54870*/  IADD3 R14, P4, R8, R2.reuse, RZ ;  /* 0x00000002080e7210 */ /* 0x080fe20007f9e0ff */
[C---:B------:R-:W-:Y:S02]  /*54880*/  IMAD R6, R4.reuse, 0xc, RZ ;  /* 0x0000000c04067824 */ /* 0x040fe400078e02ff */
[----:B------:R1:W-:Y:S04]  /*54890*/  STL [R1+0x35f4], R7 ;  /* 0x0035f40701007387 */ /* 0x0003e80000100800 */
[----:B------:R-:W-:Y:S01]  /*548a0*/  STL [R1+0x36d8], R14 ;  /* 0x0036d80e01007387 */ /* 0x000fe20000100800 */
[----:B0-----:R-:W-:Y:S01]  /*548b0*/  LEA.HI.X.SX32 R13, R11, R5, 0x1, P2 ;  /* 0x000000050b0d7211 */ /* 0x001fe200010f0eff */
[----:B------:R-:W-:Y:S01]  /*548c0*/  IMAD R11, R4, 0x5, RZ ;  /* 0x00000005040b7824 */ /* 0x000fe200078e02ff */
[----:B------:R-:W-:Y:S01]  /*548d0*/  IADD3 R15, P2, R6, R2, RZ ;  /* 0x00000002060f7210 */ /* 0x000fe20007f5e0ff */
[----:B-1----:R-:W-:-:S02]  /*548e0*/  IMAD R7, R4, 0x6, RZ ;  /* 0x0000000604077824 */ /* 0x002fc400078e02ff */
[----:B------:R0:W-:Y:S04]  /*548f0*/  STL [R1+0x3694], R13 ;  /* 0x0036940d01007387 */ /* 0x0001e80000100800 */
[----:B------:R-:W-:Y:S01]  /*54900*/  STL [R1+0x3708], R15 ;  /* 0x0037080f01007387 */ /* 0x000fe20000100800 */
[-C--:B0-----:R-:W-:Y:S02]  /*54910*/  LEA.HI.X.SX32 R13, R12, R5.reuse, 0x1, P6 ;  /* 0x000000050c0d7211 */ /* 0x081fe400030f0eff */
[----:B------:R-:W-:Y:S02]  /*54920*/  IADD3 R14, P6, R7, R2, RZ ;  /* 0x00000002070e7210 */ /* 0x000fe40007fde0ff */
[-C--:B------:R-:W-:Y:S01]  /*54930*/  LEA.HI.X.SX32 R12, R11, R5.reuse, 0x1, P5 ;  /* 0x000000050b0c7211 */ /* 0x080fe200028f0eff */
[----:B------:R0:W-:Y:S01]  /*54940*/  STL [R1+0x36e4], R13 ;  /* 0x0036e40d01007387 */ /* 0x0001e20000100800 */
[----:B------:R-:W-:-:S02]  /*54950*/  LEA.HI.X.SX32 R11, R10, R5, 0x1, P0 ;  /* 0x000000050a0b7211 */ /* 0x000fc400000f0eff */
[-C--:B------:R-:W-:Y:S01]  /*54960*/  LEA.HI.X.SX32 R10, R9, R5.reuse, 0x1, P1 ;  /* 0x00000005090a7211 */ /* 0x080fe200008f0eff */
[----:B------:R-:W-:Y:S01]  /*54970*/  STL [R1+0x3720], R14 ;  /* 0x0037200e01007387 */ /* 0x000fe20000100800 */
[-C--:B------:R-:W-:Y:S02]  /*54980*/  LEA.HI.X.SX32 R9, R8, R5.reuse, 0x1, P3 ;  /* 0x0000000508097211 */ /* 0x080fe400018f0eff */
[----:B------:R-:W-:Y:S01]  /*54990*/  LEA.HI.X.SX32 R8, R6, R5, 0x1, P4 ;  /* 0x0000000506087211 */ /* 0x000fe200020f0eff */
[----:B------:R1:W-:Y:S01]  /*549a0*/  STL [R1+0x370c], R12 ;  /* 0x00370c0c01007387 */ /* 0x0003e20000100800 */
[C---:B------:R-:W-:Y:S01]  /*549b0*/  IMAD.SHL.U32 R6, R4.reuse, 0x2, RZ ;  /* 0x0000000204067824 */ /* 0x040fe200078e00ff */
[----:B0-----:R-:W-:-:S05]  /*549c0*/  LEA R13, P5, R4, R2, 0x7 ;  /* 0x00000002040d7211 */ /* 0x001fca00078a38ff */
[----:B------:R-:W-:Y:S01]  /*549d0*/  STL [R1+0x3538], R13 ;  /* 0x0035380d01007387 */ /* 0x000fe20000100800 */
[----:B-1----:R-:W-:-:S03]  /*549e0*/  LEA R12, P0, R4, R2, 0x6 ;  /* 0x00000002040c7211 */ /* 0x002fc600078030ff */
[----:B------:R0:W-:Y:S04]  /*549f0*/  STL [R1+0x3434], R11 ;  /* 0x0034340b01007387 */ /* 0x0001e80000100800 */
[----:B------:R-:W-:Y:S04]  /*54a00*/  STL [R1+0x3638], R12 ;  /* 0x0036380c01007387 */ /* 0x000fe80000100800 */
[----:B------:R1:W-:Y:S01]  /*54a10*/  STL [R1+0x35b4], R10 ;  /* 0x0035b40a01007387 */ /* 0x0003e20000100800 */
[----:B0-----:R-:W-:-:S05]  /*54a20*/  LEA R11, P1, R4, R2, 0x5 ;  /* 0x00000002040b7211 */ /* 0x001fca00078228ff */
[----:B------:R-:W-:Y:S01]  /*54a30*/  STL [R1+0x36b8], R11 ;  /* 0x0036b80b01007387 */ /* 0x000fe20000100800 */
[----:B-1----:R-:W-:-:S03]  /*54a40*/  LEA R10, P3, R4, R2, 0x4 ;  /* 0x00000002040a7211 */ /* 0x002fc600078620ff */
[----:B------:R0:W-:Y:S04]  /*54a50*/  STL [R1+0x3674], R9 ;  /* 0x0036740901007387 */ /* 0x0001e80000100800 */
[----:B------:R-:W-:Y:S04]  /*54a60*/  STL [R1+0x36f8], R10 ;  /* 0x0036f80a01007387 */ /* 0x000fe80000100800 */
[----:B------:R1:W-:Y:S01]  /*54a70*/  STL [R1+0x36d4], R8 ;  /* 0x0036d40801007387 */ /* 0x0003e20000100800 */
[----:B0-----:R-:W-:-:S05]  /*54a80*/  LEA R9, P4, R4, R2, 0x3 ;  /* 0x0000000204097211 */ /* 0x001fca00078818ff */
[----:B------:R0:W-:Y:S01]  /*54a90*/  STL [R1+0x3718], R9 ;  /* 0x0037180901007387 */ /* 0x0001e20000100800 */
[C---:B-1----:R-:W-:Y:S01]  /*54aa0*/  IMAD R8, R4.reuse, 0x3, RZ ;  /* 0x0000000304087824 */ /* 0x042fe200078e02ff */
[----:B0-----:R-:W-:Y:S01]  /*54ab0*/  LEA.HI.X.SX32 R9, R7, R5, 0x1, P2 ;  /* 0x0000000507097211 */ /* 0x001fe200010f0eff */
[C---:B------:R-:W-:Y:S01]  /*54ac0*/  IMAD.SHL.U32 R7, R4.reuse, 0x40, RZ ;  /* 0x0000004004077824 */ /* 0x040fe200078e00ff */
[----:B------:R-:W-:-:S03]  /*54ad0*/  LEA R10, P2, R4, R2, 0x2 ;  /* 0x00000002040a7211 */ /* 0x000fc600078410ff */
[----:B------:R0:W-:Y:S01]  /*54ae0*/  STL [R1+0x3704], R9 ;  /* 0x0037040901007387 */ /* 0x0001e20000100800 */
[----:B------:R-:W-:-:S03]  /*54af0*/  LEA.HI.X.SX32 R7, R7, R5, 0x1, P5 ;  /* 0x0000000507077211 */ /* 0x000fc600028f0eff */
[----:B------:R1:W-:Y:S01]  /*54b00*/  STL [R1+0x3728], R10 ;  /* 0x0037280a01007387 */ /* 0x0003e20000100800 */
[-C--:B0-----:R-:W-:Y:S02]  /*54b10*/  LEA.HI.X.SX32 R9, R8, R5.reuse, 0x1, P6 ;  /* 0x0000000508097211 */ /* 0x081fe400030f0eff */
[----:B------:R-:W-:Y:S01]  /*54b20*/  IADD3 R8, P6, R6, R2, RZ ;  /* 0x0000000206087210 */ /* 0x000fe20007fde0ff */
[----:B-1----:R-:W-:Y:S02]  /*54b30*/  IMAD.SHL.U32 R10, R4, 0x20, RZ ;  /* 0x00000020040a7824 */ /* 0x002fe400078e00ff */
[----:B------:R0:W-:Y:S01]  /*54b40*/  STL [R1+0x371c], R9 ;  /* 0x00371c0901007387 */ /* 0x0001e20000100800 */
[----:B------:R-:W-:-:S03]  /*54b50*/  LEA.HI.X.SX32 R6, R6, R5, 0x1, P2 ;  /* 0x0000000506067211 */ /* 0x000fc600010f0eff */
[----:B------:R1:W-:Y:S01]  /*54b60*/  STL [R1+0x3730], R8 ;  /* 0x0037300801007387 */ /* 0x0003e20000100800 */
[----:B------:R-:W-:-:S03]  /*54b70*/  LEA.HI.X.SX32 R10, R10, R5, 0x1, P0 ;  /* 0x000000050a0a7211 */ /* 0x000fc600000f0eff */
[----:B------:R2:W-:Y:S01]  /*54b80*/  STL [R1+0x3534], R7 ;  /* 0x0035340701007387 */ /* 0x0005e20000100800 */
[----:B0-----:R-:W-:-:S03]  /*54b90*/  IMAD.SHL.U32 R9, R4, 0x10, RZ ;  /* 0x0000001004097824 */ /* 0x001fc600078e00ff */
[----:B------:R-:W-:Y:S01]  /*54ba0*/  STL [R1+0x3634], R10 ;  /* 0x0036340a01007387 */ /* 0x000fe20000100800 */
[C---:B-1----:R-:W-:Y:S01]  /*54bb0*/  IMAD.SHL.U32 R8, R4.reuse, 0x8, RZ ;  /* 0x0000000804087824 */ /* 0x042fe200078e00ff */
[-C--:B------:R-:W-:Y:S02]  /*54bc0*/  LEA.HI.X.SX32 R9, R9, R5.reuse, 0x1, P1 ;  /* 0x0000000509097211 */ /* 0x080fe400008f0eff */
[----:B------:R-:W0:Y:S01]  /*54bd0*/  S2R R2, SR_TID.X ;  /* 0x0000000000027919 */ /* 0x000e220000002100 */
[----:B--2---:R-:W-:Y:S01]  /*54be0*/  IMAD.SHL.U32 R7, R4, 0x4, RZ ;  /* 0x0000000404077824 */ /* 0x004fe200078e00ff */
[-C--:B------:R-:W-:Y:S02]  /*54bf0*/  LEA.HI.X.SX32 R8, R8, R5.reuse, 0x1, P3 ;  /* 0x0000000508087211 */ /* 0x080fe400018f0eff */
[----:B------:R-:W-:Y:S01]  /*54c00*/  STL [R1+0x36b4], R9 ;  /* 0x0036b40901007387 */ /* 0x000fe20000100800 */
[-C--:B------:R-:W-:Y:S02]  /*54c10*/  LEA.HI.X.SX32 R4, R4, R5.reuse, 0x1, P6 ;  /* 0x0000000504047211 */ /* 0x080fe400030f0eff */
[----:B------:R-:W-:Y:S01]  /*54c20*/  LEA.HI.X.SX32 R7, R7, R5, 0x1, P4 ;  /* 0x0000000507077211 */ /* 0x000fe200020f0eff */
[----:B------:R-:W-:Y:S04]  /*54c30*/  STL [R1+0x36f4], R8 ;  /* 0x0036f40801007387 */ /* 0x000fe80000100800 */
[----:B------:R-:W-:Y:S04]  /*54c40*/  STL [R1+0x3714], R7 ;  /* 0x0037140701007387 */ /* 0x000fe80000100800 */
[----:B------:R1:W-:Y:S04]  /*54c50*/  STL [R1+0x3724], R6 ;  /* 0x0037240601007387 */ /* 0x0003e80000100800 */
[----:B------:R-:W-:Y:S04]  /*54c60*/  STL [R1+0x55c], RZ ;  /* 0x00055cff01007387 */ /* 0x000fe80000100800 */
[----:B------:R2:W-:Y:S01]  /*54c70*/  STL [R1+0x372c], R4 ;  /* 0x00372c0401007387 */ /* 0x0005e20000100800 */
[----:B0-----:R-:W-:-:S03]  /*54c80*/  LOP3.LUT R2, R2, 0x3f, RZ, 0xc0, !PT ;  /* 0x0000003f02027812 */ /* 0x001fc600078ec0ff */
[----:B------:R-:W-:Y:S02]  /*54c90*/  STL [R1+0x540], RZ ;  /* 0x000540ff01007387 */ /* 0x000fe40000100800 */
[----:B------:R-:W-:Y:S02]  /*54ca0*/  IMAD.SHL.U32 R2, R2, 0x2, RZ ;  /* 0x0000000202027824 */ /* 0x000fe400078e00ff */
        /* <DEDUP_REMOVED lines=167> */
[----:B-1----:R-:W3:Y:S01]  /*55720*/  LDL R6, [R1+0x9c4] ;  /* 0x0009c40001067983 */ /* 0x002ee20000100800 */
[----:B--2---:R-:W-:-:S02]  /*55730*/  LOP3.LUT R4, R2, 0x20, RZ, 0x3c, !PT ;  /* 0x0000002002047812 */ /* 0x004fc400078e3cff */
[C---:B------:R-:W-:Y:S01]  /*55740*/  LOP3.LUT R4, R2.reuse, 0x50, RZ, 0x3c, !PT ;  /* 0x0000005002047812 */ /* 0x040fe200078e3cff */
[----:B------:R-:W-:Y:S01]  /*55750*/  STL [R1+0xa20], RZ ;  /* 0x000a20ff01007387 */ /* 0x000fe20000100800 */
[C---:B------:R-:W-:Y:S02]  /*55760*/  LOP3.LUT R7, R2.reuse, 0x30, RZ, 0x3c, !PT ;  /* 0x0000003002077812 */ /* 0x040fe400078e3cff */
[C---:B------:R-:W-:Y:S01]  /*55770*/  LOP3.LUT R5, R2.reuse, 0x10, RZ, 0x3c, !PT ;  /* 0x0000001002057812 */ /* 0x040fe200078e3cff */
[----:B------:R-:W-:Y:S01]  /*55780*/  STL [R1+0xa24], RZ ;  /* 0x000a24ff01007387 */ /* 0x000fe20000100800 */
[C---:B------:R-:W-:Y:S02]  /*55790*/  LOP3.LUT R7, R2.reuse, 0x60, RZ, 0x3c, !PT ;  /* 0x0000006002077812 */ /* 0x040fe400078e3cff */
[C---:B------:R-:W-:Y:S01]  /*557a0*/  LOP3.LUT R5, R2.reuse, 0x40, RZ, 0x3c, !PT ;  /* 0x0000004002057812 */ /* 0x040fe200078e3cff */
[----:B------:R-:W-:Y:S01]  /*557b0*/  STL [R1+0xa28], RZ ;  /* 0x000a28ff01007387 */ /* 0x000fe20000100800 */
[----:B------:R-:W-:-:S03]  /*557c0*/  LOP3.LUT R5, R2, 0x70, RZ, 0x3c, !PT ;  /* 0x0000007002057812 */ /* 0x000fc600078e3cff */
        /* <DEDUP_REMOVED lines=20> */
[----:B------:R-:W-:Y:S01]  /*55910*/  STL [R1+0x9dc], RZ ;  /* 0x0009dcff01007387 */ /* 0x000fe20000100800 */
[----:B---3--:R-:W-:-:S02]  /*55920*/  LOP3.LUT R4, R6, 0x20, RZ, 0x3c, !PT ;  /* 0x0000002006047812 */ /* 0x008fc400078e3cff */
[C---:B------:R-:W-:Y:S02]  /*55930*/  LOP3.LUT R7, R6.reuse, 0x40, RZ, 0x3c, !PT ;  /* 0x0000004006077812 */ /* 0x040fe400078e3cff */
[----:B------:R-:W-:Y:S01]  /*55940*/  LOP3.LUT R5, R6, 0x60, RZ, 0x3c, !PT ;  /* 0x0000006006057812 */ /* 0x000fe200078e3cff */
[----:B------:R0:W-:Y:S04]  /*55950*/  STL [R1+0x3ac8], R4 ;  /* 0x003ac80401007387 */ /* 0x0001e80000100800 */
[----:B------:R1:W-:Y:S01]  /*55960*/  STL [R1+0x3ac4], R7 ;  /* 0x003ac40701007387 */ /* 0x0003e20000100800 */
[----:B0----5:R-:W-:-:S05]  /*55970*/  LOP3.LUT R4, R29, 0x40, RZ, 0x3c, !PT ;  /* 0x000000401d047812 */ /* 0x021fca00078e3cff */
[----:B------:R1:W-:Y:S04]  /*55980*/  STL [R1+0x3ab8], R4 ;  /* 0x003ab80401007387 */ /* 0x0003e80000100800 */
[----:B------:R1:W-:Y:S02]  /*55990*/  STL [R1+0x3ac0], R5 ;  /* 0x003ac00501007387 */ /* 0x0003e40000100800 */
.L_x_2:
[----:B-1---5:R-:W2:Y:S04]  /*559a0*/  LDL R5, [R1+0xff4] ;  /* 0x000ff40001057983 */ /* 0x022ea80000100800 */
[----:B--2---:R0:W-:Y:S04]  /*559b0*/  STL [R1+0x55e8], R5 ;  /* 0x0055e80501007387 */ /* 0x0041e80000100800 */
[----:B------:R-:W2:Y:S04]  /*559c0*/  LDL R4, [R1+0xff8] ;  /* 0x000ff80001047983 */ /* 0x000ea80000100800 */
[----:B0-----:R-:W3:Y:S04]  /*559d0*/  LDL R5, [R1+0x16bc] ;  /* 0x0016bc0001057983 */ /* 0x001ee80000100800 */
[----:B------:R-:W-:Y:S04]  /*559e0*/  STL [R1+0x53a8], R9 ;  /* 0x0053a80901007387 */ /* 0x000fe80000100800 */
        /* <DEDUP_REMOVED lines=70> */
[----:B------:R0:W-:Y:S04]  /*55e50*/  STL [R1+0x55e4], R9 ;  /* 0x0055e40901007387 */ /* 0x0001e80000100800 */
        /* <DEDUP_REMOVED lines=1001> */
[----:B------:R-:W-:Y:S01]  /*59cf0*/  STL [R1+0x5280], R3 ;  /* 0x0052800301007387 */ /* 0x000fe20000100800 */
[----:B------:R-:W-:-:S03]  /*59d00*/  IMAD.MOV.U32 R6, RZ, RZ, c[0x0][0x180] ;  /* 0x00006000ff067624 */ /* 0x000fc600078e00ff */
[----:B------:R-:W-:Y:S04]  /*59d10*/  STL [R1+0x5288], R3 ;  /* 0x0052880301007387 */ /* 0x000fe80000100800 */
[----:B------:R-:W-:Y:S04]  /*59d20*/  STL [R1+0x5290], R3 ;  /* 0x0052900301007387 */ /* 0x000fe80000100800 */
[----:B------:R-:W-:Y:S04]  /*59d30*/  STL [R1+0x5298], R3 ;  /* 0x0052980301007387 */ /* 0x000fe80000100800 */
[----:B------:R-:W-:Y:S01]  /*59d40*/  STL [R1+0x52a0], R3 ;  /* 0x0052a00301007387 */ /* 0x000fe20000100800 */
[----:B---3--:R-:W-:-:S03]  /*59d50*/  IMAD R6, R5, -0x80, R6 ;  /* 0xffffff8005067824 */ /* 0x008fc600078e0206 */
[----:B------:R-:W-:Y:S04]  /*59d60*/  STL [R1+0x52a8], R3 ;  /* 0x0052a80301007387 */ /* 0x000fe80000100800 */
[----:B------:R-:W-:Y:S04]  /*59d70*/  STL [R1+0x52b0], R3 ;  /* 0x0052b00301007387 */ /* 0x000fe80000100800 */
[----:B------:R-:W-:Y:S04]  /*59d80*/  STL [R1+0x52b8], R3 ;  /* 0x0052b80301007387 */ /* 0x000fe80000100800 */
[----:B------:R-:W-:Y:S04]  /*59d90*/  STL [R1+0x42cc], R0 ;  /* 0x0042cc0001007387 */ /* 0x000fe80000100800 */
[----:B------:R-:W2:Y:S01]  /*59da0*/  LDL.LU R5, [R1+0x55e8] ;  /* 0x0055e80001057983 */ /* 0x000ea20000300800 */
[----:B------:R-:W-:-:S02]  /*59db0*/  ISETP.GT.AND P0, PT, R6, RZ, PT ;  /* 0x000000ff0600720c */ /* 0x000fc40003f04270 */
[----:B0-----:R-:W-:-:S11]  /*59dc0*/  PRMT R9, RZ, 0x7610, R9 ;  /* 0x00007610ff097816 */ /* 0x001fd60000000009 */
[----:B--2---:R-:W2:Y:S01]  /*59dd0*/  @P0 LDG.E.U16 R9, [R4.64] ;  /* 0x0000000404090981 */ /* 0x004ea2000c1e1500 */
[----:B------:R-:W-:-:S03]  /*59de0*/  ISETP.GT.AND P1, PT, R6, 0x1, PT ;  /* 0x000000010600780c */ /* 0x000fc60003f24270 */
[----:B--2---:R0:W-:Y:S04]  /*59df0*/  STL [R1+0x2c0], R9 ;  /* 0x0002c00901007387 */ /* 0x0041e80000100800 */
[----:B0-----:R-:W2:Y:S04]  /*59e00*/  LDL.LU R9, [R1+0x55e4] ;  /* 0x0055e40001097983 */ /* 0x001ea80000300800 */
[----:B------:R-:W3:Y:S04]  /*59e10*/  LDL R4, [R1+0x372c] ;  /* 0x00372c0001047983 */ /* 0x000ee80000100800 */
[----:B------:R-:W3:Y:S01]  /*59e20*/  LDL R5, [R1+0x3730] ;  /* 0x0037300001057983 */ /* 0x000ee20000100800 */
[----:B------:R-:W-:-:S02]  /*59e30*/  PRMT R7, RZ, 0x7610, R7 ;  /* 0x00007610ff077816 */ /* 0x000fc40000000007 */
[----:B---3--:R-:W-:-:S04]  /*59e40*/  @P1 LOP3.LUT R5, R5, R4, RZ, 0x3c, !PT ;  /* 0x0000000405051212 */ /* 0x008fc800078e3cff */
[----:B------:R-:W-:-:S04]  /*59e50*/  @P1 LOP3.LUT R4, R5, R4, RZ, 0x3c, !PT ;  /* 0x0000000405041212 */ /* 0x000fc800078e3cff */
[----:B------:R-:W-:-:S05]  /*59e60*/  @P1 LOP3.LUT R5, R5, R4, RZ, 0x3c, !PT ;  /* 0x0000000405051212 */ /* 0x000fca00078e3cff */
[----:B------:R-:W3:Y:S01]  /*59e70*/  @P1 LDG.E.U16 R7, [R4.64] ;  /* 0x0000000404071981 */ /* 0x000ee2000c1e1500 */
[----:B------:R-:W-:-:S03]  /*59e80*/  ISETP.GT.AND P2, PT, R6, 0x2, PT ;  /* 0x000000020600780c */ /* 0x000fc60003f44270 */
[----:B---3--:R0:W-:Y:S04]  /*59e90*/  STL [R1+0x2bc], R7 ;  /* 0x0002bc0701007387 */ /* 0x0081e80000100800 */
[----:B0-----:R-:W3:Y:S04]  /*59ea0*/  LDL.LU R7, [R1+0x55e0] ;  /* 0x0055e00001077983 */ /* 0x001ee80000300800 */
[----:B------:R-:W4:Y:S04]  /*59eb0*/  LDL R4, [R1+0x3724] ;  /* 0x0037240001047983 */ /* 0x000f280000100800 */
[----:B------:R-:W4:Y:S01]  /*59ec0*/  LDL R5, [R1+0x3728] ;  /* 0x0037280001057983 */ /* 0x000f220000100800 */
[----:B--2---:R-:W-:-:S02]  /*59ed0*/  PRMT R9, RZ, 0x7610, R9 ;  /* 0x00007610ff097816 */ /* 0x004fc40000000009 */
[----:B----4-:R-:W-:-:S04]  /*59ee0*/  @P2 LOP3.LUT R5, R5, R4, RZ, 0x3c, !PT ;  /* 0x0000000405052212 */ /* 0x010fc800078e3cff */
[----:B------:R-:W-:-:S04]  /*59ef0*/  @P2 LOP3.LUT R4, R5, R4, RZ, 0x3c, !PT ;  /* 0x0000000405042212 */ /* 0x000fc800078e3cff */
[----:B------:R-:W-:-:S05]  /*59f00*/  @P2 LOP3.LUT R5, R5, R4, RZ, 0x3c, !PT ;  /* 0x0000000405052212 */ /* 0x000fca00078e3cff */
[----:B------:R-:W2:Y:S01]  /*59f10*/  @P2 LDG.E.U16 R9, [R4.64] ;  /* 0x0000000404092981 */ /* 0x000ea2000c1e1500 */
[----:B------:R-:W-:-:S03]  /*59f20*/  ISETP.GT.AND P3, PT, R6, 0x3, PT ;  /* 0x000000030600780c */ /* 0x000fc60003f64270 */
[----:B--2---:R0:W-:Y:S04]  /*59f30*/  STL [R1+0x2b8], R9 ;  /* 0x0002b80901007387 */ /* 0x0041e80000100800 */
[----:B0-----:R-:W2:Y:S04]  /*59f40*/  LDL.LU R9, [R1+0x55dc] ;  /* 0x0055dc0001097983 */ /* 0x001ea80000300800 */
[----:B------:R-:W4:Y:S04]  /*59f50*/  LDL R4, [R1+0x371c] ;  /* 0x00371c0001047983 */ /* 0x000f280000100800 */
[----:B------:R-:W4:Y:S01]  /*59f60*/  LDL R5, [R1+0x3720] ;  /* 0x0037200001057983 */ /* 0x000f220000100800 */
[----:B---3--:R-:W-:-:S02]  /*59f70*/  PRMT R7, RZ, 0x7610, R7 ;  /* 0x00007610ff077816 */ /* 0x008fc40000000007 */
[----:B----4-:R-:W-:-:S04]  /*59f80*/  @P3 LOP3.LUT R5, R5, R4, RZ, 0x3c, !PT ;  /* 0x0000000405053212 */ /* 0x010fc800078e3cff */
        /* <DEDUP_REMOVED lines=1142> */
[----:B------:R0:W3:Y:S04]  /*5e6f0*/  @P1 LDG.E.U16 R7, [R4.64] ;  /* 0x0000000404071981 */ /* 0x0000e8000c1e1500 */
[----:B0-----:R-:W4:Y:S04]  /*5e700*/  LDL R4, [R1+0x3384] ;  /* 0x0033840001047983 */ /* 0x001f280000100800 */
[----:B------:R-:W4:Y:S01]  /*5e710*/  LDL R5, [R1+0x3388] ;  /* 0x0033880001057983 */ /* 0x000f220000100800 */
[----:B------:R-:W-:Y:S02]  /*5e720*/  ISETP.GT.AND P0, PT, R6, 0x76, PT ;  /* 0x000000760600780c */ /* 0x000fe40003f04270 */
[----:B------:R-:W-:-:S11]  /*5e730*/  PRMT R13, RZ, 0x7610, R13 ;  /* 0x00007610ff0d7816 */ /* 0x000fd6000000000d */
[----:B----4-:R-:W-:-:S04]  /*5e740*/  @P0 LOP3.LUT R5, R5, R4, RZ, 0x3c, !PT ;  /* 0x0000000405050212 */ /* 0x010fc800078e3cff */
[----:B------:R-:W-:-:S04]  /*5e750*/  @P0 LOP3.LUT R4, R5, R4, RZ, 0x3c, !PT ;  /* 0x0000000405040212 */ /* 0x000fc800078e3cff */
[----:B------:R-:W-:-:S05]  /*5e760*/  @P0 LOP3.LUT R5, R5, R4, RZ, 0x3c, !PT ;  /* 0x0000000405050212 */ /* 0x000fca00078e3cff */
[----:B------:R-:W4:Y:S04]  /*5e770*/  @P0 LDG.E.U16 R13, [R4.64] ;  /* 0x00000004040d0981 */ /* 0x000f28000c1e1500 */
[----:B---3--:R0:W-:Y:S04]  /*5e780*/  STL [R1+0xec], R7 ;  /* 0x0000ec0701007387 */ /* 0x0081e80000100800 */
[----:B0-----:R-:W3:Y:S04]  /*5e790*/  LDL R7, [R1+0x3368] ;  /* 0x0033680001077983 */ /* 0x001ee80000100800 */
[----:B----4-:R0:W-:Y:S04]  /*5e7a0*/  STL [R1+0xe8], R13 ;  /* 0x0000e80d01007387 */ /* 0x0101e80000100800 */
[----:B0-----:R-:W4:Y:S04]  /*5e7b0*/  LDL.LU R13, [R1+0x5410] ;  /* 0x00541000010d7983 */ /* 0x001f280000300800 */
[----:B------:R-:W3:Y:S04]  /*5e7c0*/  LDL R4, [R1+0x337c] ;  /* 0x00337c0001047983 */ /* 0x000ee80000100800 */
[----:B------:R-:W3:Y:S01]  /*5e7d0*/  LDL R5, [R1+0x3380] ;  /* 0x0033800001057983 */ /* 0x000ee20000100800 */
[----:B------:R-:W-:-:S02]  /*5e7e0*/  ISETP.GT.AND P2, PT, R6, 0x77, PT ;  /* 0x000000770600780c */ /* 0x000fc40003f44270 */
[----:B--2---:R-:W-:-:S11]  /*5e7f0*/  PRMT R9, RZ, 0x7610, R9 ;  /* 0x00007610ff097816 */ /* 0x004fd60000000009 */
[----:B---3--:R-:W-:-:S04]  /*5e800*/  @P2 LOP3.LUT R5, R5, R4, RZ, 0x3c, !PT ;  /* 0x0000000405052212 */ /* 0x008fc800078e3cff */
[----:B------:R-:W-:-:S04]  /*5e810*/  @P2 LOP3.LUT R4, R5, R4, RZ, 0x3c, !PT ;  /* 0x0000000405042212 */ /* 0x000fc800078e3cff */
[----:B------:R-:W-:-:S05]  /*5e820*/  @P2 LOP3.LUT R5, R5, R4, RZ, 0x3c, !PT ;  /* 0x0000000405052212 */ /* 0x000fca00078e3cff */
[----:B------:R-:W2:Y:S01]  /*5e830*/  @P2 LDG.E.U16 R9, [R4.64] ;  /* 0x0000000404092981 */ /* 0x000ea2000c1e1500 */
[----:B------:R-:W-:-:S03]  /*5e840*/  ISETP.GT.AND P3, PT, R6, 0x78, PT ;  /* 0x000000780600780c */ /* 0x000fc60003f64270 */
[----:B--2---:R0:W-:Y:S04]  /*5e850*/  STL [R1+0xe4], R9 ;  /* 0x0000e40901007387 */ /* 0x0041e80000100800 */
[----:B0-----:R-:W2:Y:S04]  /*5e860*/  LDL.LU R9, [R1+0x540c] ;  /* 0x00540c0001097983 */ /* 0x001ea80000300800 */
[----:B------:R-:W3:Y:S04]  /*5e870*/  LDL R4, [R1+0x3374] ;  /* 0x0033740001047983 */ /* 0x000ee80000100800 */
[----:B------:R-:W3:Y:S01]  /*5e880*/  LDL R5, [R1+0x3378] ;  /* 0x0033780001057983 */ /* 0x000ee20000100800 */
[----:B----4-:R-:W-:-:S02]  /*5e890*/  PRMT R13, RZ, 0x7610, R13 ;  /* 0x00007610ff0d7816 */ /* 0x010fc4000000000d */
        /* <DEDUP_REMOVED lines=14> */
[C---:B------:R-:W-:Y:S02]  /*5e980*/  ISETP.GT.AND P4, PT, R6.reuse, 0x7a, PT ;  /* 0x0000007a0600780c */ /* 0x040fe40003f84270 */
[----:B---3--:R-:W-:Y:S01]  /*5e990*/  PRMT R13, RZ, 0x7610, R13 ;  /* 0x00007610ff0d7816 */ /* 0x008fe2000000000d */
[----:B--2---:R0:W-:Y:S04]  /*5e9a0*/  STL [R1+0xdc], R9 ;  /* 0x0000dc0901007387 */ /* 0x0041e80000100800 */
[----:B0-----:R-:W2:Y:S04]  /*5e9b0*/  LDL.LU R9, [R1+0x5404] ;  /* 0x0054040001097983 */ /* 0x001ea80000300800 */
[----:B------:R-:W3:Y:S02]  /*5e9c0*/  LDL R5, [R1+0x3364] ;  /* 0x0033640001057983 */ /* 0x000ee40000100800 */
[----:B------:R-:W-:Y:S01]  /*5e9d0*/  @P4 IMAD.MOV.U32 R4, RZ, RZ, R7 ;  /* 0x000000ffff044224 */ /* 0x000fe200078e0007 */
[----:B------:R-:W-:-:S04]  /*5e9e0*/  ISETP.GT.AND P0, PT, R6, 0x7b, PT ;  /* 0x0000007b0600780c */ /* 0x000fc80003f04270 */
[----:B---3--:R0:W3:Y:S04]  /*5e9f0*/  @P4 LDG.E.U16 R13, [R4.64] ;  /* 0x00000004040d4981 */ /* 0x0080e8000c1e1500 */
[----:B0-----:R-:W4:Y:S04]  /*5ea00*/  LDL R4, [R1+0x335c] ;  /* 0x00335c0001047983 */ /* 0x001f280000100800 */
[----:B------:R-:W4:Y:S01]  /*5ea10*/  LDL R5, [R1+0x3360] ;  /* 0x0033600001057983 */ /* 0x000f220000100800 */
[----:B--2---:R-:W-:-:S03]  /*5ea20*/  PRMT R9, RZ, 0x7610, R9 ;  /* 0x00007610ff097816 */ /* 0x004fc60000000009 */
[----:B------:R-:W0:Y:S01]  /*5ea30*/  S2R R7, SR_TID.X ;  /* 0x0000000000077919 */ /* 0x000e220000002100 */
[----:B----4-:R-:W-:-:S04]  /*5ea40*/  @P0 LOP3.LUT R5, R5, R4, RZ, 0x3c, !PT ;  /* 0x0000000405050212 */ /* 0x010fc800078e3cff */
[----:B------:R-:W-:-:S04]  /*5ea50*/  @P0 LOP3.LUT R4, R5, R4, RZ, 0x3c, !PT ;  /* 0x0000000405040212 */ /* 0x000fc800078e3cff */
[----:B------:R-:W-:-:S05]  /*5ea60*/  @P0 LOP3.LUT R5, R5, R4, RZ, 0x3c, !PT ;  /* 0x0000000405050212 */ /* 0x000fca00078e3cff */
[----:B------:R-:W2:Y:S04]  /*5ea70*/  @P0 LDG.E.U16 R9, [R4.64] ;  /* 0x0000000404090981 */ /* 0x000ea8000c1e1500 */
[----:B---3--:R0:W-:Y:S02]  /*5ea80*/  STL [R1+0xd8], R13 ;  /* 0x0000d80d01007387 */ /* 0x0081e40000100800 */
[C---:B0-----:R-:W-:Y:S02]  /*5ea90*/  LOP3.LUT R13, R7.reuse, 0x3f, RZ, 0xc0, !PT ;  /* 0x0000003f070d7812 */ /* 0x041fe400078ec0ff */
[----:B------:R-:W-:Y:S02]  /*5eaa0*/  LOP3.LUT R7, R7, 0x3f, RZ, 0xc0, !PT ;  /* 0x0000003f07077812 */ /* 0x000fe400078ec0ff */
[----:B------:R-:W-:-:S02]  /*5eab0*/  LOP3.LUT R13, R13, 0x40, RZ, 0xfc, !PT ;  /* 0x000000400d0d7812 */ /* 0x000fc400078efcff */
[-C--:B------:R-:W-:Y:S02]  /*5eac0*/  ISETP.GE.AND P2, PT, R7, R6.reuse, PT ;  /* 0x000000060700720c */ /* 0x080fe40003f46270 */
[----:B------:R-:W-:Y:S02]  /*5ead0*/  ISETP.GE.AND P3, PT, R13, R6, PT ;  /* 0x000000060d00720c */ /* 0x000fe40003f66270 */
[----:B------:R-:W3:Y:S04]  /*5eae0*/  LDL.LU R13, [R1+0x5400] ;  /* 0x00540000010d7983 */ /* 0x000ee80000300800 */
[----:B------:R-:W4:Y:S04]  /*5eaf0*/  LDL.LU R7, [R1+0x53fc] ;  /* 0x0053fc0001077983 */ /* 0x000f280000300800 */
[----:B--2---:R0:W-:Y:S04]  /*5eb00*/  STL [R1+0xd4], R9 ;  /* 0x0000d40901007387 */ /* 0x0041e80000100800 */
[----:B0-----:R-:W2:Y:S04]  /*5eb10*/  LDL.LU R9, [R1+0x53f8] ;  /* 0x0053f80001097983 */ /* 0x001ea80000300800 */
[----:B------:R-:W2:Y:S04]  /*5eb20*/  LDL R4, [R1+0x3354] ;  /* 0x0033540001047983 */ /* 0x000ea80000100800 */
[----:B------:R-:W2:Y:S01]  /*5eb30*/  LDL R5, [R1+0x3358] ;  /* 0x0033580001057983 */ /* 0x000ea20000100800 */
[----:B------:R-:W-:-:S02]  /*5eb40*/  ISETP.GT.AND P1, PT, R6, 0x7c, PT ;  /* 0x0000007c0600780c */ /* 0x000fc40003f24270 */
[----:B----4-:R-:W-:-:S11]  /*5eb50*/  PRMT R7, RZ, 0x7610, R7 ;  /* 0x00007610ff077816 */ /* 0x010fd60000000007 */
[----:B--2---:R-:W-:-:S04]  /*5eb60*/  @P1 LOP3.LUT R5, R5, R4, RZ, 0x3c, !PT ;  /* 0x0000000405051212 */ /* 0x004fc800078e3cff */
        /* <DEDUP_REMOVED lines=8> */
[----:B------:R-:W-:-:S02]  /*5ebf0*/  PRMT R9, RZ, 0x7610, R9 ;  /* 0x00007610ff097816 */ /* 0x000fc40000000009 */
[----:B----4-:R-:W-:-:S04]  /*5ec00*/  @P4 LOP3.LUT R5, R5, R4, RZ, 0x3c, !PT ;  /* 0x0000000405054212 */ /* 0x010fc800078e3cff */
[----:B------:R-:W-:-:S04]  /*5ec10*/  @P4 LOP3.LUT R4, R5, R4, RZ, 0x3c, !PT ;  /* 0x0000000405044212 */ /* 0x000fc800078e3cff */
[----:B------:R-:W-:-:S05]  /*5ec20*/  @P4 LOP3.LUT R5, R5, R4, RZ, 0x3c, !PT ;  /* 0x0000000405054212 */ /* 0x000fca00078e3cff */
[----:B------:R-:W4:Y:S01]  /*5ec30*/  @P4 LDG.E.U16 R9, [R4.64] ;  /* 0x0000000404094981 */ /* 0x000f22000c1e1500 */
[----:B------:R-:W-:-:S03]  /*5ec40*/  ISETP.GT.AND P5, PT, R6, 0x7e, PT ;  /* 0x0000007e0600780c */ /* 0x000fc60003fa4270 */
[----:B----4-:R0:W-:Y:S04]  /*5ec50*/  STL [R1+0xcc], R9 ;  /* 0x0000cc0901007387 */ /* 0x0101e80000100800 */
[----:B0-----:R-:W4:Y:S04]  /*5ec60*/  LDL.LU R9, [R1+0x53f0] ;  /* 0x0053f00001097983 */ /* 0x001f280000300800 */
[----:B------:R-:W3:Y:S04]  /*5ec70*/  LDL R4, [R1+0x3344] ;  /* 0x0033440001047983 */ /* 0x000ee80000100800 */
[----:B------:R-:W3:Y:S01]  /*5ec80*/  LDL R5, [R1+0x3348] ;  /* 0x0033480001057983 */ /* 0x000ee20000100800 */
[----:B--2---:R-:W-:-:S02]  /*5ec90*/  PRMT R7, RZ, 0x7610, R7 ;  /* 0x00007610ff077816 */ /* 0x004fc40000000007 */
        /* <DEDUP_REMOVED lines=14> */
[----:B--2---:R-:W-:-:S03]  /*5ed80*/  PRMT R7, RZ, 0x7610, R7 ;  /* 0x00007610ff077816 */ /* 0x004fc60000000007 */
[----:B------:R-:W-:Y:S06]  /*5ed90*/  BAR.SYNC.DEFER_BLOCKING 0x0 ;  /* 0x0000000000007b1d */ /* 0x000fec0000010000 */
[----:B---3--:R0:W-:Y:S04]  /*5eda0*/  STL [R1+0xc4], R9 ;  /* 0x0000c40901007387 */ /* 0x0081e80000100800 */
[----:B0-----:R-:W2:Y:S04]  /*5edb0*/  LDL.LU R9, [R1+0x53e8] ;  /* 0x0053e80001097983 */ /* 0x001ea80000300800 */
[----:B------:R-:W3:Y:S04]  /*5edc0*/  LDL R4, [R1+0x3334] ;  /* 0x0033340001047983 */ /* 0x000ee80000100800 */
[----:B------:R-:W3:Y:S02]  /*5edd0*/  LDL R5, [R1+0x3338] ;  /* 0x0033380001057983 */ /* 0x000ee40000100800 */
[----:B---3--:R-:W-:-:S04]  /*5ede0*/  @!P2 LOP3.LUT R5, R5, R4, RZ, 0x3c, !PT ;  /* 0x000000040505a212 */ /* 0x008fc800078e3cff */
[----:B------:R-:W-:-:S04]  /*5edf0*/  @!P2 LOP3.LUT R4, R5, R4, RZ, 0x3c, !PT ;  /* 0x000000040504a212 */ /* 0x000fc800078e3cff */
[----:B------:R-:W-:-:S05]  /*5ee00*/  @!P2 LOP3.LUT R5, R5, R4, RZ, 0x3c, !PT ;  /* 0x000000040505a212 */ /* 0x000fca00078e3cff */
[----:B------:R-:W3:Y:S04]  /*5ee10*/  @!P2 LDG.E.U16 R7, [R4.64] ;  /* 0x000000040407a981 */ /* 0x000ee8000c1e1500 */
[----:B---3--:R0:W-:Y:S04]  /*5ee20*/  STL [R1+0xc0], R7 ;  /* 0x0000c00701007387 */ /* 0x0081e80000100800 */
[----:B0-----:R-:W3:Y:S04]  /*5ee30*/  LDL.LU R7, [R1+0x53e4] ;  /* 0x0053e40001077983 */ /* 0x001ee80000300800 */
[----:B------:R-:W4:Y:S04]  /*5ee40*/  LDL R4, [R1+0x332c] ;  /* 0x00332c0001047983 */ /* 0x000f280000100800 */
[----:B------:R-:W4:Y:S01]  /*5ee50*/  LDL R5, [R1+0x3330] ;  /* 0x0033300001057983 */ /* 0x000f220000100800 */
[----:B--2---:R-:W-:-:S02]  /*5ee60*/  PRMT R9, RZ, 0x7610, R9 ;  /* 0x00007610ff097816 */ /* 0x004fc40000000009 */
[----:B----4-:R-:W-:-:S04]  /*5ee70*/  @!P3 LOP3.LUT R5, R5, R4, RZ, 0x3c, !PT ;  /* 0x000000040505b212 */ /* 0x010fc800078e3cff */
[----:B------:R-:W-:-:S04]  /*5ee80*/  @!P3 LOP3.LUT R4, R5, R4, RZ, 0x3c, !PT ;  /* 0x000000040504b212 */ /* 0x000fc800078e3cff */
[----:B------:R-:W-:-:S05]  /*5ee90*/  @!P3 LOP3.LUT R5, R5, R4, RZ, 0x3c, !PT ;  /* 0x000000040505b212 */ /* 0x000fca00078e3cff */
[----:B------:R-:W2:Y:S04]  /*5eea0*/  @!P3 LDG.E.U16 R9, [R4.64] ;  /* 0x000000040409b981 */ /* 0x000ea8000c1e1500 */
[----:B--2---:R0:W-:Y:S04]  /*5eeb0*/  STL [R1+0xbc], R9 ;  /* 0x0000bc0901007387 */ /* 0x0041e80000100800 */
[----:B0-----:R-:W2:Y:S04]  /*5eec0*/  LDL.LU R9, [R1+0x53e0] ;  /* 0x0053e00001097983 */ /* 0x001ea80000300800 */
[----:B------:R-:W4:Y:S04]  /*5eed0*/  LDL R4, [R1+0x32b4] ;  /* 0x0032b40001047983 */ /* 0x000f280000100800 */
[----:B------:R-:W4:Y:S01]  /*5eee0*/  LDL R5, [R1+0x32b8] ;  /* 0x0032b80001057983 */ /* 0x000f220000100800 */
[----:B---3--:R-:W-:-:S02]  /*5eef0*/  PRMT R7, RZ, 0x7610, R7 ;  /* 0x00007610ff077816 */ /* 0x008fc40000000007 */
[----:B----4-:R-:W-:-:S04]  /*5ef00*/  @!P2 LOP3.LUT R5, R5, R4, RZ, 0x3c, !PT ;  /* 0x000000040505a212 */ /* 0x010fc800078e3cff */
        /* <DEDUP_REMOVED lines=133> */
[----:B------:R-:W-:-:S02]  /*5f760*/  PRMT R13, RZ, 0x7610, R13 ;  /* 0x00007610ff0d7816 */ /* 0x000fc4000000000d */
[----:B----4-:R-:W-:-:S04]  /*5f770*/  @!P3 LOP3.LUT R5, R5, R4, RZ, 0x3c, !PT ;  /* 0x000000040505b212 */ /* 0x010fc800078e3cff */
[----:B------:R-:W-:-:S04]  /*5f780*/  @!P3 LOP3.LUT R4, R5, R4, RZ, 0x3c, !PT ;  /* 0x000000040504b212 */ /* 0x000fc800078e3cff */
[----:B------:R-:W-:-:S05]  /*5f790*/  @!P3 LOP3.LUT R5, R5, R4, RZ, 0x3c, !PT ;  /* 0x000000040505b212 */ /* 0x000fca00078e3cff */
[----:B------:R-:W4:Y:S04]  /*5f7a0*/  @!P3 LDG.E.U16 R13, [R4.64] ;  /* 0x00000004040db981 */ /* 0x000f28000c1e1500 */
[----:B----4-:R0:W-:Y:S04]  /*5f7b0*/  STL [R1+0x7c], R13 ;  /* 0x00007c0d01007387 */ /* 0x0101e80000100800 */
[----:B0-----:R-:W4:Y:S04]  /*5f7c0*/  LDL.LU R13, [R1+0x53a0] ;  /* 0x0053a000010d7983 */ /* 0x001f280000300800 */
[----:B------:R-:W2:Y:S04]  /*5f7d0*/  LDL R4, [R1+0x2ecc] ;  /* 0x002ecc0001047983 */ /* 0x000ea80000100800 */
[----:B------:R-:W2:Y:S01]  /*5f7e0*/  LDL R5, [R1+0x2ed0] ;  /* 0x002ed00001057983 */ /* 0x000ea20000100800 */
[----:B------:R-:W-:-:S02]  /*5f7f0*/  PRMT R8, RZ, 0x7610, R8 ;  /* 0x00007610ff087816 */ /* 0x000fc40000000008 */
[----:B--2---:R-:W-:-:S04]  /*5f800*/  @!P2 LOP3.LUT R5, R5, R4, RZ, 0x3c, !PT ;  /* 0x000000040505a212 */ /* 0x004fc800078e3cff */
[----:B------:R-:W-:-:S04]  /*5f810*/  @!P2 LOP3.LUT R4, R5, R4, RZ, 0x3c, !PT ;  /* 0x000000040504a212 */ /* 0x000fc800078e3cff */
[----:B------:R-:W-:-:S05]  /*5f820*/  @!P2 LOP3.LUT R5, R5, R4, RZ, 0x3c, !PT ;  /* 0x000000040505a212 */ /* 0x000fca00078e3cff */
[----:B------:R-:W2:Y:S04]  /*5f830*/  @!P2 LDG.E.U16 R8, [R4.64] ;  /* 0x000000040408a981 */ /* 0x000ea8000c1e1500 */
[----:B--2---:R0:W-:Y:S04]  /*5f840*/  STL [R1+0x78], R8 ;  /* 0x0000780801007387 */ /* 0x0041e80000100800 */
[----:B0-----:R-:W2:Y:S04]  /*5f850*/  LDL.LU R8, [R1+0x539c] ;  /* 0x00539c0001087983 */ /* 0x001ea80000300800 */
        /* <DEDUP_REMOVED lines=53> */
[----:B0-----:R-:W2:Y:S01]  /*5fbb0*/  LDL.LU R26, [R1+0x5384] ;  /* 0x00538400011a7983 */ /* 0x001ea20000300800 */
[----:B------:R-:W2:Y:S02]  /*5fbc0*/  LDL R4, [R1+0x2d44] ;  /* 0x002d440001047983 */ /* 0x000ea40000100800 */
        /* <DEDUP_REMOVED lines=50> */
[----:B------:R0:W2:Y:S04]  /*5fef0*/  @!P2 LDG.E.U16 R9, [R4.64] ;  /* 0x000000040409a981 */ /* 0x0000a8000c1e1500 */
[----:B0-----:R-:W2:Y:S04]  /*5ff00*/  LDL R4, [R1+0x2bc4] ;  /* 0x002bc40001047983 */ /* 0x001ea80000100800 */
[----:B------:R-:W2:Y:S01]  /*5ff10*/  LDL R5, [R1+0x2bc8] ;  /* 0x002bc80001057983 */ /* 0x000ea20000100800 */
[----:B------:R-:W-:Y:S02]  /*5ff20*/  PRMT R20, RZ, 0x7610, R20 ;  /* 0x00007610ff147816 */ /* 0x000fe40000000014 */
[----:B--2---:R-:W-:-:S04]  /*5ff30*/  @!P3 LOP3.LUT R5, R5, R4, RZ, 0x3c, !PT ;  /* 0x000000040505b212 */ /* 0x004fc800078e3cff */
[----:B------:R-:W-:-:S04]  /*5ff40*/  @!P3 LOP3.LUT R4, R5, R4, RZ, 0x3c, !PT ;  /* 0x000000040504b212 */ /* 0x000fc800078e3cff */
[----:B------:R-:W-:-:S05]  /*5ff50*/  @!P3 LOP3.LUT R5, R5, R4, RZ, 0x3c, !PT ;  /* 0x000000040505b212 */ /* 0x000fca00078e3cff */
[----:B------:R-:W2:Y:S04]  /*5ff60*/  @!P3 LDG.E.U16 R20, [R4.64] ;  /* 0x000000040414b981 */ /* 0x000ea8000c1e1500 */
[----:B------:R0:W-:Y:S04]  /*5ff70*/  STL [R1+0x48], R9 ;  /* 0x0000480901007387 */ /* 0x0001e80000100800 */
[----:B0-----:R-:W3:Y:S04]  /*5ff80*/  LDL R9, [R1+0x2a50] ;  /* 0x002a500001097983 */ /* 0x001ee80000100800 */
        /* <DEDUP_REMOVED lines=35> */
[----:B------:R-:W2:Y:S01]  /*601c0*/  @!P3 LDG.E.U16 R17, [R4.64] ;  /* 0x000000040411b981 */ /* 0x000ea2000c1e1500 */
[----:B------:R-:W-:-:S03]  /*601d0*/  PRMT R18, RZ, 0x7610, R18 ;  /* 0x00007610ff127816 */ /* 0x000fc60000000012 */
[----:B--2---:R0:W-:Y:S04]  /*601e0*/  STL [R1+0x34], R17 ;  /* 0x0000341101007387 */ /* 0x0041e80000100800 */
[----:B0-----:R-:W2:Y:S01]  /*601f0*/  LDL.LU R17, [R1+0x535c] ;  /* 0x00535c0001117983 */ /* 0x001ea20000300800 */
[----:B------:R-:W2:Y:S02]  /*60200*/  LDL R5, [R1+0x2a4c] ;  /* 0x002a4c0001057983 */ /* 0x000ea40000100800 */
[----:B---3--:R-:W-:Y:S02]  /*60210*/  @!P2 IMAD.MOV.U32 R4, RZ, RZ, R9 ;  /* 0x000000ffff04a224 */ /* 0x008fe400078e0009 */
[----:B------:R-:W3:Y:S04]  /*60220*/  LDL R9, [R1+0x2948] ;  /* 0x0029480001097983 */ /* 0x000ee80000100800 */
[----:B--2---:R-:W2:Y:S04]  /*60230*/  @!P2 LDG.E.U16 R18, [R4.64] ;  /* 0x000000040412a981 */ /* 0x004ea8000c1e1500 */
        /* <DEDUP_REMOVED lines=22> */
[----:B----4-:R-:W-:-:S02]  /*603a0*/  PRMT R13, RZ, 0x7610, R13 ;  /* 0x00007610ff0d7816 */ /* 0x010fc4000000000d */
[----:B--2---:R-:W-:-:S04]  /*603b0*/  @!P3 LOP3.LUT R5, R5, R4, RZ, 0x3c, !PT ;  /* 0x000000040505b212 */ /* 0x004fc800078e3cff */
[----:B------:R-:W-:-:S04]  /*603c0*/  @!P3 LOP3.LUT R4, R5, R4, RZ, 0x3c, !PT ;  /* 0x000000040504b212 */ /* 0x000fc800078e3cff */
[----:B------:R-:W-:-:S05]  /*603d0*/  @!P3 LOP3.LUT R5, R5, R4, RZ, 0x3c, !PT ;  /* 0x000000040505b212 */ /* 0x000fca00078e3cff */
[----:B------:R0:W2:Y:S04]  /*603e0*/  @!P3 LDG.E.U16 R13, [R4.64] ;  /* 0x00000004040db981 */ /* 0x0000a8000c1e1500 */
[----:B0-----:R-:W4:Y:S04]  /*603f0*/  LDL R4, [R1+0x294c] ;  /* 0x00294c0001047983 */ /* 0x001f280000100800 */
[----:B------:R-:W4:Y:S01]  /*60400*/  LDL R5, [R1+0x2950] ;  /* 0x0029500001057983 */ /* 0x000f220000100800 */
[----:B------:R-:W-:Y:S02]  /*60410*/  PRMT R28, RZ, 0x7610, R28 ;  /* 0x00007610ff1c7816 */ /* 0x000fe4000000001c */
[----:B----4-:R-:W-:-:S04]  /*60420*/  @!P2 LOP3.LUT R5, R5, R4, RZ, 0x3c, !PT ;  /* 0x000000040505a212 */ /* 0x010fc800078e3cff */
[----:B------:R-:W-:-:S04]  /*60430*/  @!P2 LOP3.LUT R4, R5, R4, RZ, 0x3c, !PT ;  /* 0x000000040504a212 */ /* 0x000fc800078e3cff */
[----:B------:R-:W-:-:S05]  /*60440*/  @!P2 LOP3.LUT R5, R5, R4, RZ, 0x3c, !PT ;  /* 0x000000040505a212 */ /* 0x000fca00078e3cff */
[----:B------:R-:W4:Y:S04]  /*60450*/  @!P2 LDG.E.U16 R28, [R4.64] ;  /* 0x00000004041ca981 */ /* 0x000f28000c1e1500 */
[----:B--2---:R0:W-:Y:S04]  /*60460*/  STL [R1+0x24], R13 ;  /* 0x0000240d01007387 */ /* 0x0041e80000100800 */
[----:B0-----:R-:W2:Y:S04]  /*60470*/  LDL R13, [R1+0x2850] ;  /* 0x00285000010d7983 */ /* 0x001ea80000100800 */
[----:B----4-:R0:W-:Y:S04]  /*60480*/  STL [R1+0x20], R28 ;  /* 0x0000201c01007387 */ /* 0x0101e80000100800 */
[----:B0-----:R-:W4:Y:S01]  /*60490*/  LDL.LU R28, [R1+0x5350] ;  /* 0x00535000011c7983 */ /* 0x001f220000300800 */
[----:B------:R-:W2:Y:S01]  /*604a0*/  LDL R5, [R1+0x2944] ;  /* 0x0029440001057983 */ /* 0x000ea20000100800 */
[----:B------:R-:W-:Y:S01]  /*604b0*/  PRMT R8, RZ, 0x7610, R8 ;  /* 0x00007610ff087816 */ /* 0x000fe20000000008 */
[----:B---3--:R-:W-:Y:S01]  /*604c0*/  @!P3 IMAD.MOV.U32 R4, RZ, RZ, R9 ;  /* 0x000000ffff04b224 */ /* 0x008fe200078e0009 */
[----:B------:R-:W-:Y:S01]  /*604d0*/  PRMT R6, RZ, 0x7610, R6 ;  /* 0x00007610ff067816 */ /* 0x000fe20000000006 */
[----:B------:R-:W3:Y:S04]  /*604e0*/  LDL R9, [R1+0x27cc] ;  /* 0x0027cc0001097983 */ /* 0x000ee80000100800 */
[----:B--2---:R0:W2:Y:S04]  /*604f0*/  @!P3 LDG.E.U16 R8, [R4.64] ;  /* 0x000000040408b981 */ /* 0x0040a8000c1e1500 */
[----:B0-----:R-:W3:Y:S01]  /*60500*/  LDL R5, [R1+0x28cc] ;  /* 0x0028cc0001057983 */ /* 0x001ee20000100800 */
[----:B------:R-:W-:-:S03]  /*60510*/  @!P2 IMAD.MOV.U32 R4, RZ, RZ, R7 ;  /* 0x000000ffff04a224 */ /* 0x000fc600078e0007 */
[----:B--2---:R0:W-:Y:S01]  /*60520*/  STL [R1+0x1c], R8 ;  /* 0x00001c0801007387 */ /* 0x0041e20000100800 */
[----:B------:R-:W-:Y:S01]  /*60530*/  PRMT R2, RZ, 0x7610, R2 ;  /* 0x00007610ff027816 */ /* 0x000fe20000000002 */
[----:B------:R-:W2:Y:S02]  /*60540*/  LDL R7, [R1+0x27c4] ;  /* 0x0027c40001077983 */ /* 0x000ea40000100800 */
[----:B---3--:R1:W3:Y:S04]  /*60550*/  @!P2 LDG.E.U16 R6, [R4.64] ;  /* 0x000000040406a981 */ /* 0x0082e8000c1e1500 */
[----:B0-----:R-:W2:Y:S04]  /*60560*/  LDL R8, [R1+0x27d0] ;  /* 0x0027d00001087983 */ /* 0x001ea80000100800 */
[----:B-1----:R-:W2:Y:S04]  /*60570*/  LDL R4, [R1+0x28c4] ;  /* 0x0028c40001047983 */ /* 0x002ea80000100800 */
[----:B------:R-:W2:Y:S02]  /*60580*/  LDL R5, [R1+0x28c8] ;  /* 0x0028c80001057983 */ /* 0x000ea40000100800 */
[----:B--2---:R-:W-:-:S04]  /*60590*/  @!P3 LOP3.LUT R5, R5, R4, RZ, 0x3c, !PT ;  /* 0x000000040505b212 */ /* 0x004fc800078e3cff */
[----:B------:R-:W-:-:S04]  /*605a0*/  @!P3 LOP3.LUT R4, R5, R4, RZ, 0x3c, !PT ;  /* 0x000000040504b212 */ /* 0x000fc800078e3cff */
[----:B------:R-:W-:-:S05]  /*605b0*/  @!P3 LOP3.LUT R5, R5, R4, RZ, 0x3c, !PT ;  /* 0x000000040505b212 */ /* 0x000fca00078e3cff */
[----:B------:R-:W2:Y:S04]  /*605c0*/  @!P3 LDG.E.U16 R2, [R4.64] ;  /* 0x000000040402b981 */ /* 0x000ea8000c1e1500 */
[----:B---3--:R0:W-:Y:S04]  /*605d0*/  STL [R1+0x18], R6 ;  /* 0x0000180601007387 */ /* 0x0081e80000100800 */
[----:B0-----:R-:W3:Y:S04]  /*605e0*/  LDL R6, [R1+0x27c8] ;  /* 0x0027c80001067983 */ /* 0x001ee80000100800 */
[----:B--2---:R-:W-:Y:S01]  /*605f0*/  STL [R1+0x14], R2 ;  /* 0x0000140201007387 */ /* 0x004fe20000100800 */
[----:B------:R-:W2:Y:S01]  /*60600*/  LDL R5, [R1+0x284c] ;  /* 0x00284c0001057983 */ /* 0x000ea20000100800 */
[----:B------:R-:W-:Y:S01]  /*60610*/  PRMT R10, RZ, 0x7610, R10 ;  /* 0x00007610ff0a7816 */ /* 0x000fe2000000000a */
[----:B------:R-:W-:Y:S01]  /*60620*/  @!P2 IMAD.MOV.U32 R4, RZ, RZ, R13 ;  /* 0x000000ffff04a224 */ /* 0x000fe200078e000d */
[----:B------:R-:W-:-:S02]  /*60630*/  PRMT R12, RZ, 0x7610, R12 ;  /* 0x00007610ff0c7816 */ /* 0x000fc4000000000c */
[----:B------:R-:W-:Y:S02]  /*60640*/  PRMT R11, RZ, 0x7610, R11 ;  /* 0x00007610ff0b7816 */ /* 0x000fe4000000000b */
[----:B------:R-:W-:Y:S01]  /*60650*/  PRMT R3, RZ, 0x7610, R3 ;  /* 0x00007610ff037816 */ /* 0x000fe20000000003 */
[----:B------:R-:W3:Y:S04]  /*60660*/  LDL R13, [R1+0x274c] ;  /* 0x00274c00010d7983 */ /* 0x000ee80000100800 */
[----:B--2---:R0:W2:Y:S04]  /*60670*/  @!P2 LDG.E.U16 R10, [R4.64] ;  /* 0x00000004040aa981 */ /* 0x0040a8000c1e1500 */
[----:B0-----:R-:W2:Y:S04]  /*60680*/  LDL R4, [R1+0x2844] ;  /* 0x0028440001047983 */ /* 0x001ea80000100800 */
[----:B------:R-:W2:Y:S02]  /*60690*/  LDL R5, [R1+0x2848] ;  /* 0x0028480001057983 */ /* 0x000ea40000100800 */
[----:B--2---:R-:W-:-:S04]  /*606a0*/  @!P3 LOP3.LUT R5, R5, R4, RZ, 0x3c, !PT ;  /* 0x000000040505b212 */ /* 0x004fc800078e3cff */
[----:B------:R-:W-:-:S04]  /*606b0*/  @!P3 LOP3.LUT R4, R5, R4, RZ, 0x3c, !PT ;  /* 0x000000040504b212 */ /* 0x000fc800078e3cff */
[----:B------:R-:W-:-:S05]  /*606c0*/  @!P3 LOP3.LUT R5, R5, R4, RZ, 0x3c, !PT ;  /* 0x000000040505b212 */ /* 0x000fca00078e3cff */
[----:B------:R0:W2:Y:S02]  /*606d0*/  @!P3 LDG.E.U16 R12, [R4.64] ;  /* 0x00000004040cb981 */ /* 0x0000a4000c1e1500 */
[----:B0-----:R-:W-:Y:S02]  /*606e0*/  @!P2 IMAD.MOV.U32 R4, RZ, RZ, R8 ;  /* 0x000000ffff04a224 */ /* 0x001fe400078e0008 */
[----:B------:R-:W-:-:S05]  /*606f0*/  @!P2 IMAD.MOV.U32 R5, RZ, RZ, R9 ;  /* 0x000000ffff05a224 */ /* 0x000fca00078e0009 */
[----:B------:R3:W4:Y:S04]  /*60700*/  @!P2 LDG.E.U16 R11, [R4.64] ;  /* 0x00000004040ba981 */ /* 0x000728000c1e1500 */
[----:B------:R0:W-:Y:S01]  /*60710*/  STL [R1+0x10], R10 ;  /* 0x0000100a01007387 */ /* 0x0001e20000100800 */
[----:B------:R-:W4:Y:S02]  /*60720*/  LDL R9, [R1+0x2744] ;  /* 0x0027440001097983 */ /* 0x000f240000100800 */
[----:B------:R-:W4:Y:S02]  /*60730*/  LDL R8, [R1+0x2748] ;  /* 0x0027480001087983 */ /* 0x000f240000100800 */
[----:B---3--:R-:W-:Y:S02]  /*60740*/  @!P3 IMAD.MOV.U32 R4, RZ, RZ, R6 ;  /* 0x000000ffff04b224 */ /* 0x008fe400078e0006 */
[----:B------:R-:W-:Y:S01]  /*60750*/  @!P3 IMAD.MOV.U32 R5, RZ, RZ, R7 ;  /* 0x000000ffff05b224 */ /* 0x000fe200078e0007 */
[----:B0-----:R-:W3:Y:S04]  /*60760*/  LDL R10, [R1+0x2750] ;  /* 0x00275000010a7983 */ /* 0x001ee80000100800 */
[----:B------:R3:W3:Y:S04]  /*60770*/  @!P3 LDG.E.U16 R3, [R4.64] ;  /* 0x000000040403b981 */ /* 0x0006e8000c1e1500 */
[----:B--2---:R0:W-:Y:S04]  /*60780*/  STL [R1+0xc], R12 ;  /* 0x00000c0c01007387 */ /* 0x0041e80000100800 */
[----:B0-----:R-:W2:Y:S04]  /*60790*/  LDL R12, [R1+0x26cc] ;  /* 0x0026cc00010c7983 */ /* 0x001ea80000100800 */
[----:B----4-:R0:W-:Y:S01]  /*607a0*/  STL [R1+0x8], R11 ;  /* 0x0000080b01007387 */ /* 0x0101e20000100800 */
[----:B------:R-:W4:Y:S02]  /*607b0*/  LDL R7, [R1+0x26c4] ;  /* 0x0026c40001077983 */ /* 0x000f240000100800 */
[----:B------:R-:W4:Y:S01]  /*607c0*/  LDL R6, [R1+0x26c8] ;  /* 0x0026c80001067983 */ /* 0x000f220000100800 */
[----:B0-----:R-:W4:Y:S01]  /*607d0*/  LDL R11, [R1+0x26d0] ;  /* 0x0026d000010b7983 */ /* 0x001f220000100800 */
[----:B---3--:R-:W-:-:S03]  /*607e0*/  @!P2 IMAD.MOV.U32 R4, RZ, RZ, R10 ;  /* 0x000000ffff04a224 */ /* 0x008fc600078e000a */
[----:B------:R0:W-:Y:S01]  /*607f0*/  STL [R1+0x52bc], R3 ;  /* 0x0052bc0301007387 */ /* 0x0001e20000100800 */
[----:B------:R-:W3:Y:S03]  /*60800*/  LDL R10, [R1+0x264c] ;  /* 0x00264c00010a7983 */ /* 0x000ee60000100800 */
[----:B0-----:R-:W3:Y:S01]  /*60810*/  LDL R3, [R1+0x2650] ;  /* 0x0026500001037983 */ /* 0x001ee20000100800 */
[----:B------:R-:W-:Y:S01]  /*60820*/  PRMT R29, RZ, 0x7610, R29 ;  /* 0x00007610ff1d7816 */ /* 0x000fe2000000001d */
[----:B------:R-:W-:Y:S01]  /*60830*/  @!P2 IMAD.MOV.U32 R5, RZ, RZ, R13 ;  /* 0x000000ffff05a224 */ /* 0x000fe200078e000d */
[----:B------:R-:W-:-:S04]  /*60840*/  PRMT R27, RZ, 0x7610, R27 ;  /* 0x00007610ff1b7816 */ /* 0x000fc8000000001b */
[----:B------:R0:W3:Y:S01]  /*60850*/  @!P2 LDG.E.U16 R29, [R4.64] ;  /* 0x00000004041da981 */ /* 0x0000e2000c1e1500 */
[----:B------:R-:W-:Y:S01]  /*60860*/  PRMT R26, RZ, 0x7610, R26 ;  /* 0x00007610ff1a7816 */ /* 0x000fe2000000001a */
[----:B0-----:R-:W-:Y:S02]  /*60870*/  @!P3 IMAD.MOV.U32 R4, RZ, RZ, R8 ;  /* 0x000000ffff04b224 */ /* 0x001fe400078e0008 */
[----:B------:R-:W-:-:S05]  /*60880*/  @!P3 IMAD.MOV.U32 R5, RZ, RZ, R9 ;  /* 0x000000ffff05b224 */ /* 0x000fca00078e0009 */
[----:B------:R2:W3:Y:S01]  /*60890*/  @!P3 LDG.E.U16 R27, [R4.64] ;  /* 0x00000004041bb981 */ /* 0x0004e2000c1e1500 */
[----:B------:R-:W-:Y:S02]  /*608a0*/  PRMT R25, RZ, 0x7610, R25 ;  /* 0x00007610ff197816 */ /* 0x000fe40000000019 */
[----:B------:R-:W-:Y:S01]  /*608b0*/  PRMT R24, RZ, 0x7610, R24 ;  /* 0x00007610ff187816 */ /* 0x000fe20000000018 */
[----:B--2---:R-:W-:Y:S02]  /*608c0*/  @!P2 IMAD.MOV.U32 R5, RZ, RZ, R12 ;  /* 0x000000ffff05a224 */ /* 0x004fe400078e000c */
[----:B----4-:R-:W-:-:S05]  /*608d0*/  @!P2 IMAD.MOV.U32 R4, RZ, RZ, R11 ;  /* 0x000000ffff04a224 */ /* 0x010fca00078e000b */
[----:B------:R0:W2:Y:S02]  /*608e0*/  @!P2 LDG.E.U16 R26, [R4.64] ;  /* 0x00000004041aa981 */ /* 0x0000a4000c1e1500 */
[----:B0-----:R-:W-:Y:S02]  /*608f0*/  @!P3 IMAD.MOV.U32 R4, RZ, RZ, R6 ;  /* 0x000000ffff04b224 */ /* 0x001fe400078e0006 */
[----:B------:R-:W-:-:S05]  /*60900*/  @!P3 IMAD.MOV.U32 R5, RZ, RZ, R7 ;  /* 0x000000ffff05b224 */ /* 0x000fca00078e0007 */
[----:B------:R3:W4:Y:S02]  /*60910*/  @!P3 LDG.E.U16 R25, [R4.64] ;  /* 0x000000040419b981 */ /* 0x000724000c1e1500 */
[----:B---3--:R-:W-:Y:S02]  /*60920*/  @!P2 IMAD.MOV.U32 R4, RZ, RZ, R3 ;  /* 0x000000ffff04a224 */ /* 0x008fe400078e0003 */
[----:B------:R-:W-:-:S05]  /*60930*/  @!P2 IMAD.MOV.U32 R5, RZ, RZ, R10 ;  /* 0x000000ffff05a224 */ /* 0x000fca00078e000a */
[----:B------:R-:W3:Y:S04]  /*60940*/  @!P2 LDG.E.U16 R24, [R4.64] ;  /* 0x000000040418a981 */ /* 0x000ee8000c1e1500 */
[----:B------:R-:W-:Y:S01]  /*60950*/  STL [R1+0x52c0], R29 ;  /* 0x0052c01d01007387 */ /* 0x000fe20000100800 */
[----:B------:R-:W3:Y:S02]  /*60960*/  LDL R9, [R1+0x2644] ;  /* 0x0026440001097983 */ /* 0x000ee40000100800 */
[----:B------:R-:W3:Y:S02]  /*60970*/  LDL R8, [R1+0x2648] ;  /* 0x0026480001087983 */ /* 0x000ee40000100800 */
[----:B------:R-:W-:Y:S01]  /*60980*/  STL [R1+0x52c4], R27 ;  /* 0x0052c41b01007387 */ /* 0x000fe20000100800 */
[----:B--2---:R-:W-:Y:S01]  /*60990*/  STL [R1+0x52c8], R26 ;  /* 0x0052c81a01007387 */ /* 0x004fe20000100800 */
[----:B------:R-:W2:Y:S02]  /*609a0*/  LDL R7, [R1+0x25cc] ;  /* 0x0025cc0001077983 */ /* 0x000ea40000100800 */
[----:B------:R-:W2:Y:S01]  /*609b0*/  LDL R6, [R1+0x25d0] ;  /* 0x0025d00001067983 */ /* 0x000ea20000100800 */
[----:B----4-:R-:W-:Y:S01]  /*609c0*/  STL [R1+0x52cc], R25 ;  /* 0x0052cc1901007387 */ /* 0x010fe20000100800 */
[----:B------:R-:W4:Y:S02]  /*609d0*/  LDL R10, [R1+0x25c4] ;  /* 0x0025c400010a7983 */ /* 0x000f240000100800 */
[----:B------:R-:W4:Y:S01]  /*609e0*/  LDL R3, [R1+0x25c8] ;  /* 0x0025c80001037983 */ /* 0x000f220000100800 */
[----:B---3--:R-:W-:Y:S01]  /*609f0*/  STL [R1+0x52d0], R24 ;  /* 0x0052d01801007387 */ /* 0x008fe20000100800 */
[----:B------:R-:W3:Y:S02]  /*60a00*/  LDL R12, [R1+0x254c] ;  /* 0x00254c00010c7983 */ /* 0x000ee40000100800 */
[----:B------:R-:W3:Y:S01]  /*60a10*/  LDL R11, [R1+0x2550] ;  /* 0x00255000010b7983 */ /* 0x000ee20000100800 */
[----:B------:R-:W-:Y:S01]  /*60a20*/  PRMT R23, RZ, 0x7610, R23 ;  /* 0x00007610ff177816 */ /* 0x000fe20000000017 */
[----:B------:R-:W-:-:S02]  /*60a30*/  @!P3 IMAD.MOV.U32 R4, RZ, RZ, R8 ;  /* 0x000000ffff04b224 */ /* 0x000fc400078e0008 */
[----:B------:R-:W-:Y:S01]  /*60a40*/  @!P3 IMAD.MOV.U32 R5, RZ, RZ, R9 ;  /* 0x000000ffff05b224 */ /* 0x000fe200078e0009 */
[----:B------:R-:W-:Y:S02]  /*60a50*/  PRMT R22, RZ, 0x7610, R22 ;  /* 0x00007610ff167816 */ /* 0x000fe40000000016 */
[----:B------:R-:W-:Y:S02]  /*60a60*/  PRMT R21, RZ, 0x7610, R21 ;  /* 0x00007610ff157816 */ /* 0x000fe40000000015 */
[----:B------:R-:W-:Y:S01]  /*60a70*/  PRMT R20, RZ, 0x7610, R20 ;  /* 0x00007610ff147816 */ /* 0x000fe20000000014 */
[----:B------:R-:W3:Y:S04]  /*60a80*/  LDL R9, [R1+0x2544] ;  /* 0x0025440001097983 */ /* 0x000ee80000100800 */
[----:B------:R2:W3:Y:S04]  /*60a90*/  @!P3 LDG.E.U16 R23, [R4.64] ;  /* 0x000000040417b981 */ /* 0x0004e8000c1e1500 */
[----:B------:R-:W3:Y:S01]  /*60aa0*/  LDL R8, [R1+0x2548] ;  /* 0x0025480001087983 */ /* 0x000ee20000100800 */
[----:B--2---:R-:W-:-:S02]  /*60ab0*/  @!P2 IMAD.MOV.U32 R5, RZ, RZ, R7 ;  /* 0x000000ffff05a224 */ /* 0x004fc400078e0007 */
[----:B------:R-:W-:-:S05]  /*60ac0*/  @!P2 IMAD.MOV.U32 R4, RZ, RZ, R6 ;  /* 0x000000ffff04a224 */ /* 0x000fca00078e0006 */
[----:B------:R4:W2:Y:S02]  /*60ad0*/  @!P2 LDG.E.U16 R22, [R4.64] ;  /* 0x000000040416a981 */ /* 0x0008a4000c1e1500 */
[----:B----4-:R-:W-:Y:S02]  /*60ae0*/  @!P3 IMAD.MOV.U32 R5, RZ, RZ, R10 ;  /* 0x000000ffff05b224 */ /* 0x010fe400078e000a */
[----:B------:R-:W-:-:S05]  /*60af0*/  @!P3 IMAD.MOV.U32 R4, RZ, RZ, R3 ;  /* 0x000000ffff04b224 */ /* 0x000fca00078e0003 */
[----:B------:R3:W4:Y:S02]  /*60b00*/  @!P3 LDG.E.U16 R21, [R4.64] ;  /* 0x000000040415b981 */ /* 0x000724000c1e1500 */
[----:B---3--:R-:W-:Y:S02]  /*60b10*/  @!P2 IMAD.MOV.U32 R5, RZ, RZ, R12 ;  /* 0x000000ffff05a224 */ /* 0x008fe400078e000c */
[----:B------:R-:W-:-:S05]  /*60b20*/  @!P2 IMAD.MOV.U32 R4, RZ, RZ, R11 ;  /* 0x000000ffff04a224 */ /* 0x000fca00078e000b */
[----:B------:R0:W3:Y:S04]  /*60b30*/  @!P2 LDG.E.U16 R20, [R4.64] ;  /* 0x000000040414a981 */ /* 0x0000e8000c1e1500 */
[----:B------:R-:W-:Y:S01]  /*60b40*/  STL [R1+0x52d4], R23 ;  /* 0x0052d41701007387 */ /* 0x000fe20000100800 */
[----:B------:R-:W3:Y:S02]  /*60b50*/  LDL R7, [R1+0x24cc] ;  /* 0x0024cc0001077983 */ /* 0x000ee40000100800 */
[----:B------:R-:W3:Y:S02]  /*60b60*/  LDL R6, [R1+0x24d0] ;  /* 0x0024d00001067983 */ /* 0x000ee40000100800 */
[----:B0-----:R-:W-:Y:S02]  /*60b70*/  @!P3 IMAD.MOV.U32 R4, RZ, RZ, R8 ;  /* 0x000000ffff04b224 */ /* 0x001fe400078e0008 */
[----:B------:R-:W-:Y:S01]  /*60b80*/  @!P3 IMAD.MOV.U32 R5, RZ, RZ, R9 ;  /* 0x000000ffff05b224 */ /* 0x000fe200078e0009 */
[----:B--2---:R-:W-:Y:S01]  /*60b90*/  STL [R1+0x52d8], R22 ;  /* 0x0052d81601007387 */ /* 0x004fe20000100800 */
[----:B------:R-:W2:Y:S02]  /*60ba0*/  LDL R10, [R1+0x24c4] ;  /* 0x0024c400010a7983 */ /* 0x000ea40000100800 */
[----:B------:R-:W2:Y:S01]  /*60bb0*/  LDL R3, [R1+0x24c8] ;  /* 0x0024c80001037983 */ /* 0x000ea20000100800 */
[----:B----4-:R0:W-:Y:S04]  /*60bc0*/  STL [R1+0x52dc], R21 ;  /* 0x0052dc1501007387 */ /* 0x0101e80000100800 */
[----:B---3--:R1:W-:Y:S01]  /*60bd0*/  STL [R1+0x52e0], R20 ;  /* 0x0052e01401007387 */ /* 0x0083e20000100800 */
[----:B------:R-:W3:Y:S02]  /*60be0*/  LDL R9, [R1+0x244c] ;  /* 0x00244c0001097983 */ /* 0x000ee40000100800 */
[----:B------:R-:W3:Y:S01]  /*60bf0*/  LDL R8, [R1+0x2450] ;  /* 0x0024500001087983 */ /* 0x000ee20000100800 */
[----:B------:R-:W-:-:S02]  /*60c00*/  PRMT R16, RZ, 0x7610, R16 ;  /* 0x00007610ff107816 */ /* 0x000fc40000000010 */
[----:B------:R-:W-:-:S04]  /*60c10*/  PRMT R14, RZ, 0x7610, R14 ;  /* 0x00007610ff0e7816 */ /* 0x000fc8000000000e */
[----:B------:R4:W3:Y:S04]  /*60c20*/  @!P3 LDG.E.U16 R16, [R4.64] ;  /* 0x000000040410b981 */ /* 0x0008e8000c1e1500 */
[----:B------:R2:W3:Y:S01]  /*60c30*/  @!P2 LDG.E.U16 R14, [R6.64] ;  /* 0x00000004060ea981 */ /* 0x0004e2000c1e1500 */
[----:B----4-:R-:W-:Y:S02]  /*60c40*/  PRMT R4, RZ, 0x7610, R4 ;  /* 0x00007610ff047816 */ /* 0x010fe40000000004 */
[----:B------:R-:W-:Y:S01]  /*60c50*/  PRMT R5, RZ, 0x7610, R5 ;  /* 0x00007610ff057816 */ /* 0x000fe20000000005 */
[----:B--2---:R-:W-:Y:S02]  /*60c60*/  @!P3 IMAD.MOV.U32 R7, RZ, RZ, R10 ;  /* 0x000000ffff07b224 */ /* 0x004fe400078e000a */
[----:B------:R-:W-:-:S05]  /*60c70*/  @!P3 IMAD.MOV.U32 R6, RZ, RZ, R3 ;  /* 0x000000ffff06b224 */ /* 0x000fca00078e0003 */
[----:B------:R-:W2:Y:S04]  /*60c80*/  @!P3 LDG.E.U16 R4, [R6.64] ;  /* 0x000000040604b981 */ /* 0x000ea8000c1e1500 */
[----:B---3--:R-:W3:Y:S04]  /*60c90*/  @!P2 LDG.E.U16 R5, [R8.64] ;  /* 0x000000040805a981 */ /* 0x008ee8000c1e1500 */
[----:B------:R4:W-:Y:S01]  /*60ca0*/  STL [R1+0x52e4], R16 ;  /* 0x0052e41001007387 */ /* 0x0009e20000100800 */
[----:B0-----:R-:W3:Y:S02]  /*60cb0*/  LDL R21, [R1+0x2444] ;  /* 0x0024440001157983 */ /* 0x001ee40000100800 */
[----:B-1----:R-:W3:Y:S02]  /*60cc0*/  LDL R20, [R1+0x2448] ;  /* 0x0024480001147983 */ /* 0x002ee40000100800 */
[----:B------:R0:W-:Y:S01]  /*60cd0*/  STL [R1+0x52e8], R14 ;  /* 0x0052e80e01007387 */ /* 0x0001e20000100800 */
[----:B------:R-:W3:Y:S04]  /*60ce0*/  LDL R11, [R1+0x23cc] ;  /* 0x0023cc00010b7983 */ /* 0x000ee80000100800 */
[----:B------:R-:W3:Y:S04]  /*60cf0*/  LDL R10, [R1+0x23d0] ;  /* 0x0023d000010a7983 */ /* 0x000ee80000100800 */
[----:B------:R-:W3:Y:S04]  /*60d00*/  LDL R3, [R1+0x23c8] ;  /* 0x0023c80001037983 */ /* 0x000ee80000100800 */
[----:B----4-:R-:W4:Y:S04]  /*60d10*/  LDL R16, [R1+0x23c4] ;  /* 0x0023c40001107983 */ /* 0x010f280000100800 */
[----:B--2---:R-:W-:Y:S01]  /*60d20*/  STL [R1+0x52ec], R4 ;  /* 0x0052ec0401007387 */ /* 0x004fe20000100800 */
[----:B------:R-:W2:Y:S02]  /*60d30*/  LDL R13, [R1+0x234c] ;  /* 0x00234c00010d7983 */ /* 0x000ea40000100800 */
[----:B------:R-:W2:Y:S01]  /*60d40*/  LDL R12, [R1+0x2350] ;  /* 0x00235000010c7983 */ /* 0x000ea20000100800 */
[----:B---3--:R1:W-:Y:S01]  /*60d50*/  STL [R1+0x52f0], R5 ;  /* 0x0052f00501007387 */ /* 0x0083e20000100800 */
[----:B0-----:R-:W3:Y:S03]  /*60d60*/  LDL R14, [R1+0x2344] ;  /* 0x00234400010e7983 */ /* 0x001ee60000100800 */
[----:B-1----:R-:W3:Y:S01]  /*60d70*/  LDL R5, [R1+0x2348] ;  /* 0x0023480001057983 */ /* 0x002ee20000100800 */
[----:B------:R-:W-:-:S02]  /*60d80*/  PRMT R6, RZ, 0x7610, R6 ;  /* 0x00007610ff067816 */ /* 0x000fc40000000006 */
[----:B------:R-:W-:Y:S01]  /*60d90*/  PRMT R7, RZ, 0x7610, R7 ;  /* 0x00007610ff077816 */ /* 0x000fe20000000007 */
[----:B------:R-:W-:Y:S02]  /*60da0*/  @!P3 IMAD.MOV.U32 R8, RZ, RZ, R20 ;  /* 0x000000ffff08b224 */ /* 0x000fe400078e0014 */
[----:B------:R-:W-:-:S03]  /*60db0*/  @!P3 IMAD.MOV.U32 R9, RZ, RZ, R21 ;  /* 0x000000ffff09b224 */ /* 0x000fc600078e0015 */
[----:B------:R0:W3:Y:S04]  /*60dc0*/  @!P2 LDG.E.U16 R7, [R10.64] ;  /* 0x000000040a07a981 */ /* 0x0000e8000c1e1500 */
[----:B------:R1:W3:Y:S01]  /*60dd0*/  @!P3 LDG.E.U16 R6, [R8.64] ;  /* 0x000000040806b981 */ /* 0x0002e2000c1e1500 */
[----:B0-----:R-:W-:Y:S01]  /*60de0*/  @!P3 IMAD.MOV.U32 R10, RZ, RZ, R3 ;  /* 0x000000ffff0ab224 */ /* 0x001fe200078e0003 */
[----:B-1----:R-:W-:Y:S01]  /*60df0*/  PRMT R8, RZ, 0x7610, R8 ;  /* 0x00007610ff087816 */ /* 0x002fe20000000008 */
[----:B----4-:R-:W-:Y:S01]  /*60e00*/  @!P3 IMAD.MOV.U32 R11, RZ, RZ, R16 ;  /* 0x000000ffff0bb224 */ /* 0x010fe200078e0010 */
[----:B------:R-:W-:-:S04]  /*60e10*/  PRMT R9, RZ, 0x7610, R9 ;  /* 0x00007610ff097816 */ /* 0x000fc80000000009 */
[----:B------:R0:W4:Y:S02]  /*60e20*/  @!P3 LDG.E.U16 R8, [R10.64] ;  /* 0x000000040a08b981 */ /* 0x000124000c1e1500 */
[----:B0-----:R-:W-:Y:S02]  /*60e30*/  PRMT R10, RZ, 0x7610, R10 ;  /* 0x00007610ff0a7816 */ /* 0x001fe4000000000a */
[----:B--2---:R3:W2:Y:S02]  /*60e40*/  @!P2 LDG.E.U16 R9, [R12.64] ;  /* 0x000000040c09a981 */ /* 0x0046a4000c1e1500 */
[----:B---3--:R-:W-:Y:S02]  /*60e50*/  @!P3 IMAD.MOV.U32 R13, RZ, RZ, R14 ;  /* 0x000000ffff0db224 */ /* 0x008fe400078e000e */
[----:B------:R-:W-:-:S05]  /*60e60*/  @!P3 IMAD.MOV.U32 R12, RZ, RZ, R5 ;  /* 0x000000ffff0cb224 */ /* 0x000fca00078e0005 */
[----:B------:R-:W3:Y:S04]  /*60e70*/  @!P3 LDG.E.U16 R10, [R12.64] ;  /* 0x000000040c0ab981 */ /* 0x000ee8000c1e1500 */
[----:B------:R-:W-:Y:S01]  /*60e80*/  STL [R1+0x52f4], R6 ;  /* 0x0052f40601007387 */ /* 0x000fe20000100800 */
[----:B------:R-:W-:Y:S02]  /*60e90*/  STL [R1+0x52f8], R7 ;  /* 0x0052f80701007387 */ /* 0x000fe40000100800 */
[----:B------:R-:W3:Y:S02]  /*60ea0*/  LDL R4, [R1+0x22cc] ;  /* 0x0022cc0001047983 */ /* 0x000ee40000100800 */
[----:B------:R-:W3:Y:S01]  /*60eb0*/  LDL R3, [R1+0x22d0] ;  /* 0x0022d00001037983 */ /* 0x000ee20000100800 */
[----:B----4-:R0:W-:Y:S01]  /*60ec0*/  STL [R1+0x52fc], R8 ;  /* 0x0052fc0801007387 */ /* 0x0101e20000100800 */
[----:B------:R-:W4:Y:S02]  /*60ed0*/  LDL R20, [R1+0x22c4] ;  /* 0x0022c40001147983 */ /* 0x000f240000100800 */
[----:B------:R-:W4:Y:S01]  /*60ee0*/  LDL R16, [R1+0x22c8] ;  /* 0x0022c80001107983 */ /* 0x000f220000100800 */
[----:B--2---:R1:W-:Y:S01]  /*60ef0*/  STL [R1+0x5300], R9 ;  /* 0x0053000901007387 */ /* 0x0043e20000100800 */
[----:B------:R-:W2:Y:S02]  /*60f00*/  LDL R14, [R1+0x224c] ;  /* 0x00224c00010e7983 */ /* 0x000ea40000100800 */
[----:B0-----:R-:W2:Y:S02]  /*60f10*/  LDL R8, [R1+0x2244] ;  /* 0x0022440001087983 */ /* 0x001ea40000100800 */
[----:B------:R-:W2:Y:S01]  /*60f20*/  LDL R7, [R1+0x2248] ;  /* 0x0022480001077983 */ /* 0x000ea20000100800 */
[----:B------:R-:W2:Y:S04]  /*60f30*/  LDL R5, [R1+0x21d0] ;  /* 0x0021d00001057983 */ /* 0x000ea80000100800 */
[----:B-1----:R-:W2:Y:S04]  /*60f40*/  LDL R9, [R1+0x2250] ;  /* 0x0022500001097983 */ /* 0x002ea80000100800 */
[----:B---3--:R-:W-:Y:S01]  /*60f50*/  STL [R1+0x5304], R10 ;  /* 0x0053040a01007387 */ /* 0x008fe20000100800 */
[----:B------:R-:W3:Y:S01]  /*60f60*/  LDL R6, [R1+0x21cc] ;  /* 0x0021cc0001067983 */ /* 0x000ee20000100800 */
[----:B------:R-:W-:Y:S01]  /*60f70*/  PRMT R11, RZ, 0x7610, R11 ;  /* 0x00007610ff0b7816 */ /* 0x000fe2000000000b */
[----:B------:R-:W-:-:S02]  /*60f80*/  @!P2 IMAD.MOV.U32 R13, RZ, RZ, R4 ;  /* 0x000000ffff0da224 */ /* 0x000fc400078e0004 */
[----:B------:R-:W-:Y:S01]  /*60f90*/  @!P2 IMAD.MOV.U32 R12, RZ, RZ, R3 ;  /* 0x000000ffff0ca224 */ /* 0x000fe200078e0003 */
[----:B------:R-:W-:Y:S02]  /*60fa0*/  PRMT R15, RZ, 0x7610, R15 ;  /* 0x00007610ff0f7816 */ /* 0x000fe4000000000f */
[----:B------:R-:W-:Y:S02]  /*60fb0*/  PRMT R17, RZ, 0x7610, R17 ;  /* 0x00007610ff117816 */ /* 0x000fe40000000011 */
[----:B------:R-:W-:Y:S02]  /*60fc0*/  PRMT R18, RZ, 0x7610, R18 ;  /* 0x00007610ff127816 */ /* 0x000fe40000000012 */
[----:B------:R-:W-:Y:S01]  /*60fd0*/  PRMT R19, RZ, 0x7610, R19 ;  /* 0x00007610ff137816 */ /* 0x000fe20000000013 */
[----:B------:R4:W3:Y:S04]  /*60fe0*/  @!P2 LDG.E.U16 R11, [R12.64] ;  /* 0x000000040c0ba981 */ /* 0x0008e8000c1e1500 */
[----:B------:R-:W3:Y:S04]  /*60ff0*/  LDL R3, [R1+0x3ab4] ;  /* 0x003ab40001037983 */ /* 0x000ee80000100800 */
[----:B------:R-:W3:Y:S01]  /*61000*/  LDL R4, [R1+0x3aac] ;  /* 0x003aac0001047983 */ /* 0x000ee20000100800 */
[----:B----4-:R-:W-:-:S02]  /*61010*/  @!P3 IMAD.MOV.U32 R12, RZ, RZ, R16 ;  /* 0x000000ffff0cb224 */ /* 0x010fc400078e0010 */
[----:B------:R-:W-:-:S05]  /*61020*/  @!P3 IMAD.MOV.U32 R13, RZ, RZ, R20 ;  /* 0x000000ffff0db224 */ /* 0x000fca00078e0014 */
[----:B------:R2:W4:Y:S02]  /*61030*/  @!P3 LDG.E.U16 R15, [R12.64] ;  /* 0x000000040c0fb981 */ /* 0x000524000c1e1500 */
[----:B--2---:R-:W-:Y:S02]  /*61040*/  @!P2 IMAD.MOV.U32 R13, RZ, RZ, R14 ;  /* 0x000000ffff0da224 */ /* 0x004fe400078e000e */
[----:B------:R-:W-:-:S05]  /*61050*/  @!P2 IMAD.MOV.U32 R12, RZ, RZ, R9 ;  /* 0x000000ffff0ca224 */ /* 0x000fca00078e0009 */
[----:B------:R0:W2:Y:S02]  /*61060*/  @!P2 LDG.E.U16 R17, [R12.64] ;  /* 0x000000040c11a981 */ /* 0x0000a4000c1e1500 */
[----:B0-----:R-:W-:Y:S02]  /*61070*/  @!P3 IMAD.MOV.U32 R12, RZ, RZ, R7 ;  /* 0x000000ffff0cb224 */ /* 0x001fe400078e0007 */
[----:B------:R-:W-:-:S05]  /*61080*/  @!P3 IMAD.MOV.U32 R13, RZ, RZ, R8 ;  /* 0x000000ffff0db224 */ /* 0x000fca00078e0008 */
[----:B------:R0:W2:Y:S02]  /*61090*/  @!P3 LDG.E.U16 R18, [R12.64] ;  /* 0x000000040c12b981 */ /* 0x0000a4000c1e1500 */
[----:B0-----:R-:W-:Y:S02]  /*610a0*/  @!P2 IMAD.MOV.U32 R12, RZ, RZ, R5 ;  /* 0x000000ffff0ca224 */ /* 0x001fe400078e0005 */
[----:B---3--:R-:W-:-:S05]  /*610b0*/  @!P2 IMAD.MOV.U32 R13, RZ, RZ, R6 ;  /* 0x000000ffff0da224 */ /* 0x008fca00078e0006 */
[----:B------:R0:W3:Y:S04]  /*610c0*/  @!P2 LDG.E.U16 R19, [R12.64] ;  /* 0x000000040c13a981 */ /* 0x0000e8000c1e1500 */
[----:B------:R-:W-:Y:S01]  /*610d0*/  STL [R1+0x5308], R11 ;  /* 0x0053080b01007387 */ /* 0x000fe20000100800 */
[----:B0-----:R-:W-:-:S03]  /*610e0*/  @!P3 IMAD.MOV.U32 R12, RZ, RZ, R3 ;  /* 0x000000ffff0cb224 */ /* 0x001fc600078e0003 */
[----:B----4-:R0:W-:Y:S04]  /*610f0*/  STL [R1+0x530c], R15 ;  /* 0x00530c0f01007387 */ /* 0x0101e80000100800 */
[----:B--2---:R1:W-:Y:S04]  /*61100*/  STL [R1+0x5310], R17 ;  /* 0x0053101101007387 */ /* 0x0043e80000100800 */
[----:B------:R-:W-:Y:S01]  /*61110*/  STL [R1+0x5314], R18 ;  /* 0x0053141201007387 */ /* 0x000fe20000100800 */
[----:B0-----:R-:W2:Y:S02]  /*61120*/  LDL.LU R15, [R1+0x2c0] ;  /* 0x0002c000010f7983 */ /* 0x001ea40000300800 */
[----:B------:R-:W4:Y:S01]  /*61130*/  LDL.LU R29, [R1+0x2a0] ;  /* 0x0002a000011d7983 */ /* 0x000f220000300800 */
[----:B---3--:R-:W-:Y:S01]  /*61140*/  STL [R1+0x5318], R19 ;  /* 0x0053181301007387 */ /* 0x008fe20000100800 */
[----:B-1----:R-:W3:Y:S02]  /*61150*/  LDL R17, [R1+0x3aa4] ;  /* 0x003aa40001117983 */ /* 0x002ee40000100800 */
[----:B------:R-:W2:Y:S01]  /*61160*/  LDL R3, [R1+0x3ab0] ;  /* 0x003ab00001037983 */ /* 0x000ea20000100800 */
[----:B------:R-:W-:Y:S01]  /*61170*/  PRMT R28, RZ, 0x7610, R28 ;  /* 0x00007610ff1c7816 */ /* 0x000fe2000000001c */
[----:B------:R-:W-:Y:S01]  /*61180*/  @!P3 IMAD.MOV.U32 R13, RZ, RZ, R4 ;  /* 0x000000ffff0db224 */ /* 0x000fe200078e0004 */
[----:B------:R-:W-:Y:S01]  /*61190*/  PRMT R0, RZ, 0x7610, R0 ;  /* 0x00007610ff007816 */ /* 0x000fe20000000000 */
[----:B------:R-:W4:Y:S04]  /*611a0*/  LDL.LU R11, [R1+0x280] ;  /* 0x00028000010b7983 */ /* 0x000f280000300800 */
[----:B------:R3:W4:Y:S01]  /*611b0*/  @!P3 LDG.E.U16 R28, [R12.64] ;  /* 0x000000040c1cb981 */ /* 0x000722000c1e1500 */
[----:B------:R-:W4:Y:S02]  /*611c0*/  LDL.LU R10, [R1+0x260] ;  /* 0x00026000010a7983 */ /* 0x000f240000300800 */
[----:B------:R-:W4:Y:S02]  /*611d0*/  LDL.LU R9, [R1+0x240] ;  /* 0x0002400001097983 */ /* 0x000f240000300800 */
[----:B------:R-:W4:Y:S01]  /*611e0*/  LDL.LU R27, [R1+0x220] ;  /* 0x00022000011b7983 */ /* 0x000f220000300800 */
[----:B------:R-:W4:Y:S01]  /*611f0*/  LDL.LU R8, [R1+0x200] ;  /* 0x0002000001087983 */ /* 0x000f220000300800 */
        /* <DEDUP_REMOVED lines=8> */
[----:B------:R-:W4:Y:S03]  /*61280*/  LDL.LU R22, [R1+0xe0] ;  /* 0x0000e00001167983 */ /* 0x000f260000300800 */
[----:B------:R-:W0:Y:S01]  /*61290*/  S2R R2, SR_TID.X ;  /* 0x0000000000027919 */ /* 0x000e220000002100 */
[----:B------:R-:W4:Y:S02]  /*612a0*/  LDL.LU R23, [R1+0x2bc] ;  /* 0x0002bc0001177983 */ /* 0x000f240000300800 */
[----:B------:R-:W4:Y:S02]  /*612b0*/  LDL.LU R24, [R1+0x29c] ;  /* 0x00029c0001187983 */ /* 0x000f240000300800 */
[----:B------:R-:W4:Y:S01]  /*612c0*/  LDL.LU R25, [R1+0x27c] ;  /* 0x00027c0001197983 */ /* 0x000f220000300800 */
[----:B------:R-:W4:Y:S01]  /*612d0*/  LDL.LU R26, [R1+0x25c] ;  /* 0x00025c00011a7983 */ /* 0x000f220000300800 */
[----:B---3--:R-:W-:-:S02]  /*612e0*/  @!P2 IMAD.MOV.U32 R13, RZ, RZ, R17 ;  /* 0x000000ffff0da224 */ /* 0x008fc400078e0011 */
[----:B--2---:R-:W-:-:S05]  /*612f0*/  @!P2 IMAD.MOV.U32 R12, RZ, RZ, R3 ;  /* 0x000000ffff0ca224 */ /* 0x004fca00078e0003 */
[----:B------:R-:W2:Y:S01]  /*61300*/  @!P2 LDG.E.U16 R0, [R12.64] ;  /* 0x000000040c00a981 */ /* 0x000ea2000c1e1500 */
[----:B0-----:R-:W-:-:S03]  /*61310*/  LOP3.LUT R2, R2, 0x3f, RZ, 0xc0, !PT ;  /* 0x0000003f02027812 */ /* 0x001fc600078ec0ff */
[----:B----4-:R-:W-:Y:S01]  /*61320*/  STL [R1+0x42d8], R28 ;  /* 0x0042d81c01007387 */ /* 0x010fe20000100800 */
[----:B------:R-:W-:Y:S02]  /*61330*/  STL [R1+0x531c], R28 ;  /* 0x00531c1c01007387 */ /* 0x000fe40000100800 */
[----:B------:R-:W3:Y:S02]  /*61340*/  LDL.LU R3, [R1+0x23c] ;  /* 0x00023c0001037983 */ /* 0x000ee40000300800 */
[----:B------:R-:W-:Y:S01]  /*61350*/  IMAD.SHL.U32 R2, R2, 0x2, RZ ;  /* 0x0000000202027824 */ /* 0x000fe200078e00ff */
[----:B------:R-:W-:Y:S01]  /*61360*/  STL [R1+0x5324], R12 ;  /* 0x0053240c01007387 */ /* 0x000fe20000100800 */
[----:B------:R-:W-:Y:S03]  /*61370*/  STL [R1+0x5320], R13 ;  /* 0x0053200d01007387 */ /* 0x000fe60000100800 */
[----:B------:R0:W-:Y:S04]  /*61380*/  STS.U16 [R2+0x20400], R29 ;  /* 0x0204001d02007388 */ /* 0x0001e80000000400 */
[----:B------:R1:W-:Y:S04]  /*61390*/  STS.U16 [R2+0x21400], R27 ;  /* 0x0214001b02007388 */ /* 0x0003e80000000400 */
[----:B------:R-:W-:Y:S04]  /*613a0*/  STS.U16 [R2+0x20000], R15 ;  /* 0x0200000f02007388 */ /* 0x000fe80000000400 */
        /* <DEDUP_REMOVED lines=13> */
[----:B--2---:R-:W-:Y:S01]  /*61480*/  STL [R1+0x42dc], R0 ;  /* 0x0042dc0001007387 */ /* 0x004fe20000100800 */
[----:B------:R2:W-:Y:S02]  /*61490*/  STL [R1+0x5328], R0 ;  /* 0x0053280001007387 */ /* 0x0005e40000100800 */
[----:B0-----:R-:W4:Y:S02]  /*614a0*/  LDL.LU R29, [R1+0x21c] ;  /* 0x00021c00011d7983 */ /* 0x001f240000300800 */
[----:B-1----:R-:W4:Y:S01]  /*614b0*/  LDL.LU R27, [R1+0x1fc] ;  /* 0x0001fc00011b7983 */ /* 0x002f220000300800 */
[----:B--2---:R-:W-:-:S02]  /*614c0*/  LOP3.LUT R0, R2, 0x10, RZ, 0x3c, !PT ;  /* 0x0000001002007812 */ /* 0x004fc400078e3cff */
[----:B------:R-:W2:Y:S01]  /*614d0*/  LDL.LU R2, [R1+0x1dc] ;  /* 0x0001dc0001027983 */ /* 0x000ea20000300800 */
[----:B------:R-:W2:Y:S02]  /*614e0*/  LDL.LU R13, [R1+0x1bc] ;  /* 0x0001bc00010d7983 */ /* 0x000ea40000300800 */
[----:B------:R-:W2:Y:S02]  /*614f0*/  LDL.LU R12, [R1+0x19c] ;  /* 0x00019c00010c7983 */ /* 0x000ea40000300800 */
[----:B------:R-:W2:Y:S01]  /*61500*/  LDL.LU R28, [R1+0x17c] ;  /* 0x00017c00011c7983 */ /* 0x000ea20000300800 */
[----:B------:R-:W2:Y:S01]  /*61510*/  LDL.LU R19, [R1+0x15c] ;  /* 0x00015c0001137983 */ /* 0x000ea20000300800 */
[----:B------:R-:W2:Y:S03]  /*61520*/  LDL.LU R18, [R1+0x13c] ;  /* 0x00013c0001127983 */ /* 0x000ea60000300800 */
[----:B------:R-:W-:Y:S01]  /*61530*/  STS.U16 [R0+0x20080], R23 ;  /* 0x0200801700007388 */ /* 0x000fe20000000400 */
[----:B------:R-:W2:Y:S02]  /*61540*/  LDL.LU R4, [R1+0x11c] ;  /* 0x00011c0001047983 */ /* 0x000ea40000300800 */
[----:B------:R-:W-:Y:S02]  /*61550*/  STS.U16 [R0+0x20480], R24 ;  /* 0x0204801800007388 */ /* 0x000fe40000000400 */
[----:B------:R-:W-:Y:S01]  /*61560*/  STS.U16 [R0+0x20880], R25 ;  /* 0x0208801900007388 */ /* 0x000fe20000000400 */
[----:B------:R-:W-:Y:S01]  /*61570*/  STS.U16 [R0+0x20c80], R26 ;  /* 0x020c801a00007388 */ /* 0x000fe20000000400 */
[----:B---3--:R0:W-:Y:S03]  /*61580*/  STS.U16 [R0+0x21080], R3 ;  /* 0x0210800300007388 */ /* 0x0081e60000000400 */
[----:B------:R-:W3:Y:S04]  /*61590*/  LDL.LU R17, [R1+0xfc] ;  /* 0x0000fc0001117983 */ /* 0x000ee80000300800 */
[----:B0-----:R-:W3:Y:S01]  /*615a0*/  LDL.LU R3, [R1+0xdc] ;  /* 0x0000dc0001037983 */ /* 0x001ee20000300800 */
[----:B------:R-:W3:Y:S02]  /*615b0*/  LDL.LU R15, [R1+0x2b8] ;  /* 0x0002b800010f7983 */ /* 0x000ee40000300800 */
[----:B------:R-:W3:Y:S02]  /*615c0*/  LDL.LU R11, [R1+0x298] ;  /* 0x00029800010b7983 */ /* 0x000ee40000300800 */
[----:B------:R-:W3:Y:S01]  /*615d0*/  LDL.LU R10, [R1+0x278] ;  /* 0x00027800010a7983 */ /* 0x000ee20000300800 */
[----:B----4-:R0:W-:Y:S04]  /*615e0*/  STS.U16 [R0+0x21480], R29 ;  /* 0x0214801d00007388 */ /* 0x0101e80000000400 */
[----:B0-----:R-:W4:Y:S01]  /*615f0*/  LDL.LU R29, [R1+0x258] ;  /* 0x00025800011d7983 */ /* 0x001f220000300800 */
[----:B------:R-:W-:Y:S02]  /*61600*/  STS.U16 [R0+0x21880], R27 ;  /* 0x0218801b00007388 */ /* 0x000fe40000000400 */
[----:B--2---:R0:W-:Y:S01]  /*61610*/  STS.U16 [R0+0x21c80], R2 ;  /* 0x021c800200007388 */ /* 0x0041e20000000400 */
[----:B------:R-:W2:Y:S04]  /*61620*/  LDL.LU R9, [R1+0x238] ;  /* 0x0002380001097983 */ /* 0x000ea80000300800 */
[----:B------:R-:W2:Y:S04]  /*61630*/  LDL.LU R8, [R1+0x218] ;  /* 0x0002180001087983 */ /* 0x000ea80000300800 */
[----:B0-----:R-:W0:Y:S04]  /*61640*/  S2R R2, SR_TID.X ;  /* 0x0000000000027919 */ /* 0x001e280000002100 */
[----:B------:R-:W-:Y:S01]  /*61650*/  STS.U16 [R0+0x22080], R13 ;  /* 0x0220800d00007388 */ /* 0x000fe20000000400 */
[----:B------:R-:W2:Y:S02]  /*61660*/  LDL.LU R7, [R1+0x1f8] ;  /* 0x0001f80001077983 */ /* 0x000ea40000300800 */
[----:B------:R-:W-:Y:S02]  /*61670*/  STS.U16 [R0+0x22480], R12 ;  /* 0x0224800c00007388 */ /* 0x000fe40000000400 */
[----:B------:R-:W2:Y:S01]  /*61680*/  LDL.LU R6, [R1+0x1d8] ;  /* 0x0001d80001067983 */ /* 0x000ea20000300800 */
[----:B------:R-:W-:Y:S04]  /*61690*/  STS.U16 [R0+0x22880], R28 ;  /* 0x0228801c00007388 */ /* 0x000fe80000000400 */
[----:B------:R-:W2:Y:S01]  /*616a0*/  LDL.LU R5, [R1+0x1b8] ;  /* 0x0001b80001057983 */ /* 0x000ea20000300800 */
[----:B------:R-:W-:Y:S02]  /*616b0*/  STS.U16 [R0+0x22c80], R19 ;  /* 0x022c801300007388 */ /* 0x000fe40000000400 */
[----:B------:R-:W2:Y:S02]  /*616c0*/  LDL.LU R14, [R1+0x198] ;  /* 0x00019800010e7983 */ /* 0x000ea40000300800 */
[----:B------:R-:W-:Y:S01]  /*616d0*/  STS.U16 [R0+0x23080], R18 ;  /* 0x0230801200007388 */ /* 0x000fe20000000400 */
[----:B------:R-:W2:Y:S04]  /*616e0*/  LDL.LU R16, [R1+0x178] ;  /* 0x0001780001107983 */ /* 0x000ea80000300800 */
[----:B------:R1:W-:Y:S01]  /*616f0*/  STS.U16 [R0+0x23480], R4 ;  /* 0x0234800400007388 */ /* 0x0003e20000000400 */
[----:B------:R-:W2:Y:S02]  /*61700*/  LDL.LU R20, [R1+0x158] ;  /* 0x0001580001147983 */ /* 0x000ea40000300800 */
[----:B------:R-:W2:Y:S02]  /*61710*/  LDL.LU R21, [R1+0x138] ;  /* 0x0001380001157983 */ /* 0x000ea40000300800 */
[----:B------:R-:W2:Y:S01]  /*61720*/  LDL.LU R22, [R1+0x118] ;  /* 0x0001180001167983 */ /* 0x000ea20000300800 */
[----:B------:R-:W2:Y:S01]  /*61730*/  LDL.LU R23, [R1+0xf8] ;  /* 0x0000f80001177983 */ /* 0x000ea20000300800 */
[----:B0-----:R-:W-:-:S03]  /*61740*/  LOP3.LUT R2, R2, 0x3f, RZ, 0xc0, !PT ;  /* 0x0000003f02027812 */ /* 0x001fc600078ec0ff */
[----:B---3--:R-:W-:Y:S04]  /*61750*/  STS.U16 [R0+0x23880], R17 ;  /* 0x0238801100007388 */ /* 0x008fe80000000400 */
[----:B------:R-:W3:Y:S01]  /*61760*/  LDL.LU R24, [R1+0xd8] ;  /* 0x0000d80001187983 */ /* 0x000ee20000300800 */
[----:B------:R-:W-:-:S03]  /*61770*/  IMAD.SHL.U32 R2, R2, 0x2, RZ ;  /* 0x0000000202027824 */ /* 0x000fc600078e00ff */
[----:B------:R0:W-:Y:S04]  /*61780*/  STS.U16 [R0+0x23c80], R3 ;  /* 0x023c800300007388 */ /* 0x0001e80000000400 */
[----:B------:R-:W3:Y:S01]  /*61790*/  LDL.LU R25, [R1+0x2b4] ;  /* 0x0002b40001197983 */ /* 0x000ee20000300800 */
[----:B------:R-:W3:Y:S02]  /*617a0*/  LDL.LU R26, [R1+0x294] ;  /* 0x00029400011a7983 */ /* 0x000ee40000300800 */
[----:B------:R-:W3:Y:S01]  /*617b0*/  LDL.LU R27, [R1+0x274] ;  /* 0x00027400011b7983 */ /* 0x000ee20000300800 */
[----:B-1----:R-:W-:-:S05]  /*617c0*/  LOP3.LUT R4, R2, 0x20, RZ, 0x3c, !PT ;  /* 0x0000002002047812 */ /* 0x002fca00078e3cff */
[----:B------:R-:W-:Y:S01]  /*617d0*/  STS.U16 [R4+0x20100], R15 ;  /* 0x0201000f04007388 */ /* 0x000fe20000000400 */
[----:B------:R-:W-:Y:S02]  /*617e0*/  STS.U16 [R4+0x20500], R11 ;  /* 0x0205000b04007388 */ /* 0x000fe40000000400 */
[----:B------:R-:W-:Y:S01]  /*617f0*/  STS.U16 [R4+0x20900], R10 ;  /* 0x0209000a04007388 */ /* 0x000fe20000000400 */
[----:B0-----:R-:W3:Y:S01]  /*61800*/  LDL.LU R3, [R1+0x254] ;  /* 0x0002540001037983 */ /* 0x001ee20000300800 */
[----:B------:R-:W-:-:S03]  /*61810*/  LOP3.LUT R0, R2, 0x30, RZ, 0x3c, !PT ;  /* 0x0000003002007812 */ /* 0x000fc600078e3cff */
[----:B----4-:R0:W-:Y:S04]  /*61820*/  STS.U16 [R4+0x20d00], R29 ;  /* 0x020d001d04007388 */ /* 0x0101e80000000400 */
[----:B0-----:R-:W4:Y:S01]  /*61830*/  LDL.LU R29, [R1+0x234] ;  /* 0x00023400011d7983 */ /* 0x001f220000300800 */
[----:B------:R-:W3:Y:S02]  /*61840*/  LDL.LU R2, [R1+0x1f4] ;  /* 0x0001f40001027983 */ /* 0x000ee40000300800 */
[----:B--2---:R-:W-:Y:S01]  /*61850*/  STS.U16 [R4+0x21100], R9 ;  /* 0x0211000904007388 */ /* 0x004fe20000000400 */
[----:B------:R-:W-:Y:S04]  /*61860*/  STS.U16 [R4+0x21500], R8 ;  /* 0x0215000804007388 */ /* 0x000fe80000000400 */
[----:B------:R-:W-:Y:S01]  /*61870*/  STS.U16 [R4+0x21900], R7 ;  /* 0x0219000704007388 */ /* 0x000fe20000000400 */
[----:B------:R-:W-:Y:S03]  /*61880*/  STS.U16 [R4+0x21d00], R6 ;  /* 0x021d000604007388 */ /* 0x000fe60000000400 */
[----:B------:R-:W-:Y:S01]  /*61890*/  STS.U16 [R4+0x22100], R5 ;  /* 0x0221000504007388 */ /* 0x000fe20000000400 */
[----:B------:R-:W-:Y:S03]  /*618a0*/  STS.U16 [R4+0x22500], R14 ;  /* 0x0225000e04007388 */ /* 0x000fe60000000400 */
[----:B------:R-:W-:Y:S01]  /*618b0*/  STS.U16 [R4+0x22900], R16 ;  /* 0x0229001004007388 */ /* 0x000fe20000000400 */
[----:B------:R-:W-:Y:S02]  /*618c0*/  STS.U16 [R4+0x22d00], R20 ;  /* 0x022d001404007388 */ /* 0x000fe40000000400 */
[----:B------:R-:W-:Y:S01]  /*618d0*/  STS.U16 [R4+0x23100], R21 ;  /* 0x0231001504007388 */ /* 0x000fe20000000400 */
[----:B------:R-:W-:Y:S01]  /*618e0*/  STS.U16 [R4+0x23500], R22 ;  /* 0x0235001604007388 */ /* 0x000fe20000000400 */
[----:B------:R-:W-:Y:S03]  /*618f0*/  STS.U16 [R4+0x23900], R23 ;  /* 0x0239001704007388 */ /* 0x000fe60000000400 */
[----:B---3--:R0:W-:Y:S04]  /*61900*/  STL [R1+0x534c], R2 ;  /* 0x00534c0201007387 */ /* 0x0081e80000100800 */
[----:B0-----:R-:W2:Y:S01]  /*61910*/  LDL.LU R2, [R1+0x214] ;  /* 0x0002140001027983 */ /* 0x001ea20000300800 */
[----:B------:R-:W3:Y:S02]  /*61920*/  LDL.LU R13, [R1+0x1d4] ;  /* 0x0001d400010d7983 */ /* 0x000ee40000300800 */
[----:B------:R-:W3:Y:S02]  /*61930*/  LDL.LU R12, [R1+0x1b4] ;  /* 0x0001b400010c7983 */ /* 0x000ee40000300800 */
[----:B------:R-:W3:Y:S01]  /*61940*/  LDL.LU R28, [R1+0x194] ;  /* 0x00019400011c7983 */ /* 0x000ee20000300800 */
[----:B------:R-:W3:Y:S04]  /*61950*/  LDL.LU R19, [R1+0x174] ;  /* 0x0001740001137983 */ /* 0x000ee80000300800 */
[----:B------:R0:W-:Y:S01]  /*61960*/  STS.U16 [R4+0x23d00], R24 ;  /* 0x023d001804007388 */ /* 0x0001e20000000400 */
[----:B------:R-:W3:Y:S02]  /*61970*/  LDL.LU R18, [R1+0x154] ;  /* 0x0001540001127983 */ /* 0x000ee40000300800 */
[----:B------:R-:W-:Y:S02]  /*61980*/  STS.U16 [R0+0x20180], R25 ;  /* 0x0201801900007388 */ /* 0x000fe40000000400 */
[----:B------:R-:W-:Y:S01]  /*61990*/  STS.U16 [R0+0x20580], R26 ;  /* 0x0205801a00007388 */ /* 0x000fe20000000400 */
[----:B------:R-:W-:Y:S01]  /*619a0*/  STS.U16 [R0+0x20980], R27 ;  /* 0x0209801b00007388 */ /* 0x000fe20000000400 */
[----:B------:R1:W-:Y:S03]  /*619b0*/  STS.U16 [R0+0x20d80], R3 ;  /* 0x020d800300007388 */ /* 0x0003e60000000400 */
[----:B0-----:R-:W3:Y:S01]  /*619c0*/  LDL.LU R4, [R1+0x134] ;  /* 0x0001340001047983 */ /* 0x001ee20000300800 */
[----:B------:R-:W3:Y:S02]  /*619d0*/  LDL.LU R17, [R1+0x114] ;  /* 0x0001140001117983 */ /* 0x000ee40000300800 */
[----:B------:R-:W3:Y:S02]  /*619e0*/  LDL.LU R15, [R1+0xf4] ;  /* 0x0000f400010f7983 */ /* 0x000ee40000300800 */
[----:B------:R-:W3:Y:S01]  /*619f0*/  LDL.LU R11, [R1+0xd4] ;  /* 0x0000d400010b7983 */ /* 0x000ee20000300800 */
[----:B-1----:R-:W3:Y:S01]  /*61a00*/  LDL.LU R3, [R1+0x2b0] ;  /* 0x0002b00001037983 */ /* 0x002ee20000300800 */
        /* <DEDUP_REMOVED lines=15> */
[----:B----4-:R0:W-:Y:S04]  /*61b00*/  STS.U16 [R0+0x21180], R29 ;  /* 0x0211801d00007388 */ /* 0x0101e80000000400 */
[----:B------:R-:W4:Y:S04]  /*61b10*/  LDL.LU R27, [R1+0x2ac] ;  /* 0x0002ac00011b7983 */ /* 0x000f280000300800 */
[----:B0-----:R-:W3:Y:S04]  /*61b20*/  LDL.LU R29, [R1+0x28c] ;  /* 0x00028c00011d7983 */ /* 0x001ee80000300800 */
[----:B--2---:R0:W-:Y:S04]  /*61b30*/  STS.U16 [R0+0x21580], R2 ;  /* 0x0215800200007388 */ /* 0x0041e80000000400 */
[----:B0-----:R-:W2:Y:S04]  /*61b40*/  LDL.LU R2, [R1+0x534c] ;  /* 0x00534c0001027983 */ /* 0x001ea80000300800 */
[----:B--2---:R0:W-:Y:S04]  /*61b50*/  STS.U16 [R0+0x21980], R2 ;  /* 0x0219800200007388 */ /* 0x0041e80000000400 */
[----:B0-----:R-:W0:Y:S01]  /*61b60*/  S2R R2, SR_TID.X ;  /* 0x0000000000027919 */ /* 0x001e220000002100 */
[----:B---3--:R-:W-:Y:S02]  /*61b70*/  STS.U16 [R0+0x21d80], R13 ;  /* 0x021d800d00007388 */ /* 0x008fe40000000400 */
[----:B------:R-:W-:Y:S02]  /*61b80*/  STS.U16 [R0+0x22180], R12 ;  /* 0x0221800c00007388 */ /* 0x000fe40000000400 */
[----:B------:R-:W-:Y:S01]  /*61b90*/  STS.U16 [R0+0x22580], R28 ;  /* 0x0225801c00007388 */ /* 0x000fe20000000400 */
[----:B------:R-:W-:Y:S01]  /*61ba0*/  STS.U16 [R0+0x22980], R19 ;  /* 0x0229801300007388 */ /* 0x000fe20000000400 */
[----:B------:R-:W-:Y:S02]  /*61bb0*/  STS.U16 [R0+0x22d80], R18 ;  /* 0x022d801200007388 */ /* 0x000fe40000000400 */
[----:B------:R1:W-:Y:S02]  /*61bc0*/  STS.U16 [R0+0x23180], R4 ;  /* 0x0231800400007388 */ /* 0x0003e40000000400 */
[----:B------:R-:W-:Y:S01]  /*61bd0*/  STS.U16 [R0+0x23580], R17 ;  /* 0x0235801100007388 */ /* 0x000fe20000000400 */
[----:B------:R-:W-:Y:S01]  /*61be0*/  STS.U16 [R0+0x23980], R15 ;  /* 0x0239800f00007388 */ /* 0x000fe20000000400 */
[----:B------:R2:W-:Y:S01]  /*61bf0*/  STS.U16 [R0+0x23d80], R11 ;  /* 0x023d800b00007388 */ /* 0x0005e20000000400 */
[----:B0-----:R-:W-:-:S05]  /*61c00*/  LOP3.LUT R2, R2, 0x3f, RZ, 0xc0, !PT ;  /* 0x0000003f02027812 */ /* 0x001fca00078ec0ff */
[----:B------:R-:W-:-:S05]  /*61c10*/  IMAD.SHL.U32 R2, R2, 0x2, RZ ;  /* 0x0000000202027824 */ /* 0x000fca00078e00ff */
[C---:B-1----:R-:W-:Y:S02]  /*61c20*/  LOP3.LUT R4, R2.reuse, 0x40, RZ, 0x3c, !PT ;  /* 0x0000004002047812 */ /* 0x042fe400078e3cff */
[----:B--2---:R-:W-:-:S03]  /*61c30*/  LOP3.LUT R0, R2, 0x50, RZ, 0x3c, !PT ;  /* 0x0000005002007812 */ /* 0x004fc600078e3cff */
[----:B------:R0:W-:Y:S04]  /*61c40*/  STS.U16 [R4+0x20200], R3 ;  /* 0x0202000304007388 */ /* 0x0001e80000000400 */
[----:B0-----:R-:W2:Y:S01]  /*61c50*/  LDL.LU R3, [R1+0x26c] ;  /* 0x00026c0001037983 */ /* 0x001ea20000300800 */
[----:B------:R-:W3:Y:S03]  /*61c60*/  LDL.LU R2, [R1+0x20c] ;  /* 0x00020c0001027983 */ /* 0x000ee60000300800 */
[----:B---3--:R0:W-:Y:S04]  /*61c70*/  STL [R1+0x5344], R2 ;  /* 0x0053440201007387 */ /* 0x0081e80000100800 */
[----:B0-----:R-:W3:Y:S01]  /*61c80*/  LDL.LU R2, [R1+0x22c] ;  /* 0x00022c0001027983 */ /* 0x001ee20000300800 */
[----:B------:R-:W-:Y:S02]  /*61c90*/  STS.U16 [R4+0x20600], R10 ;  /* 0x0206000a04007388 */ /* 0x000fe40000000400 */
[----:B------:R-:W-:Y:S02]  /*61ca0*/  STS.U16 [R4+0x20a00], R9 ;  /* 0x020a000904007388 */ /* 0x000fe40000000400 */
[----:B------:R-:W-:Y:S01]  /*61cb0*/  STS.U16 [R4+0x20e00], R8 ;  /* 0x020e000804007388 */ /* 0x000fe20000000400 */
[----:B------:R-:W-:Y:S01]  /*61cc0*/  STS.U16 [R4+0x21200], R7 ;  /* 0x0212000704007388 */ /* 0x000fe20000000400 */
        /* <DEDUP_REMOVED lines=11> */
[----:B---3--:R0:W-:Y:S04]  /*61d80*/  STL [R1+0x5348], R2 ;  /* 0x0053480201007387 */ /* 0x0081e80000100800 */
[----:B0-----:R-:W3:Y:S01]  /*61d90*/  LDL.LU R2, [R1+0x24c] ;  /* 0x00024c0001027983 */ /* 0x001ee20000300800 */
        /* <DEDUP_REMOVED lines=24> */
[----:B------:R-:W4:Y:S01]  /*61f20*/  LDL.LU R26, [R1+0x108] ;  /* 0x00010800011a7983 */ /* 0x000f220000300800 */
[----:B------:R1:W-:Y:S02]  /*61f30*/  STS.U16 [R0+0x20680], R29 ;  /* 0x0206801d00007388 */ /* 0x0003e40000000400 */
[----:B--2---:R2:W-:Y:S01]  /*61f40*/  STS.U16 [R0+0x20a80], R3 ;  /* 0x020a800300007388 */ /* 0x0045e20000000400 */
[----:B0-----:R-:W4:Y:S01]  /*61f50*/  LDL.LU R27, [R1+0xe8] ;  /* 0x0000e800011b7983 */ /* 0x001f220000300800 */
[----:B-1----:R-:W4:Y:S02]  /*61f60*/  LDL.LU R29, [R1+0xc8] ;  /* 0x0000c800011d7983 */ /* 0x002f240000300800 */
[----:B--2---:R-:W2:Y:S01]  /*61f70*/  LDL.LU R3, [R1+0x2a4] ;  /* 0x0002a40001037983 */ /* 0x004ea20000300800 */
[----:B---3--:R0:W-:Y:S04]  /*61f80*/  STS.U16 [R0+0x20e80], R2 ;  /* 0x020e800200007388 */ /* 0x0081e80000000400 */
[----:B0-----:R-:W3:Y:S04]  /*61f90*/  LDL.LU R2, [R1+0x5348] ;  /* 0x0053480001027983 */ /* 0x001ee80000300800 */
[----:B---3--:R0:W-:Y:S04]  /*61fa0*/  STS.U16 [R0+0x21280], R2 ;  /* 0x0212800200007388 */ /* 0x0081e80000000400 */
[----:B0-----:R-:W3:Y:S04]  /*61fb0*/  LDL.LU R2, [R1+0x5344] ;  /* 0x0053440001027983 */ /* 0x001ee80000300800 */
[----:B---3--:R0:W-:Y:S04]  /*61fc0*/  STS.U16 [R0+0x21680], R2 ;  /* 0x0216800200007388 */ /* 0x0081e80000000400 */
[----:B0-----:R-:W0:Y:S01]  /*61fd0*/  S2R R2, SR_TID.X ;  /* 0x0000000000027919 */ /* 0x001e220000002100 */
[----:B------:R-:W-:Y:S02]  /*61fe0*/  STS.U16 [R0+0x21a80], R13 ;  /* 0x021a800d00007388 */ /* 0x000fe40000000400 */
[----:B------:R-:W-:Y:S02]  /*61ff0*/  STS.U16 [R0+0x21e80], R12 ;  /* 0x021e800c00007388 */ /* 0x000fe40000000400 */
[----:B------:R-:W-:Y:S01]  /*62000*/  STS.U16 [R0+0x22280], R28 ;  /* 0x0222801c00007388 */ /* 0x000fe20000000400 */
[----:B------:R-:W-:Y:S01]  /*62010*/  STS.U16 [R0+0x22680], R19 ;  /* 0x0226801300007388 */ /* 0x000fe20000000400 */
[----:B------:R-:W-:Y:S02]  /*62020*/  STS.U16 [R0+0x22a80], R18 ;  /* 0x022a801200007388 */ /* 0x000fe40000000400 */
[----:B------:R-:W-:Y:S02]  /*62030*/  STS.U16 [R0+0x22e80], R17 ;  /* 0x022e801100007388 */ /* 0x000fe40000000400 */
[----:B------:R1:W-:Y:S01]  /*62040*/  STS.U16 [R0+0x23280], R4 ;  /* 0x0232800400007388 */ /* 0x0003e20000000400 */
[----:B------:R-:W-:Y:S01]  /*62050*/  STS.U16 [R0+0x23680], R15 ;  /* 0x0236800f00007388 */ /* 0x000fe20000000400 */
[----:B------:R-:W-:Y:S02]  /*62060*/  STS.U16 [R0+0x23a80], R11 ;  /* 0x023a800b00007388 */ /* 0x000fe40000000400 */
[----:B------:R3:W-:Y:S01]  /*62070*/  STS.U16 [R0+0x23e80], R10 ;  /* 0x023e800a00007388 */ /* 0x0007e20000000400 */
[----:B0-----:R-:W-:-:S05]  /*62080*/  LOP3.LUT R2, R2, 0x3f, RZ, 0xc0, !PT ;  /* 0x0000003f02027812 */ /* 0x001fca00078ec0ff */
[----:B------:R-:W-:-:S05]  /*62090*/  IMAD.SHL.U32 R2, R2, 0x2, RZ ;  /* 0x0000000202027824 */ /* 0x000fca00078e00ff */
[C---:B-1----:R-:W-:Y:S02]  /*620a0*/  LOP3.LUT R4, R2.reuse, 0x60, RZ, 0x3c, !PT ;  /* 0x0000006002047812 */ /* 0x042fe400078e3cff */
[----:B---3--:R-:W-:Y:S02]  /*620b0*/  LOP3.LUT R0, R2, 0x70, RZ, 0x3c, !PT ;  /* 0x0000007002007812 */ /* 0x008fe400078e3cff */
[----:B------:R-:W3:Y:S04]  /*620c0*/  LDL.LU R2, [R1+0x224] ;  /* 0x0002240001027983 */ /* 0x000ee80000300800 */
[----:B---3--:R0:W-:Y:S04]  /*620d0*/  STL [R1+0x5338], R2 ;  /* 0x0053380201007387 */ /* 0x0081e80000100800 */
[----:B0-----:R-:W3:Y:S04]  /*620e0*/  LDL.LU R2, [R1+0x244] ;  /* 0x0002440001027983 */ /* 0x001ee80000300800 */
[----:B---3--:R0:W-:Y:S04]  /*620f0*/  STL [R1+0x533c], R2 ;  /* 0x00533c0201007387 */ /* 0x0081e80000100800 */
[----:B0-----:R-:W3:Y:S04]  /*62100*/  LDL.LU R2, [R1+0x264] ;  /* 0x0002640001027983 */ /* 0x001ee80000300800 */
        /* <DEDUP_REMOVED lines=13> */
[----:B----4-:R-:W-:Y:S03]  /*621e0*/  STS.U16 [R4+0x23700], R26 ;  /* 0x0237001a04007388 */ /* 0x010fe60000000400 */
[----:B---3--:R0:W-:Y:S04]  /*621f0*/  STL [R1+0x5340], R2 ;  /* 0x0053400201007387 */ /* 0x0081e80000100800 */
[----:B0-----:R-:W3:Y:S01]  /*62200*/  LDL.LU R2, [R1+0x284] ;  /* 0x0002840001027983 */ /* 0x001ee20000300800 */
        /* <DEDUP_REMOVED lines=11> */
[----:B------:R-:W4:Y:S04]  /*622c0*/  LDL.LU R7, [R1+0xc0] ;  /* 0x0000c00001077983 */ /* 0x000f280000300800 */
[----:B------:R-:W-:Y:S01]  /*622d0*/  STS.U16 [R4+0x23b00], R27 ;  /* 0x023b001b04007388 */ /* 0x000fe20000000400 */
[----:B------:R-:W4:Y:S02]  /*622e0*/  LDL.LU R6, [R1+0xbc] ;  /* 0x0000bc0001067983 */ /* 0x000f240000300800 */
[----:B------:R0:W-:Y:S02]  /*622f0*/  STS.U16 [R4+0x23f00], R29 ;  /* 0x023f001d04007388 */ /* 0x0001e40000000400 */
[----:B------:R-:W4:Y:S01]  /*62300*/  LDL.LU R5, [R1+0xb8] ;  /* 0x0000b80001057983 */ /* 0x000f220000300800 */
[----:B0-----:R-:W4:Y:S01]  /*62310*/  LDL.LU R4, [R1+0xb4] ;  /* 0x0000b40001047983 */ /* 0x001f220000300800 */
        /* <DEDUP_REMOVED lines=9> */
[----:B------:R-:W4:Y:S01]  /*623b0*/  LDL.LU R27, [R1+0x8c] ;  /* 0x00008c00011b7983 */ /* 0x000f220000300800 */
[----:B--2---:R0:W-:Y:S01]  /*623c0*/  STS.U16 [R0+0x20380], R3 ;  /* 0x0203800300007388 */ /* 0x0041e20000000400 */
[----:B------:R-:W2:Y:S03]  /*623d0*/  LDL.LU R29, [R1+0x88] ;  /* 0x00008800011d7983 */ /* 0x000ea60000300800 */
[----:B0-----:R-:W2:Y:S04]  /*623e0*/  LDL.LU R3, [R1+0x84] ;  /* 0x0000840001037983 */ /* 0x001ea80000300800 */
[----:B---3--:R0:W-:Y:S04]  /*623f0*/  STS.U16 [R0+0x20780], R2 ;  /* 0x0207800200007388 */ /* 0x0081e80000000400 */
[----:B0-----:R-:W3:Y:S04]  /*62400*/  LDL.LU R2, [R1+0x5340] ;  /* 0x0053400001027983 */ /* 0x001ee80000300800 */
[----:B---3--:R0:W-:Y:S04]  /*62410*/  STS.U16 [R0+0x20b80], R2 ;  /* 0x020b800200007388 */ /* 0x0081e80000000400 */
[----:B0-----:R-:W3:Y:S04]  /*62420*/  LDL.LU R2, [R1+0x533c] ;  /* 0x00533c0001027983 */ /* 0x001ee80000300800 */
[----:B---3--:R0:W-:Y:S04]  /*62430*/  STS.U16 [R0+0x20f80], R2 ;  /* 0x020f800200007388 */ /* 0x0081e80000000400 */
[----:B0-----:R-:W3:Y:S04]  /*62440*/  LDL.LU R2, [R1+0x5338] ;  /* 0x0053380001027983 */ /* 0x001ee80000300800 */
[----:B---3--:R-:W-:Y:S01]  /*62450*/  STS.U16 [R0+0x21380], R2 ;  /* 0x0213800200007388 */ /* 0x008fe20000000400 */
[----:B----4-:R-:W-:Y:S02]  /*62460*/  STS.U16 [R0+0x21780], R13 ;  /* 0x0217800d00007388 */ /* 0x010fe40000000400 */
        /* <DEDUP_REMOVED lines=9> */
[----:B------:R0:W-:Y:S02]  /*62500*/  STS.U16 [R0+0x23f80], R8 ;  /* 0x023f800800007388 */ /* 0x0001e40000000400 */
[----:B0-----:R-:W3:Y:S04]  /*62510*/  LDL.LU R0, [R1+0x74] ;  /* 0x0000740001007983 */ /* 0x001ee80000300800 */
[----:B---3--:R0:W-:Y:S04]  /*62520*/  STL [R1+0x532c], R0 ;  /* 0x00532c0001007387 */ /* 0x0081e80000100800 */
[----:B0-----:R-:W3:Y:S04]  /*62530*/  LDL.LU R0, [R1+0x78] ;  /* 0x0000780001007983 */ /* 0x001ee80000300800 */
[----:B---3--:R0:W-:Y:S04]  /*62540*/  STL [R1+0x5330], R0 ;  /* 0x0053300001007387 */ /* 0x0081e80000100800 */
[----:B0-----:R-:W3:Y:S04]  /*62550*/  LDL.LU R0, [R1+0x7c] ;  /* 0x00007c0001007983 */ /* 0x001ee80000300800 */
[----:B------:R-:W0:Y:S02]  /*62560*/  S2R R2, SR_TID.X ;  /* 0x0000000000027919 */ /* 0x000e240000002100 */
[----:B0-----:R-:W-:-:S02]  /*62570*/  LOP3.LUT R2, R2, 0x3f, RZ, 0xc0, !PT ;  /* 0x0000003f02027812 */ /* 0x001fc400078ec0ff */
[----:B---3--:R0:W-:Y:S04]  /*62580*/  STL [R1+0x5334], R0 ;  /* 0x0053340001007387 */ /* 0x0081e80000100800 */
[----:B0-----:R-:W3:Y:S01]  /*62590*/  LDL.LU R0, [R1+0x80] ;  /* 0x0000800001007983 */ /* 0x001ee20000300800 */
[----:B------:R-:W4:Y:S02]  /*625a0*/  LDL.LU R12, [R1+0x70] ;  /* 0x00007000010c7983 */ /* 0x000f240000300800 */
[----:B------:R-:W4:Y:S02]  /*625b0*/  LDL.LU R13, [R1+0x6c] ;  /* 0x00006c00010d7983 */ /* 0x000f240000300800 */
[----:B------:R-:W4:Y:S01]  /*625c0*/  LDL.LU R28, [R1+0x68] ;  /* 0x00006800011c7983 */ /* 0x000f220000300800 */
[----:B------:R-:W4:Y:S01]  /*625d0*/  LDL.LU R19, [R1+0x64] ;  /* 0x0000640001137983 */ /* 0x000f220000300800 */
[----:B------:R-:W4:Y:S02]  /*625e0*/  LDL.LU R18, [R1+0x60] ;  /* 0x0000600001127983 */ /* 0x000f240000300800 */
[----:B------:R-:W-:-:S02]  /*625f0*/  IMAD.SHL.U32 R2, R2, 0x2, RZ ;  /* 0x0000000202027824 */ /* 0x000fc400078e00ff */
[----:B------:R-:W4:Y:S01]  /*62600*/  LDL.LU R17, [R1+0x5c] ;  /* 0x00005c0001117983 */ /* 0x000f220000300800 */
[----:B------:R-:W4:Y:S01]  /*62610*/  LDL.LU R15, [R1+0x58] ;  /* 0x00005800010f7983 */ /* 0x000f220000300800 */
[----:B------:R-:W4:Y:S02]  /*62620*/  LDL.LU R11, [R1+0x54] ;  /* 0x00005400010b7983 */ /* 0x000f240000300800 */
[----:B------:R-:W4:Y:S02]  /*62630*/  LDL.LU R10, [R1+0x50] ;  /* 0x00005000010a7983 */ /* 0x000f240000300800 */
[----:B------:R-:W4:Y:S01]  /*62640*/  LDL.LU R9, [R1+0x4c] ;  /* 0x00004c0001097983 */ /* 0x000f220000300800 */
[----:B------:R0:W-:Y:S04]  /*62650*/  STS.U16 [R2], R7 ;  /* 0x0000000702007388 */ /* 0x0001e80000000400 */
[----:B------:R-:W4:Y:S04]  /*62660*/  LDL.LU R8, [R1+0x48] ;  /* 0x0000480001087983 */ /* 0x000f280000300800 */
[----:B------:R1:W-:Y:S04]  /*62670*/  STS.U16 [R2+0x80], R6 ;  /* 0x0000800602007388 */ /* 0x0003e80000000400 */
[----:B------:R1:W-:Y:S04]  /*62680*/  STS.U16 [R2+0x800], R5 ;  /* 0x0008000502007388 */ /* 0x0003e80000000400 */
[----:B------:R2:W-:Y:S04]  /*62690*/  STS.U16 [R2+0x880], R4 ;  /* 0x0008800402007388 */ /* 0x0005e80000000400 */
[----:B------:R2:W-:Y:S04]  /*626a0*/  STS.U16 [R2+0x1000], R14 ;  /* 0x0010000e02007388 */ /* 0x0005e80000000400 */
[----:B------:R2:W-:Y:S04]  /*626b0*/  STS.U16 [R2+0x1080], R16 ;  /* 0x0010801002007388 */ /* 0x0005e80000000400 */
[----:B0-----:R-:W4:Y:S01]  /*626c0*/  LDL.LU R7, [R1+0x44] ;  /* 0x0000440001077983 */ /* 0x001f220000300800 */
[----:B-1----:R-:W4:Y:S02]  /*626d0*/  LDL.LU R6, [R1+0x40] ;  /* 0x0000400001067983 */ /* 0x002f240000300800 */
[----:B------:R-:W4:Y:S01]  /*626e0*/  LDL.LU R5, [R1+0x3c] ;  /* 0x00003c0001057983 */ /* 0x000f220000300800 */
[----:B--2---:R-:W2:Y:S01]  /*626f0*/  LDL.LU R4, [R1+0x38] ;  /* 0x0000380001047983 */ /* 0x004ea20000300800 */
[----:B------:R-:W2:Y:S03]  /*62700*/  LDL.LU R14, [R1+0x34] ;  /* 0x00003400010e7983 */ /* 0x000ea60000300800 */
[----:B------:R0:W-:Y:S01]  /*62710*/  STS.U16 [R2+0x1800], R20 ;  /* 0x0018001402007388 */ /* 0x0001e20000000400 */
[----:B------:R-:W2:Y:S03]  /*62720*/  LDL.LU R16, [R1+0x30] ;  /* 0x0000300001107983 */ /* 0x000ea60000300800 */
[----:B------:R1:W-:Y:S04]  /*62730*/  STS.U16 [R2+0x1880], R21 ;  /* 0x0018801502007388 */ /* 0x0003e80000000400 */
[----:B------:R1:W-:Y:S04]  /*62740*/  STS.U16 [R2+0x2000], R22 ;  /* 0x0020001602007388 */ /* 0x0003e80000000400 */
[----:B------:R1:W-:Y:S04]  /*62750*/  STS.U16 [R2+0x2080], R23 ;  /* 0x0020801702007388 */ /* 0x0003e80000000400 */
[----:B------:R1:W-:Y:S04]  /*62760*/  STS.U16 [R2+0x2800], R24 ;  /* 0x0028001802007388 */ /* 0x0003e80000000400 */
[----:B------:R1:W-:Y:S04]  /*62770*/  STS.U16 [R2+0x2880], R25 ;  /* 0x0028801902007388 */ /* 0x0003e80000000400 */
[----:B0-----:R-:W2:Y:S01]  /*62780*/  LDL.LU R20, [R1+0x2c] ;  /* 0x00002c0001147983 */ /* 0x001ea20000300800 */
[----:B-1----:R-:W2:Y:S02]  /*62790*/  LDL.LU R21, [R1+0x28] ;  /* 0x0000280001157983 */ /* 0x002ea40000300800 */
[----:B------:R-:W2:Y:S01]  /*627a0*/  LDL.LU R22, [R1+0x24] ;  /* 0x0000240001167983 */ /* 0x000ea20000300800 */
[----:B------:R-:W2:Y:S01]  /*627b0*/  LDL.LU R23, [R1+0x20] ;  /* 0x0000200001177983 */ /* 0x000ea20000300800 */
[----:B------:R-:W2:Y:S03]  /*627c0*/  LDL.LU R24, [R1+0x1c] ;  /* 0x00001c0001187983 */ /* 0x000ea60000300800 */
[----:B------:R0:W-:Y:S01]  /*627d0*/  STS.U16 [R2+0x3000], R26 ;  /* 0x0030001a02007388 */ /* 0x0001e20000000400 */
[----:B------:R-:W2:Y:S03]  /*627e0*/  LDL.LU R25, [R1+0x18] ;  /* 0x0000180001197983 */ /* 0x000ea60000300800 */
[----:B------:R1:W-:Y:S04]  /*627f0*/  STS.U16 [R2+0x3080], R27 ;  /* 0x0030801b02007388 */ /* 0x0003e80000000400 */
[----:B------:R1:W-:Y:S04]  /*62800*/  STS.U16 [R2+0x3800], R29 ;  /* 0x0038001d02007388 */ /* 0x0003e80000000400 */
[----:B------:R1:W-:Y:S04]  /*62810*/  STS.U16 [R2+0x3880], R3 ;  /* 0x0038800302007388 */ /* 0x0003e80000000400 */
[----:B0-----:R-:W2:Y:S01]  /*62820*/  LDL.LU R26, [R1+0x14] ;  /* 0x00001400011a7983 */ /* 0x001ea20000300800 */
[----:B-1----:R-:W2:Y:S02]  /*62830*/  LDL.LU R27, [R1+0x10] ;  /* 0x00001000011b7983 */ /* 0x002ea40000300800 */
[----:B------:R-:W2:Y:S01]  /*62840*/  LDL.LU R29, [R1+0xc] ;  /* 0x00000c00011d7983 */ /* 0x000ea20000300800 */
[----:B------:R-:W2:Y:S04]  /*62850*/  LDL.LU R3, [R1+0x8] ;  /* 0x0000080001037983 */ /* 0x000ea80000300800 */
[----:B---3--:R0:W-:Y:S04]  /*62860*/  STS.U16 [R2+0x4000], R0 ;  /* 0x0040000002007388 */ /* 0x0081e80000000400 */
[----:B0-----:R-:W3:Y:S04]  /*62870*/  LDL.LU R0, [R1+0x5334] ;  /* 0x0053340001007983 */ /* 0x001ee80000300800 */
[----:B---3--:R0:W-:Y:S04]  /*62880*/  STS.U16 [R2+0x4080], R0 ;  /* 0x0040800002007388 */ /* 0x0081e80000000400 */
[----:B0-----:R-:W3:Y:S04]  /*62890*/  LDL.LU R0, [R1+0x5330] ;  /* 0x0053300001007983 */ /* 0x001ee80000300800 */
[----:B---3--:R0:W-:Y:S04]  /*628a0*/  STS.U16 [R2+0x4800], R0 ;  /* 0x0048000002007388 */ /* 0x0081e80000000400 */
[----:B0-----:R-:W3:Y:S04]  /*628b0*/  LDL.LU R0, [R1+0x532c] ;  /* 0x00532c0001007983 */ /* 0x001ee80000300800 */
[----:B----4-:R-:W-:Y:S04]  /*628c0*/  STS.U16 [R2+0x5000], R12 ;  /* 0x0050000c02007388 */ /* 0x010fe80000000400 */
        /* <DEDUP_REMOVED lines=13> */
[----:B--2---:R-:W-:Y:S04]  /*629a0*/  STS.U16 [R2+0x8800], R4 ;  /* 0x0088000402007388 */ /* 0x004fe80000000400 */
        /* <DEDUP_REMOVED lines=12> */
[----:B---3--:R0:W-:Y:S04]  /*62a70*/  STS.U16 [R2+0x4880], R0 ;  /* 0x0048800002007388 */ /* 0x0081e80000000400 */
[----:B0-----:R-:W2:Y:S01]  /*62a80*/  LDL.LU R0, [R1+0x5328] ;  /* 0x0053280001007983 */ /* 0x001ea20000300800 */
[----:B------:R-:W3:Y:S02]  /*62a90*/  LDL.LU R12, [R1+0x5324] ;  /* 0x00532400010c7983 */ /* 0x000ee40000300800 */
[----:B------:R-:W4:Y:S02]  /*62aa0*/  LDL.LU R13, [R1+0x5320] ;  /* 0x00532000010d7983 */ /* 0x000f240000300800 */
        /* <DEDUP_REMOVED lines=12> */
[----:B------:R-:W3:Y:S01]  /*62b70*/  LDL.LU R4, [R1+0x52ec] ;  /* 0x0052ec0001047983 */ /* 0x000ee20000300800 */
        /* <DEDUP_REMOVED lines=12> */
[----:B--2---:R-:W-:Y:S04]  /*62c40*/  STS.U16 [R2+0xf000], R5 ;  /* 0x00f0000502007388 */ /* 0x004fe80000000400 */
[----:B---3--:R-:W-:Y:S04]  /*62c50*/  STS.U16 [R2+0xe880], R4 ;  /* 0x00e8800402007388 */ /* 0x008fe80000000400 */
[----:B----4-:R0:W-:Y:S04]  /*62c60*/  STS.U16 [R2+0xb880], R3 ;  /* 0x00b8800302007388 */ /* 0x0101e80000000400 */
[----:B------:R1:W-:Y:S04]  /*62c70*/  STS.U16 [R2+0xc000], R29 ;  /* 0x00c0001d02007388 */ /* 0x0003e80000000400 */
[----:B0-----:R-:W2:Y:S01]  /*62c80*/  LDL.LU R3, [R1+0x52b8] ;  /* 0x0052b80001037983 */ /* 0x001ea20000300800 */
[----:B-1----:R-:W3:Y:S02]  /*62c90*/  LDL.LU R29, [R1+0x52b4] ;  /* 0x0052b400011d7983 */ /* 0x002ee40000300800 */
[----:B------:R-:W4:Y:S02]  /*62ca0*/  LDL R4, [R1+0x3328] ;  /* 0x0033280001047983 */ /* 0x000f240000100800 */
[----:B------:R-:W4:Y:S01]  /*62cb0*/  LDL R5, [R1+0x3324] ;  /* 0x0033240001057983 */ /* 0x000f220000100800 */
[----:B--2---:R-:W-:-:S06]  /*62cc0*/  PRMT R3, RZ, 0x7610, R3 ;  /* 0x00007610ff037816 */ /* 0x004fcc0000000003 */
[----:B----4-:R-:W2:Y:S04]  /*62cd0*/  @!P2 LDG.E.U16 R3, [R4.64] ;  /* 0x000000040403a981 */ /* 0x010ea8000c1e1500 */
[----:B--2---:R0:W-:Y:S04]  /*62ce0*/  STL [R1+0x1694], R3 ;  /* 0x0016940301007387 */ /* 0x0041e80000100800 */
[----:B0-----:R-:W2:Y:S01]  /*62cf0*/  LDL.LU R3, [R1+0x52b0] ;  /* 0x0052b00001037983 */ /* 0x001ea20000300800 */
[----:B------:R-:W4:Y:S02]  /*62d00*/  LDL R4, [R1+0x331c] ;  /* 0x00331c0001047983 */ /* 0x000f240000100800 */
[----:B------:R-:W4:Y:S01]  /*62d10*/  LDL R5, [R1+0x3320] ;  /* 0x0033200001057983 */ /* 0x000f220000100800 */
[----:B---3--:R-:W-:-:S02]  /*62d20*/  PRMT R29, RZ, 0x7610, R29 ;  /* 0x00007610ff1d7816 */ /* 0x008fc4000000001d */
[----:B----4-:R-:W-:-:S04]  /*62d30*/  @!P3 LOP3.LUT R5, R5, R4, RZ, 0x3c, !PT ;  /* 0x000000040505b212 */ /* 0x010fc800078e3cff */
[----:B------:R-:W-:-:S04]  /*62d40*/  @!P3 LOP3.LUT R4, R5, R4, RZ, 0x3c, !PT ;  /* 0x000000040504b212 */ /* 0x000fc800078e3cff */
[----:B------:R-:W-:-:S05]  /*62d50*/  @!P3 LOP3.LUT R5, R5, R4, RZ, 0x3c, !PT ;  /* 0x000000040505b212 */ /* 0x000fca00078e3cff */
[----:B------:R-:W3:Y:S04]  /*62d60*/  @!P3 LDG.E.U16 R29, [R4.64] ;  /* 0x00000004041db981 */ /* 0x000ee8000c1e1500 */
[----:B---3--:R0:W-:Y:S04]  /*62d70*/  STL [R1+0x1690], R29 ;  /* 0x0016901d01007387 */ /* 0x0081e80000100800 */
[----:B0-----:R-:W3:Y:S01]  /*62d80*/  LDL.LU R29, [R1+0x52ac] ;  /* 0x0052ac00011d7983 */ /* 0x001ee20000300800 */
[----:B------:R-:W4:Y:S02]  /*62d90*/  LDL R4, [R1+0x3314] ;  /* 0x0033140001047983 */ /* 0x000f240000100800 */
[----:B------:R-:W4:Y:S01]  /*62da0*/  LDL R5, [R1+0x3318] ;  /* 0x0033180001057983 */ /* 0x000f220000100800 */
[----:B--2---:R-:W-:-:S02]  /*62db0*/  PRMT R3, RZ, 0x7610, R3 ;  /* 0x00007610ff037816 */ /* 0x004fc40000000003 */
[----:B----4-:R-:W-:-:S04]  /*62dc0*/  @!P2 LOP3.LUT R5, R5, R4, RZ, 0x3c, !PT ;  /* 0x000000040505a212 */ /* 0x010fc800078e3cff */
[----:B------:R-:W-:-:S04]  /*62dd0*/  @!P2 LOP3.LUT R4, R5, R4, RZ, 0x3c, !PT ;  /* 0x000000040504a212 */ /* 0x000fc800078e3cff */
[----:B------:R-:W-:-:S05]  /*62de0*/  @!P2 LOP3.LUT R5, R5, R4, RZ, 0x3c, !PT ;  /* 0x000000040505a212 */ /* 0x000fca00078e3cff */
[----:B------:R-:W2:Y:S04]  /*62df0*/  @!P2 LDG.E.U16 R3, [R4.64] ;  /* 0x000000040403a981 */ /* 0x000ea8000c1e1500 */
        /* <DEDUP_REMOVED lines=6186> */
[----:B------:R-:W4:Y:S02]  /*7b0a0*/  LDL R5, [R1+0x1b88] ;  /* 0x001b880001057983 */ /* 0x000f240000100800 */
[----:B----4-:R-:W-:-:S02]  /*7b0b0*/  @!P3 LOP3.LUT R5, R5, R4, RZ, 0x3c, !PT ;  /* 0x000000040505b212 */ /* 0x010fc400078e3cff */
[----:B---3--:R-:W-:Y:S02]  /*7b0c0*/  PRMT R29, RZ, 0x7610, R29 ;  /* 0x00007610ff1d7816 */ /* 0x008fe4000000001d */
        /* <DEDUP_REMOVED lines=1770> */
[----:B------:R-:W4:Y:S01]  /*81f70*/  LDL R5, [R1+0x38b0] ;  /* 0x0038b00001057983 */ /* 0x000f220000100800 */
[----:B------:R-:W-:-:S02]  /*81f80*/  PRMT R0, RZ, 0x7610, R0 ;  /* 0x00007610ff007816 */ /* 0x000fc40000000000 */
[----:B----4-:R-:W-:-:S04]  /*81f90*/  @!P2 LOP3.LUT R5, R5, R4, RZ, 0x3c, !PT ;  /* 0x000000040505a212 */ /* 0x010fc800078e3cff */
[----:B------:R-:W-:-:S04]  /*81fa0*/  @!P2 LOP3.LUT R4, R5, R4, RZ, 0x3c, !PT ;  /* 0x000000040504a212 */ /* 0x000fc800078e3cff */
[----:B------:R-:W-:-:S05]  /*81fb0*/  @!P2 LOP3.LUT R5, R5, R4, RZ, 0x3c, !PT ;  /* 0x000000040505a212 */ /* 0x000fca00078e3cff */
[----:B------:R0:W4:Y:S04]  /*81fc0*/  @!P2 LDG.E.U16 R0, [R4.64] ;  /* 0x000000040400a981 */ /* 0x000128000c1e1500 */
[----:B0-----:R-:W2:Y:S04]  /*81fd0*/  LDL R4, [R1+0x38ac] ;  /* 0x0038ac0001047983 */ /* 0x001ea80000100800 */
[----:B------:R-:W2:Y:S01]  /*81fe0*/  LDL R5, [R1+0x38b8] ;  /* 0x0038b80001057983 */ /* 0x000ea20000100800 */
[----:B------:R-:W-:Y:S02]  /*81ff0*/  PRMT R28, RZ, 0x7610, R28 ;  /* 0x00007610ff1c7816 */ /* 0x000fe4000000001c */
[----:B--2---:R-:W-:-:S04]  /*82000*/  @!P3 LOP3.LUT R5, R5, R4, RZ, 0x3c, !PT ;  /* 0x000000040505b212 */ /* 0x004fc800078e3cff */
[----:B------:R-:W-:-:S04]  /*82010*/  @!P3 LOP3.LUT R4, R5, R4, RZ, 0x3c, !PT ;  /* 0x000000040504b212 */ /* 0x000fc800078e3cff */
[----:B------:R-:W-:Y:S01]  /*82020*/  @!P3 LOP3.LUT R5, R5, R4, RZ, 0x3c, !PT ;  /* 0x000000040505b212 */ /* 0x000fe200078e3cff */
[----:B----4-:R-:W-:Y:S04]  /*82030*/  STL [R1+0x42e0], R0 ;  /* 0x0042e00001007387 */ /* 0x010fe80000100800 */
[----:B------:R0:W2:Y:S04]  /*82040*/  @!P3 LDG.E.U16 R28, [R4.64] ;  /* 0x00000004041cb981 */ /* 0x0000a8000c1e1500 */
[----:B0-----:R-:W4:Y:S04]  /*82050*/  LDL R4, [R1+0x38b4] ;  /* 0x0038b40001047983 */ /* 0x001f280000100800 */
[----:B------:R-:W4:Y:S01]  /*82060*/  LDL R5, [R1+0x38c0] ;  /* 0x0038c00001057983 */ /* 0x000f220000100800 */
[----:B---3--:R-:W-:-:S02]  /*82070*/  PRMT R29, RZ, 0x7610, R29 ;  /* 0x00007610ff1d7816 */ /* 0x008fc4000000001d */
[----:B----4-:R-:W-:-:S04]  /*82080*/  @!P2 LOP3.LUT R5, R5, R4, RZ, 0x3c, !PT ;  /* 0x000000040505a212 */ /* 0x010fc800078e3cff */
[----:B------:R-:W-:-:S04]  /*82090*/  @!P2 LOP3.LUT R4, R5, R4, RZ, 0x3c, !PT ;  /* 0x000000040504a212 */ /* 0x000fc800078e3cff */
[----:B------:R-:W-:-:S05]  /*820a0*/  @!P2 LOP3.LUT R5, R5, R4, RZ, 0x3c, !PT ;  /* 0x000000040505a212 */ /* 0x000fca00078e3cff */
[----:B------:R-:W3:Y:S04]  /*820b0*/  @!P2 LDG.E.U16 R29, [R4.64] ;  /* 0x00000004041da981 */ /* 0x000ee8000c1e1500 */
[----:B--2---:R-:W-:Y:S04]  /*820c0*/  STL [R1+0x42e4], R28 ;  /* 0x0042e41c01007387 */ /* 0x004fe80000100800 */
[----:B---3--:R0:W-:Y:S04]  /*820d0*/  STL [R1+0x9c], R29 ;  /* 0x00009c1d01007387 */ /* 0x0081e80000100800 */
[----:B0-----:R-:W2:Y:S01]  /*820e0*/  LDL.LU R29, [R1+0x44d4] ;  /* 0x0044d400011d7983 */ /* 0x001ea20000300800 */
[----:B------:R-:W3:Y:S02]  /*820f0*/  LDL R4, [R1+0x38bc] ;  /* 0x0038bc0001047983 */ /* 0x000ee40000100800 */
[----:B------:R-:W3:Y:S02]  /*82100*/  LDL R5, [R1+0x38c8] ;  /* 0x0038c80001057983 */ /* 0x000ee40000100800 */
[----:B---3--:R-:W-:-:S02]  /*82110*/  @!P3 LOP3.LUT R5, R5, R4, RZ, 0x3c, !PT ;  /* 0x000000040505b212 */ /* 0x008fc400078e3cff */
[----:B--2---:R-:W-:Y:S02]  /*82120*/  PRMT R29, RZ, 0x7610, R29 ;  /* 0x00007610ff1d7816 */ /* 0x004fe4000000001d */
[----:B------:R-:W-:-:S04]  /*82130*/  @!P3 LOP3.LUT R4, R5, R4, RZ, 0x3c, !PT ;  /* 0x000000040504b212 */ /* 0x000fc800078e3cff */
[----:B------:R-:W-:-:S05]  /*82140*/  @!P3 LOP3.LUT R5, R5, R4, RZ, 0x3c, !PT ;  /* 0x000000040505b212 */ /* 0x000fca00078e3cff */
[----:B------:R-:W2:Y:S04]  /*82150*/  @!P3 LDG.E.U16 R29, [R4.64] ;  /* 0x00000004041db981 */ /* 0x000ea8000c1e1500 */
[----:B--2---:R0:W-:Y:S04]  /*82160*/  STL [R1+0x98], R29 ;  /* 0x0000981d01007387 */ /* 0x0041e80000100800 */
        /* <DEDUP_REMOVED lines=155> */
[----:B------:R-:W3:Y:S01]  /*82b20*/  LDL R5, [R1+0x3a40] ;  /* 0x003a400001057983 */ /* 0x000ee20000100800 */
[----:B------:R0:W-:Y:S02]  /*82b30*/  STS.U16 [R2+0xf800], R7 ;  /* 0x00f8000702007388 */ /* 0x0001e40000000400 */
[----:B0-----:R-:W-:-:S02]  /*82b40*/  PRMT R7, RZ, 0x7610, R7 ;  /* 0x00007610ff077816 */ /* 0x001fc40000000007 */
[----:B---3--:R-:W-:-:S04]  /*82b50*/  @!P2 LOP3.LUT R5, R5, R4, RZ, 0x3c, !PT ;  /* 0x000000040505a212 */ /* 0x008fc800078e3cff */
[----:B------:R-:W-:-:S04]  /*82b60*/  @!P2 LOP3.LUT R4, R5, R4, RZ, 0x3c, !PT ;  /* 0x000000040504a212 */ /* 0x000fc800078e3cff */
[----:B------:R-:W-:-:S05]  /*82b70*/  @!P2 LOP3.LUT R5, R5, R4, RZ, 0x3c, !PT ;  /* 0x000000040505a212 */ /* 0x000fca00078e3cff */
[----:B------:R0:W3:Y:S04]  /*82b80*/  @!P2 LDG.E.U16 R7, [R4.64] ;  /* 0x000000040407a981 */ /* 0x0000e8000c1e1500 */
[----:B0-----:R-:W4:Y:S04]  /*82b90*/  LDL R4, [R1+0x3a3c] ;  /* 0x003a3c0001047983 */ /* 0x001f280000100800 */
[----:B------:R-:W4:Y:S04]  /*82ba0*/  LDL R5, [R1+0x3a48] ;  /* 0x003a480001057983 */ /* 0x000f280000100800 */
[----:B------:R0:W-:Y:S02]  /*82bb0*/  STS.U16 [R2+0xf080], R6 ;  /* 0x00f0800602007388 */ /* 0x0001e40000000400 */
[----:B0-----:R-:W-:-:S02]  /*82bc0*/  PRMT R6, RZ, 0x7610, R6 ;  /* 0x00007610ff067816 */ /* 0x001fc40000000006 */
[----:B---3--:R0:W-:Y:S04]  /*82bd0*/  STL [R1+0x4470], R7 ;  /* 0x0044700701007387 */ /* 0x0081e80000100800 */
[----:B0-----:R-:W3:Y:S01]  /*82be0*/  LDL R7, [R1+0x3938] ;  /* 0x0039380001077983 */ /* 0x001ee20000100800 */
[----:B----4-:R-:W-:-:S04]  /*82bf0*/  @!P3 LOP3.LUT R5, R5, R4, RZ, 0x3c, !PT ;  /* 0x000000040505b212 */ /* 0x010fc800078e3cff */
[----:B------:R-:W-:-:S04]  /*82c00*/  @!P3 LOP3.LUT R4, R5, R4, RZ, 0x3c, !PT ;  /* 0x000000040504b212 */ /* 0x000fc800078e3cff */
[----:B------:R-:W-:-:S05]  /*82c10*/  @!P3 LOP3.LUT R5, R5, R4, RZ, 0x3c, !PT ;  /* 0x000000040505b212 */ /* 0x000fca00078e3cff */
[----:B------:R0:W4:Y:S04]  /*82c20*/  @!P3 LDG.E.U16 R6, [R4.64] ;  /* 0x000000040406b981 */ /* 0x000128000c1e1500 */
[----:B0-----:R-:W4:Y:S01]  /*82c30*/  LDL R5, [R1+0x392c] ;  /* 0x00392c0001057983 */ /* 0x001f220000100800 */
[----:B--2---:R-:W-:Y:S01]  /*82c40*/  PRMT R29, RZ, 0x7610, R29 ;  /* 0x00007610ff1d7816 */ /* 0x004fe2000000001d */
[----:B---3--:R-:W-:-:S05]  /*82c50*/  @!P3 IMAD.MOV.U32 R4, RZ, RZ, R7 ;  /* 0x000000ffff04b224 */ /* 0x008fca00078e0007 */
[----:B----4-:R-:W2:Y:S04]  /*82c60*/  @!P3 LDG.E.U16 R29, [R4.64] ;  /* 0x00000004041db981 */ /* 0x010ea8000c1e1500 */
[----:B------:R-:W-:Y:S01]  /*82c70*/  STL [R1+0x4474], R6 ;  /* 0x0044740601007387 */ /* 0x000fe20000100800 */
[----:B------:R-:W3:Y:S03]  /*82c80*/  LDL R7, [R1+0x3970] ;  /* 0x0039700001077983 */ /* 0x000ee60000100800 */
[----:B--2---:R0:W-:Y:S04]  /*82c90*/  STL [R1+0x60], R29 ;  /* 0x0000601d01007387 */ /* 0x0041e80000100800 */
[----:B0-----:R-:W2:Y:S01]  /*82ca0*/  LDL.LU R29, [R1+0x4488] ;  /* 0x00448800011d7983 */ /* 0x001ea20000300800 */
[----:B------:R-:W4:Y:S02]  /*82cb0*/  LDL R4, [R1+0x3944] ;  /* 0x0039440001047983 */ /* 0x000f240000100800 */
[----:B------:R-:W4:Y:S02]  /*82cc0*/  LDL R5, [R1+0x3950] ;  /* 0x0039500001057983 */ /* 0x000f240000100800 */
[----:B----4-:R-:W-:-:S02]  /*82cd0*/  @!P2 LOP3.LUT R5, R5, R4, RZ, 0x3c, !PT ;  /* 0x000000040505a212 */ /* 0x010fc400078e3cff */
[----:B--2---:R-:W-:Y:S02]  /*82ce0*/  PRMT R29, RZ, 0x7610, R29 ;  /* 0x00007610ff1d7816 */ /* 0x004fe4000000001d */
[----:B------:R-:W-:-:S04]  /*82cf0*/  @!P2 LOP3.LUT R4, R5, R4, RZ, 0x3c, !PT ;  /* 0x000000040504a212 */ /* 0x000fc800078e3cff */
[----:B------:R-:W-:-:S05]  /*82d00*/  @!P2 LOP3.LUT R5, R5, R4, RZ, 0x3c, !PT ;  /* 0x000000040505a212 */ /* 0x000fca00078e3cff */
[----:B------:R-:W2:Y:S04]  /*82d10*/  @!P2 LDG.E.U16 R29, [R4.64] ;  /* 0x00000004041da981 */ /* 0x000ea8000c1e1500 */
[----:B--2---:R0:W-:Y:S04]  /*82d20*/  STL [R1+0x54], R29 ;  /* 0x0000541d01007387 */ /* 0x0041e80000100800 */
[----:B0-----:R-:W2:Y:S01]  /*82d30*/  LDL.LU R29, [R1+0x4484] ;  /* 0x00448400011d7983 */ /* 0x001ea20000300800 */
[----:B------:R-:W4:Y:S02]  /*82d40*/  LDL R4, [R1+0x394c] ;  /* 0x00394c0001047983 */ /* 0x000f240000100800 */
[----:B------:R-:W4:Y:S01]  /*82d50*/  LDL R5, [R1+0x3958] ;  /* 0x0039580001057983 */ /* 0x000f220000100800 */
[----:B------:R0:W-:Y:S02]  /*82d60*/  STS.U16 [R2+0x10000], R9 ;  /* 0x0100000902007388 */ /* 0x0001e40000000400 */
[----:B0-----:R-:W-:-:S02]  /*82d70*/  PRMT R9, RZ, 0x7610, R9 ;  /* 0x00007610ff097816 */ /* 0x001fc40000000009 */
[----:B----4-:R-:W-:-:S04]  /*82d80*/  @!P3 LOP3.LUT R5, R5, R4, RZ, 0x3c, !PT ;  /* 0x000000040505b212 */ /* 0x010fc800078e3cff */
[----:B------:R-:W-:-:S04]  /*82d90*/  @!P3 LOP3.LUT R4, R5, R4, RZ, 0x3c, !PT ;  /* 0x000000040504b212 */ /* 0x000fc800078e3cff */
[----:B------:R-:W-:-:S05]  /*82da0*/  @!P3 LOP3.LUT R5, R5, R4, RZ, 0x3c, !PT ;  /* 0x000000040505b212 */ /* 0x000fca00078e3cff */
[----:B------:R0:W4:Y:S04]  /*82db0*/  @!P3 LDG.E.U16 R9, [R4.64] ;  /* 0x000000040409b981 */ /* 0x000128000c1e1500 */
[----:B0-----:R-:W3:Y:S04]  /*82dc0*/  LDL R4, [R1+0x3954] ;  /* 0x0039540001047983 */ /* 0x001ee80000100800 */
[----:B------:R-:W3:Y:S01]  /*82dd0*/  LDL R5, [R1+0x3960] ;  /* 0x0039600001057983 */ /* 0x000ee20000100800 */
[----:B--2---:R-:W-:Y:S02]  /*82de0*/  PRMT R29, RZ, 0x7610, R29 ;  /* 0x00007610ff1d7816 */ /* 0x004fe4000000001d */
[----:B---3--:R-:W-:-:S04]  /*82df0*/  @!P2 LOP3.LUT R5, R5, R4, RZ, 0x3c, !PT ;  /* 0x000000040505a212 */ /* 0x008fc800078e3cff */
[----:B------:R-:W-:-:S04]  /*82e00*/  @!P2 LOP3.LUT R4, R5, R4, RZ, 0x3c, !PT ;  /* 0x000000040504a212 */ /* 0x000fc800078e3cff */
[----:B------:R-:W-:-:S05]  /*82e10*/  @!P2 LOP3.LUT R5, R5, R4, RZ, 0x3c, !PT ;  /* 0x000000040505a212 */ /* 0x000fca00078e3cff */
[----:B------:R-:W2:Y:S04]  /*82e20*/  @!P2 LDG.E.U16 R29, [R4.64] ;  /* 0x00000004041da981 */ /* 0x000ea8000c1e1500 */
[----:B----4-:R0:W-:Y:S04]  /*82e30*/  STL [R1+0x50], R9 ;  /* 0x0000500901007387 */ /* 0x0101e80000100800 */
[----:B0-----:R-:W3:Y:S04]  /*82e40*/  LDL R9, [R1+0x3980] ;  /* 0x0039800001097983 */ /* 0x001ee80000100800 */
[----:B--2---:R0:W-:Y:S04]  /*82e50*/  STL [R1+0x4c], R29 ;  /* 0x00004c1d01007387 */ /* 0x0041e80000100800 */
[----:B0-----:R-:W2:Y:S01]  /*82e60*/  LDL.LU R29, [R1+0x4480] ;  /* 0x00448000011d7983 */ /* 0x001ea20000300800 */
[----:B------:R-:W4:Y:S02]  /*82e70*/  LDL R4, [R1+0x395c] ;  /* 0x00395c0001047983 */ /* 0x000f240000100800 */
[----:B------:R-:W4:Y:S01]  /*82e80*/  LDL R5, [R1+0x3968] ;  /* 0x0039680001057983 */ /* 0x000f220000100800 */
[----:B------:R-:W-:-:S02]  /*82e90*/  PRMT R13, RZ, 0x7610, R13 ;  /* 0x00007610ff0d7816 */ /* 0x000fc4000000000d */
[----:B----4-:R-:W-:-:S04]  /*82ea0*/  @!P3 LOP3.LUT R5, R5, R4, RZ, 0x3c, !PT ;  /* 0x000000040505b212 */ /* 0x010fc800078e3cff */
[----:B------:R-:W-:-:S04]  /*82eb0*/  @!P3 LOP3.LUT R4, R5, R4, RZ, 0x3c, !PT ;  /* 0x000000040504b212 */ /* 0x000fc800078e3cff */
[----:B------:R-:W-:-:S05]  /*82ec0*/  @!P3 LOP3.LUT R5, R5, R4, RZ, 0x3c, !PT ;  /* 0x000000040505b212 */ /* 0x000fca00078e3cff */
[----:B------:R0:W4:Y:S04]  /*82ed0*/  @!P3 LDG.E.U16 R13, [R4.64] ;  /* 0x00000004040db981 */ /* 0x000128000c1e1500 */
[----:B0-----:R-:W3:Y:S01]  /*82ee0*/  LDL R5, [R1+0x3964] ;  /* 0x0039640001057983 */ /* 0x001ee20000100800 */
[----:B------:R-:W-:Y:S01]  /*82ef0*/  PRMT R6, RZ, 0x7610, R6 ;  /* 0x00007610ff067816 */ /* 0x000fe20000000006 */
[----:B------:R-:W-:Y:S02]  /*82f00*/  @!P2 IMAD.MOV.U32 R4, RZ, RZ, R7 ;  /* 0x000000ffff04a224 */ /* 0x000fe400078e0007 */
[----:B----4-:R0:W-:Y:S01]  /*82f10*/  STL [R1+0x48], R13 ;  /* 0x0000480d01007387 */ /* 0x0101e20000100800 */
[----:B--2---:R-:W-:Y:S01]  /*82f20*/  PRMT R29, RZ, 0x7610, R29 ;  /* 0x00007610ff1d7816 */ /* 0x004fe2000000001d */
[----:B------:R-:W2:Y:S02]  /*82f30*/  LDL R7, [R1+0x398c] ;  /* 0x00398c0001077983 */ /* 0x000ea40000100800 */
[----:B---3--:R1:W3:Y:S04]  /*82f40*/  @!P2 LDG.E.U16 R6, [R4.64] ;  /* 0x000000040406a981 */ /* 0x0082e8000c1e1500 */
[----:B0-----:R-:W4:Y:S04]  /*82f50*/  LDL R13, [R1+0x3990] ;  /* 0x00399000010d7983 */ /* 0x001f280000100800 */
        /* <DEDUP_REMOVED lines=8> */
[----:B--2---:R0:W-:Y:S04]  /*82fe0*/  STL [R1+0x40], R29 ;  /* 0x0000401d01007387 */ /* 0x0041e80000100800 */
[----:B0-----:R-:W2:Y:S01]  /*82ff0*/  LDL.LU R29, [R1+0x447c] ;  /* 0x00447c00011d7983 */ /* 0x001ea20000300800 */
[----:B------:R-:W3:Y:S02]  /*83000*/  LDL R5, [R1+0x3974] ;  /* 0x0039740001057983 */ /* 0x000ee40000100800 */
[----:B------:R-:W-:-:S02]  /*83010*/  @!P2 IMAD.MOV.U32 R4, RZ, RZ, R9 ;  /* 0x000000ffff04a224 */ /* 0x000fc400078e0009 */
[----:B------:R-:W3:Y:S01]  /*83020*/  LDL R9, [R1+0x39a0] ;  /* 0x0039a00001097983 */ /* 0x000ee20000100800 */
[----:B--2---:R-:W-:-:S06]  /*83030*/  PRMT R29, RZ, 0x7610, R29 ;  /* 0x00007610ff1d7816 */ /* 0x004fcc000000001d */
[----:B---3--:R-:W2:Y:S04]  /*83040*/  @!P2 LDG.E.U16 R29, [R4.64] ;  /* 0x00000004041da981 */ /* 0x008ea8000c1e1500 */
[----:B--2---:R0:W-:Y:S04]  /*83050*/  STL [R1+0x3c], R29 ;  /* 0x00003c1d01007387 */ /* 0x0041e80000100800 */
[----:B0-----:R-:W2:Y:S01]  /*83060*/  LDL.LU R29, [R1+0x4478] ;  /* 0x00447800011d7983 */ /* 0x001ea20000300800 */
[----:B------:R-:W3:Y:S02]  /*83070*/  LDL R4, [R1+0x397c] ;  /* 0x00397c0001047983 */ /* 0x000ee40000100800 */
[----:B------:R-:W3:Y:S01]  /*83080*/  LDL R5, [R1+0x3988] ;  /* 0x0039880001057983 */ /* 0x000ee20000100800 */
        /* <DEDUP_REMOVED lines=16> */
[----:B------:R0:W-:Y:S02]  /*83190*/  STS.U16 [R2+0x11800], R19 ;  /* 0x0118001302007388 */ /* 0x0001e40000000400 */
[----:B0-----:R-:W-:-:S02]  /*831a0*/  PRMT R2, RZ, 0x7610, R2 ;  /* 0x00007610ff027816 */ /* 0x001fc40000000002 */
[----:B---3--:R-:W-:-:S04]  /*831b0*/  @!P3 LOP3.LUT R5, R5, R4, RZ, 0x3c, !PT ;  /* 0x000000040505b212 */ /* 0x008fc800078e3cff */
[----:B------:R-:W-:-:S04]  /*831c0*/  @!P3 LOP3.LUT R4, R5, R4, RZ, 0x3c, !PT ;  /* 0x000000040504b212 */ /* 0x000fc800078e3cff */
[----:B------:R-:W-:-:S05]  /*831d0*/  @!P3 LOP3.LUT R5, R5, R4, RZ, 0x3c, !PT ;  /* 0x000000040505b212 */ /* 0x000fca00078e3cff */
[----:B------:R-:W3:Y:S01]  /*831e0*/  @!P3 LDG.E.U16 R2, [R4.64] ;  /* 0x000000040402b981 */ /* 0x000ee2000c1e1500 */
[----:B------:R-:W-:-:S03]  /*831f0*/  PRMT R11, RZ, 0x7610, R11 ;  /* 0x00007610ff0b7816 */ /* 0x000fc6000000000b */
[----:B---3--:R-:W-:Y:S01]  /*83200*/  STL [R1+0x38], R2 ;  /* 0x0000380201007387 */ /* 0x008fe20000100800 */
[----:B------:R-:W3:Y:S02]  /*83210*/  LDL R5, [R1+0x3984] ;  /* 0x0039840001057983 */ /* 0x000ee40000100800 */
[----:B----4-:R-:W-:Y:S01]  /*83220*/  @!P2 IMAD.MOV.U32 R4, RZ, RZ, R13 ;  /* 0x000000ffff04a224 */ /* 0x010fe200078e000d */
[----:B------:R-:W-:Y:S01]  /*83230*/  PRMT R28, RZ, 0x7610, R28 ;  /* 0x00007610ff1c7816 */ /* 0x000fe2000000001c */
[----:B------:R-:W4:Y:S04]  /*83240*/  LDL R13, [R1+0x39a4] ;  /* 0x0039a400010d7983 */ /* 0x000f280000100800 */
[----:B---3--:R0:W3:Y:S02]  /*83250*/  @!P2 LDG.E.U16 R11, [R4.64] ;  /* 0x00000004040ba981 */ /* 0x0080e4000c1e1500 */
[----:B0-----:R-:W-:-:S02]  /*83260*/  @!P3 IMAD.MOV.U32 R4, RZ, RZ, R6 ;  /* 0x000000ffff04b224 */ /* 0x001fc400078e0006 */
[----:B------:R-:W-:-:S05]  /*83270*/  @!P3 IMAD.MOV.U32 R5, RZ, RZ, R7 ;  /* 0x000000ffff05b224 */ /* 0x000fca00078e0007 */
[----:B------:R0:W2:Y:S04]  /*83280*/  @!P3 LDG.E.U16 R28, [R4.64] ;  /* 0x00000004041cb981 */ /* 0x0000a8000c1e1500 */
[----:B---3--:R1:W-:Y:S01]  /*83290*/  STL [R1+0x34], R11 ;  /* 0x0000340b01007387 */ /* 0x0083e20000100800 */
[----:B0-----:R-:W3:Y:S01]  /*832a0*/  LDL R5, [R1+0x3994] ;  /* 0x0039940001057983 */ /* 0x001ee20000100800 */
[----:B------:R-:W-:Y:S01]  /*832b0*/  PRMT R8, RZ, 0x7610, R8 ;  /* 0x00007610ff087816 */ /* 0x000fe20000000008 */
[----:B------:R-:W-:Y:S01]  /*832c0*/  @!P2 IMAD.MOV.U32 R4, RZ, RZ, R9 ;  /* 0x000000ffff04a224 */ /* 0x000fe200078e0009 */
[----:B------:R-:W4:Y:S04]  /*832d0*/  LDL R7, [R1+0x39ac] ;  /* 0x0039ac0001077983 */ /* 0x000f280000100800 */
[----:B------:R-:W4:Y:S04]  /*832e0*/  LDL R6, [R1+0x39b8] ;  /* 0x0039b80001067983 */ /* 0x000f280000100800 */
[----:B-1----:R-:W4:Y:S04]  /*832f0*/  LDL R11, [R1+0x39b0] ;  /* 0x0039b000010b7983 */ /* 0x002f280000100800 */
[----:B--2---:R-:W-:Y:S01]  /*83300*/  STL [R1+0x4358], R28 ;  /* 0x0043581c01007387 */ /* 0x004fe20000100800 */
[----:B------:R-:W-:-:S02]  /*83310*/  PRMT R0, RZ, 0x7610, R0 ;  /* 0x00007610ff007816 */ /* 0x000fc40000000000 */
[----:B------:R-:W-:Y:S01]  /*83320*/  PRMT R29, RZ, 0x7610, R29 ;  /* 0x00007610ff1d7816 */ /* 0x000fe2000000001d */
[----:B------:R-:W2:Y:S01]  /*83330*/  LDL R9, [R1+0x39c4] ;  /* 0x0039c40001097983 */ /* 0x000ea20000100800 */
[----:B---3--:R0:W3:Y:S04]  /*83340*/  @!P2 LDG.E.U16 R8, [R4.64] ;  /* 0x000000040408a981 */ /* 0x0080e8000c1e1500 */
[----:B0-----:R-:W2:Y:S04]  /*83350*/  LDL R4, [R1+0x399c] ;  /* 0x00399c0001047983 */ /* 0x001ea80000100800 */
[----:B------:R-:W2:Y:S01]  /*83360*/  LDL R5, [R1+0x39a8] ;  /* 0x0039a80001057983 */ /* 0x000ea20000100800 */
[----:B------:R-:W-:-:S02]  /*83370*/  PRMT R3, RZ, 0x7610, R3 ;  /* 0x00007610ff037816 */ /* 0x000fc40000000003 */
[----:B--2---:R-:W-:-:S04]  /*83380*/  @!P3 LOP3.LUT R5, R5, R4, RZ, 0x3c, !PT ;  /* 0x000000040505b212 */ /* 0x004fc800078e3cff */
[----:B------:R-:W-:-:S04]  /*83390*/  @!P3 LOP3.LUT R4, R5, R4, RZ, 0x3c, !PT ;  /* 0x000000040504b212 */ /* 0x000fc800078e3cff */
[----:B------:R-:W-:-:S05]  /*833a0*/  @!P3 LOP3.LUT R5, R5, R4, RZ, 0x3c, !PT ;  /* 0x000000040505b212 */ /* 0x000fca00078e3cff */
[----:B------:R4:W2:Y:S04]  /*833b0*/  @!P3 LDG.E.U16 R0, [R4.64] ;  /* 0x000000040400b981 */ /* 0x0008a8000c1e1500 */
[----:B---3--:R0:W-:Y:S01]  /*833c0*/  STL [R1+0x2c], R8 ;  /* 0x00002c0801007387 */ /* 0x0081e20000100800 */
[----:B----4-:R-:W-:Y:S02]  /*833d0*/  @!P2 IMAD.MOV.U32 R4, RZ, RZ, R11 ;  /* 0x000000ffff04a224 */ /* 0x010fe400078e000b */
[----:B------:R-:W-:Y:S01]  /*833e0*/  @!P2 IMAD.MOV.U32 R5, RZ, RZ, R13 ;  /* 0x000000ffff05a224 */ /* 0x000fe200078e000d */
[----:B0-----:R-:W3:Y:S04]  /*833f0*/  LDL R8, [R1+0x39d0] ;  /* 0x0039d00001087983 */ /* 0x001ee80000100800 */
[----:B------:R0:W4:Y:S02]  /*83400*/  @!P2 LDG.E.U16 R29, [R4.64] ;  /* 0x00000004041da981 */ /* 0x000124000c1e1500 */
[----:B0-----:R-:W-:-:S02]  /*83410*/  @!P3 IMAD.MOV.U32 R4, RZ, RZ, R6 ;  /* 0x000000ffff04b224 */ /* 0x001fc400078e0006 */
[----:B------:R-:W-:-:S05]  /*83420*/  @!P3 IMAD.MOV.U32 R5, RZ, RZ, R7 ;  /* 0x000000ffff05b224 */ /* 0x000fca00078e0007 */
[----:B------:R0:W4:Y:S02]  /*83430*/  @!P3 LDG.E.U16 R3, [R4.64] ;  /* 0x000000040403b981 */ /* 0x000124000c1e1500 */
[----:B0-----:R-:W-:Y:S02]  /*83440*/  @!P2 IMAD.MOV.U32 R5, RZ, RZ, R9 ;  /* 0x000000ffff05a224 */ /* 0x001fe400078e0009 */
[----:B--2---:R-:W-:Y:S01]  /*83450*/  STL [R1+0x4314], R0 ;  /* 0x0043140001007387 */ /* 0x004fe20000100800 */
[----:B------:R-:W2:Y:S02]  /*83460*/  LDL R11, [R1+0x39d8] ;  /* 0x0039d800010b7983 */ /* 0x000ea40000100800 */
[----:B---3--:R-:W-:Y:S01]  /*83470*/  @!P2 IMAD.MOV.U32 R4, RZ, RZ, R8 ;  /* 0x000000ffff04a224 */ /* 0x008fe200078e0008 */
[----:B----4-:R0:W-:Y:S01]  /*83480*/  STL [R1+0x42e8], R29 ;  /* 0x0042e81d01007387 */ /* 0x0101e20000100800 */
[----:B------:R-:W3:Y:S02]  /*83490*/  LDL R7, [R1+0x39d4] ;  /* 0x0039d40001077983 */ /* 0x000ee40000100800 */
[----:B------:R-:W4:Y:S01]  /*834a0*/  LDL R6, [R1+0x39e0] ;  /* 0x0039e00001067983 */ /* 0x000f220000100800 */
[----:B0-----:R-:W-:Y:S01]  /*834b0*/  PRMT R29, RZ, 0x7610, R29 ;  /* 0x00007610ff1d7816 */ /* 0x001fe2000000001d */
[----:B------:R-:W-:Y:S05]  /*834c0*/  STL [R1+0x42ec], R3 ;  /* 0x0042ec0301007387 */ /* 0x000fea0000100800 */
[----:B------:R0:W3:Y:S01]  /*834d0*/  @!P2 LDG.E.U16 R29, [R4.64] ;  /* 0x00000004041da981 */ /* 0x0000e2000c1e1500 */
[----:B------:R-:W-:Y:S01]  /*834e0*/  PRMT R10, RZ, 0x7610, R10 ;  /* 0x00007610ff0a7816 */ /* 0x000fe2000000000a */
[----:B------:R-:W3:Y:S02]  /*834f0*/  LDL R13, [R1+0x39e8] ;  /* 0x0039e800010d7983 */ /* 0x000ee40000100800 */
[----:B------:R-:W3:Y:S01]  /*83500*/  LDL R9, [R1+0x3a44] ;  /* 0x003a440001097983 */ /* 0x000ee20000100800 */
[----:B------:R-:W3:Y:S04]  /*83510*/  LDL R8, [R1+0x3a50] ;  /* 0x003a500001087983 */ /* 0x000ee80000100800 */
[----:B0-----:R-:W3:Y:S01]  /*83520*/  LDL R5, [R1+0x39cc] ;  /* 0x0039cc0001057983 */ /* 0x001ee20000100800 */
[----:B--2---:R-:W-:-:S05]  /*83530*/  @!P3 IMAD.MOV.U32 R4, RZ, RZ, R11 ;  /* 0x000000ffff04b224 */ /* 0x004fca00078e000b */
[----:B---3--:R4:W2:Y:S04]  /*83540*/  @!P3 LDG.E.U16 R10, [R4.64] ;  /* 0x00000004040ab981 */ /* 0x0088a8000c1e1500 */
[----:B------:R0:W-:Y:S01]  /*83550*/  STL [R1+0x4454], R29 ;  /* 0x0044541d01007387 */ /* 0x0001e20000100800 */
[----:B------:R-:W3:Y:S03]  /*83560*/  LDL R11, [R1+0x3a4c] ;  /* 0x003a4c00010b7983 */ /* 0x000ee60000100800 */
[----:B0-----:R-:W3:Y:S01]  /*83570*/  LDL R29, [R1+0x39dc] ;  /* 0x0039dc00011d7983 */ /* 0x001ee20000100800 */
[----:B------:R-:W-:Y:S01]  /*83580*/  PRMT R28, RZ, 0x7610, R28 ;  /* 0x00007610ff1c7816 */ /* 0x000fe2000000001c */
[----:B----4-:R-:W-:-:S02]  /*83590*/  @!P2 IMAD.MOV.U32 R4, RZ, RZ, R6 ;  /* 0x000000ffff04a224 */ /* 0x010fc400078e0006 */
[----:B------:R-:W-:Y:S01]  /*835a0*/  @!P2 IMAD.MOV.U32 R5, RZ, RZ, R7 ;  /* 0x000000ffff05a224 */ /* 0x000fe200078e0007 */
[----:B------:R-:W-:-:S04]  /*835b0*/  PRMT R12, RZ, 0x7610, R12 ;  /* 0x00007610ff0c7816 */ /* 0x000fc8000000000c */
[----:B------:R0:W4:Y:S04]  /*835c0*/  @!P2 LDG.E.U16 R28, [R4.64] ;  /* 0x00000004041ca981 */ /* 0x000128000c1e1500 */
[----:B--2---:R1:W-:Y:S01]  /*835d0*/  STL [R1+0x10], R10 ;  /* 0x0000100a01007387 */ /* 0x0043e20000100800 */
[----:B0-----:R-:W-:Y:S02]  /*835e0*/  @!P3 IMAD.MOV.U32 R4, RZ, RZ, R13 ;  /* 0x000000ffff04b224 */ /* 0x001fe400078e000d */
[----:B------:R-:W2:Y:S02]  /*835f0*/  LDL R7, [R1+0x39e4] ;  /* 0x0039e40001077983 */ /* 0x000ea40000100800 */
[----:B------:R-:W2:Y:S01]  /*83600*/  LDL R6, [R1+0x39f0] ;  /* 0x0039f00001067983 */ /* 0x000ea20000100800 */
[----:B-1----:R-:W2:Y:S01]  /*83610*/  LDL R10, [R1+0x3a58] ;  /* 0x003a5800010a7983 */ /* 0x002ea20000100800 */
[----:B---3--:R-:W-:-:S05]  /*83620*/  @!P3 IMAD.MOV.U32 R5, RZ, RZ, R29 ;  /* 0x000000ffff05b224 */ /* 0x008fca00078e001d */
[----:B------:R0:W3:Y:S02]  /*83630*/  @!P3 LDG.E.U16 R12, [R4.64] ;  /* 0x00000004040cb981 */ /* 0x0000e4000c1e1500 */
[----:B0-----:R-:W-:Y:S02]  /*83640*/  PRMT R5, RZ, 0x7610, R5 ;  /* 0x00007610ff057816 */ /* 0x001fe40000000005 */
[----:B------:R-:W-:-:S04]  /*83650*/  PRMT R4, RZ, 0x7610, R4 ;  /* 0x00007610ff047816 */ /* 0x000fc80000000004 */
[----:B------:R0:W3:Y:S02]  /*83660*/  @!P2 LDG.E.U16 R5, [R8.64] ;  /* 0x000000040805a981 */ /* 0x0000e4000c1e1500 */
[----:B0-----:R-:W-:Y:S02]  /*83670*/  @!P3 IMAD.MOV.U32 R9, RZ, RZ, R11 ;  /* 0x000000ffff09b224 */ /* 0x001fe400078e000b */
[----:B--2---:R-:W-:-:S05]  /*83680*/  @!P3 IMAD.MOV.U32 R8, RZ, RZ, R10 ;  /* 0x000000ffff08b224 */ /* 0x004fca00078e000a */
[----:B------:R-:W2:Y:S04]  /*83690*/  @!P3 LDG.E.U16 R4, [R8.64] ;  /* 0x000000040804b981 */ /* 0x000ea8000c1e1500 */
[----:B----4-:R0:W-:Y:S01]  /*836a0*/  STL [R1+0x441c], R28 ;  /* 0x00441c1c01007387 */ /* 0x0101e20000100800 */
[----:B------:R-:W4:Y:S03]  /*836b0*/  LDL R29, [R1+0x39ec] ;  /* 0x0039ec00011d7983 */ /* 0x000f260000100800 */
[----:B0-----:R-:W4:Y:S04]  /*836c0*/  LDL R28, [R1+0x39f8] ;  /* 0x0039f800011c7983 */ /* 0x001f280000100800 */
[----:B---3--:R-:W-:Y:S01]  /*836d0*/  STL [R1+0x4458], R5 ;  /* 0x0044580501007387 */ /* 0x008fe20000100800 */
[----:B------:R-:W3:Y:S02]  /*836e0*/  LDL R13, [R1+0x39f4] ;  /* 0x0039f400010d7983 */ /* 0x000ee40000100800 */
[----:B------:R0:W-:Y:S02]  /*836f0*/  STL [R1+0x8], R12 ;  /* 0x0000080c01007387 */ /* 0x0001e40000100800 */
[----:B0-----:R-:W3:Y:S04]  /*83700*/  LDL R12, [R1+0x3a00] ;  /* 0x003a0000010c7983 */ /* 0x001ee80000100800 */
[----:B--2---:R0:W-:Y:S01]  /*83710*/  STL [R1+0x445c], R4 ;  /* 0x00445c0401007387 */ /* 0x0041e20000100800 */
[----:B------:R-:W2:Y:S02]  /*83720*/  LDL R11, [R1+0x39fc] ;  /* 0x0039fc00010b7983 */ /* 0x000ea40000100800 */
[----:B------:R-:W2:Y:S01]  /*83730*/  LDL R10, [R1+0x3a08] ;  /* 0x003a0800010a7983 */ /* 0x000ea20000100800 */
[----:B------:R-:W-:Y:S01]  /*83740*/  PRMT R0, RZ, 0x7610, R0 ;  /* 0x00007610ff007816 */ /* 0x000fe20000000000 */
[----:B------:R-:W-:-:S02]  /*83750*/  @!P2 IMAD.MOV.U32 R8, RZ, RZ, R6 ;  /* 0x000000ffff08a224 */ /* 0x000fc400078e0006 */
[----:B------:R-:W-:Y:S01]  /*83760*/  @!P2 IMAD.MOV.U32 R9, RZ, RZ, R7 ;  /* 0x000000ffff09a224 */ /* 0x000fe200078e0007 */
[----:B------:R-:W-:Y:S02]  /*83770*/  PRMT R3, RZ, 0x7610, R3 ;  /* 0x00007610ff037816 */ /* 0x000fe40000000003 */
[----:B------:R-:W-:Y:S02]  /*83780*/  PRMT R26, RZ, 0x7610, R26 ;  /* 0x00007610ff1a7816 */ /* 0x000fe4000000001a */
[----:B------:R-:W-:Y:S01]  /*83790*/  PRMT R24, RZ, 0x7610, R24 ;  /* 0x00007610ff187816 */ /* 0x000fe20000000018 */
[----:B------:R-:W2:Y:S04]  /*837a0*/  LDL R7, [R1+0x3a04] ;  /* 0x003a040001077983 */ /* 0x000ea80000100800 */
[----:B------:R4:W2:Y:S04]  /*837b0*/  @!P2 LDG.E.U16 R0, [R8.64] ;  /* 0x000000040800a981 */ /* 0x0008a8000c1e1500 */
[----:B------:R-:W2:Y:S01]  /*837c0*/  LDL R6, [R1+0x3a10] ;  /* 0x003a100001067983 */ /* 0x000ea20000100800 */
[----:B----4-:R-:W-:-:S02]  /*837d0*/  @!P3 IMAD.MOV.U32 R8, RZ, RZ, R28 ;  /* 0x000000ffff08b224 */ /* 0x010fc400078e001c */
[----:B------:R-:W-:-:S05]  /*837e0*/  @!P3 IMAD.MOV.U32 R9, RZ, RZ, R29 ;  /* 0x000000ffff09b224 */ /* 0x000fca00078e001d */
[----:B------:R3:W4:Y:S02]  /*837f0*/  @!P3 LDG.E.U16 R3, [R8.64] ;  /* 0x000000040803b981 */ /* 0x000724000c1e1500 */
[----:B---3--:R-:W-:Y:S02]  /*83800*/  @!P2 IMAD.MOV.U32 R8, RZ, RZ, R12 ;  /* 0x000000ffff08a224 */ /* 0x008fe400078e000c */
[----:B------:R-:W-:-:S05]  /*83810*/  @!P2 IMAD.MOV.U32 R9, RZ, RZ, R13 ;  /* 0x000000ffff09a224 */ /* 0x000fca00078e000d */
[----:B------:R2:W3:Y:S02]  /*83820*/  @!P2 LDG.E.U16 R26, [R8.64] ;  /* 0x00000004081aa981 */ /* 0x0004e4000c1e1500 */
[----:B--2---:R-:W-:Y:S02]  /*83830*/  @!P3 IMAD.MOV.U32 R9, RZ, RZ, R11 ;  /* 0x000000ffff09b224 */ /* 0x004fe400078e000b */
[----:B------:R-:W-:-:S05]  /*83840*/  @!P3 IMAD.MOV.U32 R8, RZ, RZ, R10 ;  /* 0x000000ffff08b224 */ /* 0x000fca00078e000a */
[----:B------:R1:W2:Y:S04]  /*83850*/  @!P3 LDG.E.U16 R24, [R8.64] ;  /* 0x000000040818b981 */ /* 0x0002a8000c1e1500 */
[----:B------:R1:W-:Y:S01]  /*83860*/  STL [R1+0x43dc], R0 ;  /* 0x0043dc0001007387 */ /* 0x0003e20000100800 */
[----:B------:R-:W2:Y:S02]  /*83870*/  LDL R5, [R1+0x3a0c] ;  /* 0x003a0c0001057983 */ /* 0x000ea40000100800 */
[----:B0-----:R-:W2:Y:S01]  /*83880*/  LDL R4, [R1+0x3a18] ;  /* 0x003a180001047983 */ /* 0x001ea20000100800 */
[----:B------:R-:W-:Y:S01]  /*83890*/  PRMT R22, RZ, 0x7610, R22 ;  /* 0x00007610ff167816 */ /* 0x000fe20000000016 */
[----:B----4-:R0:W-:Y:S01]  /*838a0*/  STL [R1+0x43e0], R3 ;  /* 0x0043e00301007387 */ /* 0x0101e20000100800 */
[----:B-1----:R-:W4:Y:S03]  /*838b0*/  LDL R0, [R1+0x3a20] ;  /* 0x003a200001007983 */ /* 0x002f260000100800 */
[----:B0-----:R-:W4:Y:S01]  /*838c0*/  LDL R3, [R1+0x3a14] ;  /* 0x003a140001037983 */ /* 0x001f220000100800 */
[----:B------:R-:W-:-:S02]  /*838d0*/  @!P2 IMAD.MOV.U32 R8, RZ, RZ, R6 ;  /* 0x000000ffff08a224 */ /* 0x000fc400078e0006 */
[----:B------:R-:W-:Y:S01]  /*838e0*/  @!P2 IMAD.MOV.U32 R9, RZ, RZ, R7 ;  /* 0x000000ffff09a224 */ /* 0x000fe200078e0007 */
[----:B---3--:R-:W-:Y:S04]  /*838f0*/  STL [R1+0x439c], R26 ;  /* 0x00439c1a01007387 */ /* 0x008fe80000100800 */
[----:B------:R0:W3:Y:S04]  /*83900*/  @!P2 LDG.E.U16 R22, [R8.64] ;  /* 0x000000040816a981 */ /* 0x0000e8000c1e1500 */
[----:B--2---:R-:W-:Y:S01]  /*83910*/  STL [R1+0x43a0], R24 ;  /* 0x0043a01801007387 */ /* 0x004fe20000100800 */
[----:B------:R-:W2:Y:S02]  /*83920*/  LDL R7, [R1+0x3a1c] ;  /* 0x003a1c0001077983 */ /* 0x000ea40000100800 */
[----:B------:R-:W2:Y:S01]  /*83930*/  LDL R6, [R1+0x3a28] ;  /* 0x003a280001067983 */ /* 0x000ea20000100800 */
[----:B------:R-:W-:Y:S01]  /*83940*/  PRMT R20, RZ, 0x7610, R20 ;  /* 0x00007610ff147816 */ /* 0x000fe20000000014 */
[----:B0-----:R-:W-:-:S02]  /*83950*/  @!P3 IMAD.MOV.U32 R8, RZ, RZ, R4 ;  /* 0x000000ffff08b224 */ /* 0x001fc400078e0004 */
[----:B------:R-:W-:Y:S01]  /*83960*/  @!P3 IMAD.MOV.U32 R9, RZ, RZ, R5 ;  /* 0x000000ffff09b224 */ /* 0x000fe200078e0005 */
[----:B------:R-:W-:-:S04]  /*83970*/  PRMT R18, RZ, 0x7610, R18 ;  /* 0x00007610ff127816 */ /* 0x000fc80000000012 */
[----:B------:R4:W2:Y:S02]  /*83980*/  @!P3 LDG.E.U16 R20, [R8.64] ;  /* 0x000000040814b981 */ /* 0x0008a4000c1e1500 */
[----:B----4-:R-:W-:Y:S02]  /*83990*/  @!P2 IMAD.MOV.U32 R8, RZ, RZ, R0 ;  /* 0x000000ffff08a224 */ /* 0x010fe400078e0000 */
[----:B------:R-:W-:-:S05]  /*839a0*/  @!P2 IMAD.MOV.U32 R9, RZ, RZ, R3 ;  /* 0x000000ffff09a224 */ /* 0x000fca00078e0003 */
[----:B------:R2:W4:Y:S01]  /*839b0*/  @!P2 LDG.E.U16 R18, [R8.64] ;  /* 0x000000040812a981 */ /* 0x000522000c1e1500 */
[----:B------:R-:W-:-:S03]  /*839c0*/  PRMT R16, RZ, 0x7610, R16 ;  /* 0x00007610ff107816 */ /* 0x000fc60000000010 */
[----:B---3--:R-:W-:Y:S01]  /*839d0*/  STL [R1+0x435c], R22 ;  /* 0x00435c1601007387 */ /* 0x008fe20000100800 */
[----:B------:R-:W3:Y:S02]  /*839e0*/  LDL R5, [R1+0x3a24] ;  /* 0x003a240001057983 */ /* 0x000ee40000100800 */
[----:B------:R-:W3:Y:S02]  /*839f0*/  LDL R4, [R1+0x3a30] ;  /* 0x003a300001047983 */ /* 0x000ee40000100800 */
[----:B--2---:R-:W-:Y:S02]  /*83a00*/  @!P3 IMAD.MOV.U32 R9, RZ, RZ, R7 ;  /* 0x000000ffff09b224 */ /* 0x004fe400078e0007 */
[----:B------:R-:W-:-:S05]  /*83a10*/  @!P3 IMAD.MOV.U32 R8, RZ, RZ, R6 ;  /* 0x000000ffff08b224 */ /* 0x000fca00078e0006 */
[----:B------:R3:W2:Y:S04]  /*83a20*/  @!P3 LDG.E.U16 R16, [R8.64] ;  /* 0x000000040810b981 */ /* 0x0006a8000c1e1500 */
[----:B------:R-:W-:Y:S01]  /*83a30*/  STL [R1+0x4360], R20 ;  /* 0x0043601401007387 */ /* 0x000fe20000100800 */
[----:B------:R-:W2:Y:S02]  /*83a40*/  LDL R11, [R1+0x3a2c] ;  /* 0x003a2c00010b7983 */ /* 0x000ea40000100800 */
[----:B------:R-:W2:Y:S02]  /*83a50*/  LDL R10, [R1+0x3a38] ;  /* 0x003a3800010a7983 */ /* 0x000ea40000100800 */
[----:B------:R-:W2:Y:S01]  /*83a60*/  LDL R3, [R1+0x3a54] ;  /* 0x003a540001037983 */ /* 0x000ea20000100800 */
[----:B------:R-:W2:Y:S04]  /*83a70*/  LDL R0, [R1+0x3a60] ;  /* 0x003a600001007983 */ /* 0x000ea80000100800 */
[----:B----4-:R-:W-:Y:S01]  /*83a80*/  STL [R1+0x4318], R18 ;  /* 0x0043181201007387 */ /* 0x010fe20000100800 */
[----:B------:R-:W4:Y:S02]  /*83a90*/  LDL R7, [R1+0x3a5c] ;  /* 0x003a5c0001077983 */ /* 0x000f240000100800 */
[----:B------:R-:W4:Y:S02]  /*83aa0*/  LDL R6, [R1+0x3a68] ;  /* 0x003a680001067983 */ /* 0x000f240000100800 */
[----:B---3--:R-:W-:-:S02]  /*83ab0*/  @!P2 IMAD.MOV.U32 R9, RZ, RZ, R5 ;  /* 0x000000ffff09a224 */ /* 0x008fc400078e0005 */
[----:B------:R-:W-:Y:S01]  /*83ac0*/  @!P2 IMAD.MOV.U32 R8, RZ, RZ, R4 ;  /* 0x000000ffff08a224 */ /* 0x000fe200078e0004 */
[----:B------:R-:W-:-:S06]  /*83ad0*/  PRMT R14, RZ, 0x7610, R14 ;  /* 0x00007610ff0e7816 */ /* 0x000fcc000000000e */
[----:B------:R0:W3:Y:S04]  /*83ae0*/  @!P2 LDG.E.U16 R14, [R8.64] ;  /* 0x00000004080ea981 */ /* 0x0000e8000c1e1500 */
[----:B--2---:R1:W-:Y:S01]  /*83af0*/  STL [R1+0x431c], R16 ;  /* 0x00431c1001007387 */ /* 0x0043e20000100800 */
[----:B------:R-:W2:Y:S02]  /*83b00*/  LDL R5, [R1+0x3a64] ;  /* 0x003a640001057983 */ /* 0x000ea40000100800 */
[----:B------:R-:W3:Y:S01]  /*83b10*/  LDL R4, [R1+0x3a70] ;  /* 0x003a700001047983 */ /* 0x000ee20000100800 */
[----:B0-----:R-:W-:Y:S02]  /*83b20*/  PRMT R8, RZ, 0x7610, R8 ;  /* 0x00007610ff087816 */ /* 0x001fe40000000008 */
[----:B------:R-:W-:-:S04]  /*83b30*/  PRMT R9, RZ, 0x7610, R9 ;  /* 0x00007610ff097816 */ /* 0x000fc80000000009 */
[----:B------:R0:W3:Y:S02]  /*83b40*/  @!P3 LDG.E.U16 R8, [R10.64] ;  /* 0x000000040a08b981 */ /* 0x0000e4000c1e1500 */
[----:B0-----:R-:W-:Y:S02]  /*83b50*/  @!P2 IMAD.MOV.U32 R10, RZ, RZ, R0 ;  /* 0x000000ffff0aa224 */ /* 0x001fe400078e0000 */
[----:B------:R-:W-:-:S05]  /*83b60*/  @!P2 IMAD.MOV.U32 R11, RZ, RZ, R3 ;  /* 0x000000ffff0ba224 */ /* 0x000fca00078e0003 */
[----:B------:R0:W3:Y:S01]  /*83b70*/  @!P2 LDG.E.U16 R9, [R10.64] ;  /* 0x000000040a09a981 */ /* 0x0000e2000c1e1500 */
[----:B----4-:R-:W-:Y:S02]  /*83b80*/  @!P3 IMAD.MOV.U32 R13, RZ, RZ, R7 ;  /* 0x000000ffff0db224 */ /* 0x010fe400078e0007 */
[----:B------:R-:W-:Y:S01]  /*83b90*/  @!P3 IMAD.MOV.U32 R12, RZ, RZ, R6 ;  /* 0x000000ffff0cb224 */ /* 0x000fe200078e0006 */
[----:B0-----:R-:W-:-:S06]  /*83ba0*/  PRMT R10, RZ, 0x7610, R10 ;  /* 0x00007610ff0a7816 */ /* 0x001fcc000000000a */
[----:B------:R2:W4:Y:S01]  /*83bb0*/  @!P3 LDG.E.U16 R10, [R12.64] ;  /* 0x000000040c0ab981 */ /* 0x000522000c1e1500 */
[----:B------:R-:W-:Y:S01]  /*83bc0*/  PRMT R11, RZ, 0x7610, R11 ;  /* 0x00007610ff0b7816 */ /* 0x000fe2000000000b */
[----:B--2---:R-:W-:Y:S02]  /*83bd0*/  @!P2 IMAD.MOV.U32 R13, RZ, RZ, R5 ;  /* 0x000000ffff0da224 */ /* 0x004fe400078e0005 */
[----:B---3--:R-:W-:-:S05]  /*83be0*/  @!P2 IMAD.MOV.U32 R12, RZ, RZ, R4 ;  /* 0x000000ffff0ca224 */ /* 0x008fca00078e0004 */
[----:B------:R-:W2:Y:S04]  /*83bf0*/  @!P2 LDG.E.U16 R11, [R12.64] ;  /* 0x000000040c0ba981 */ /* 0x000ea8000c1e1500 */
[----:B------:R0:W-:Y:S01]  /*83c00*/  STL [R1+0x42f0], R14 ;  /* 0x0042f00e01007387 */ /* 0x0001e20000100800 */
[----:B------:R-:W-:Y:S02]  /*83c10*/  STL [R1+0x42f4], R8 ;  /* 0x0042f40801007387 */ /* 0x000fe40000100800 */
[----:B------:R-:W3:Y:S02]  /*83c20*/  LDL R3, [R1+0x3a6c] ;  /* 0x003a6c0001037983 */ /* 0x000ee40000100800 */
[----:B------:R-:W3:Y:S01]  /*83c30*/  LDL R0, [R1+0x3a78] ;  /* 0x003a780001007983 */ /* 0x000ee20000100800 */
[----:B------:R4:W-:Y:S01]  /*83c40*/  STL [R1+0x4420], R9 ;  /* 0x0044200901007387 */ /* 0x0009e20000100800 */
[----:B-1----:R-:W3:Y:S03]  /*83c50*/  LDL R16, [R1+0x3a74] ;  /* 0x003a740001107983 */ /* 0x002ee60000100800 */
[----:B0-----:R-:W3:Y:S04]  /*83c60*/  LDL R14, [R1+0x3a80] ;  /* 0x003a8000010e7983 */ /* 0x001ee80000100800 */
[----:B----4-:R-:W-:Y:S01]  /*83c70*/  STL [R1+0x4424], R10 ;  /* 0x0044240a01007387 */ /* 0x010fe20000100800 */
[----:B------:R-:W4:Y:S02]  /*83c80*/  LDL R9, [R1+0x3a7c] ;  /* 0x003a7c0001097983 */ /* 0x000f240000100800 */
[----:B------:R-:W4:Y:S02]  /*83c90*/  LDL R8, [R1+0x3a88] ;  /* 0x003a880001087983 */ /* 0x000f240000100800 */
[----:B------:R-:W4:Y:S01]  /*83ca0*/  LDL R7, [R1+0x3a84] ;  /* 0x003a840001077983 */ /* 0x000f220000100800 */
[----:B------:R-:W4:Y:S04]  /*83cb0*/  LDL R6, [R1+0x3a90] ;  /* 0x003a900001067983 */ /* 0x000f280000100800 */
[----:B------:R-:W4:Y:S04]  /*83cc0*/  LDL R4, [R1+0x3a98] ;  /* 0x003a980001047983 */ /* 0x000f280000100800 */
[----:B--2---:R-:W-:Y:S01]  /*83cd0*/  STL [R1+0x43e4], R11 ;  /* 0x0043e40b01007387 */ /* 0x004fe20000100800 */
[----:B------:R-:W2:Y:S01]  /*83ce0*/  LDL R5, [R1+0x3a8c] ;  /* 0x003a8c0001057983 */ /* 0x000ea20000100800 */
[----:B------:R-:W-:Y:S01]  /*83cf0*/  PRMT R15, RZ, 0x7610, R15 ;  /* 0x00007610ff0f7816 */ /* 0x000fe2000000000f */
[----:B---3--:R-:W-:-:S02]  /*83d00*/  @!P3 IMAD.MOV.U32 R13, RZ, RZ, R3 ;  /* 0x000000ffff0db224 */ /* 0x008fc400078e0003 */
        /* <DEDUP_REMOVED lines=8> */
[----:B0-----:R-:W-:-:S02]  /*83d90*/  @!P2 IMAD.MOV.U32 R13, RZ, RZ, R16 ;  /* 0x000000ffff0da224 */ /* 0x001fc400078e0010 */
[----:B------:R-:W-:-:S05]  /*83da0*/  @!P2 IMAD.MOV.U32 R12, RZ, RZ, R14 ;  /* 0x000000ffff0ca224 */ /* 0x000fca00078e000e */
[----:B------:R4:W3:Y:S02]  /*83db0*/  @!P2 LDG.E.U16 R17, [R12.64] ;  /* 0x000000040c11a981 */ /* 0x0008e4000c1e1500 */
[----:B----4-:R-:W-:Y:S02]  /*83dc0*/  @!P3 IMAD.MOV.U32 R13, RZ, RZ, R9 ;  /* 0x000000ffff0db224 */ /* 0x010fe400078e0009 */
[----:B------:R-:W-:-:S05]  /*83dd0*/  @!P3 IMAD.MOV.U32 R12, RZ, RZ, R8 ;  /* 0x000000ffff0cb224 */ /* 0x000fca00078e0008 */
[----:B------:R0:W4:Y:S02]  /*83de0*/  @!P3 LDG.E.U16 R19, [R12.64] ;  /* 0x000000040c13b981 */ /* 0x000124000c1e1500 */
[----:B0-----:R-:W-:Y:S02]  /*83df0*/  @!P2 IMAD.MOV.U32 R12, RZ, RZ, R6 ;  /* 0x000000ffff0ca224 */ /* 0x001fe400078e0006 */
[----:B------:R-:W-:-:S05]  /*83e00*/  @!P2 IMAD.MOV.U32 R13, RZ, RZ, R7 ;  /* 0x000000ffff0da224 */ /* 0x000fca00078e0007 */
[----:B------:R0:W4:Y:S02]  /*83e10*/  @!P2 LDG.E.U16 R21, [R12.64] ;  /* 0x000000040c15a981 */ /* 0x000124000c1e1500 */
[----:B0-----:R-:W-:Y:S02]  /*83e20*/  @!P3 IMAD.MOV.U32 R12, RZ, RZ, R4 ;  /* 0x000000ffff0cb224 */ /* 0x001fe400078e0004 */
[----:B--2---:R-:W-:-:S05]  /*83e30*/  @!P3 IMAD.MOV.U32 R13, RZ, RZ, R5 ;  /* 0x000000ffff0db224 */ /* 0x004fca00078e0005 */
[----:B------:R0:W2:Y:S04]  /*83e40*/  @!P3 LDG.E.U16 R23, [R12.64] ;  /* 0x000000040c17b981 */ /* 0x0000a8000c1e1500 */
[----:B---3--:R-:W-:Y:S04]  /*83e50*/  STL [R1+0x43e8], R15 ;  /* 0x0043e80f01007387 */ /* 0x008fe80000100800 */
[----:B------:R-:W-:Y:S04]  /*83e60*/  STL [R1+0x43a4], R17 ;  /* 0x0043a41101007387 */ /* 0x000fe80000100800 */
[----:B----4-:R-:W-:Y:S04]  /*83e70*/  STL [R1+0x43a8], R19 ;  /* 0x0043a81301007387 */ /* 0x010fe80000100800 */
[----:B------:R1:W-:Y:S04]  /*83e80*/  STL [R1+0x4364], R21 ;  /* 0x0043641501007387 */ /* 0x0003e80000100800 */
[----:B-1----:R-:W3:Y:S01]  /*83e90*/  LDL.LU R21, [R1+0xea8] ;  /* 0x000ea80001157983 */ /* 0x002ee20000300800 */
[----:B------:R-:W4:Y:S02]  /*83ea0*/  LDL.LU R19, [R1+0xea4] ;  /* 0x000ea40001137983 */ /* 0x000f240000300800 */
[----:B------:R-:W3:Y:S01]  /*83eb0*/  LDL.LU R29, [R1+0xe68] ;  /* 0x000e6800011d7983 */ /* 0x000ee20000300800 */
[----:B------:R-:W-:Y:S01]  /*83ec0*/  PRMT R25, RZ, 0x7610, R25 ;  /* 0x00007610ff197816 */ /* 0x000fe20000000019 */
[----:B0-----:R-:W-:-:S02]  /*83ed0*/  @!P3 IMAD.MOV.U32 R13, RZ, RZ, R3 ;  /* 0x000000ffff0db224 */ /* 0x001fc400078e0003 */
[----:B------:R-:W-:-:S05]  /*83ee0*/  @!P3 IMAD.MOV.U32 R12, RZ, RZ, R0 ;  /* 0x000000ffff0cb224 */ /* 0x000fca00078e0000 */
[----:B------:R0:W3:Y:S04]  /*83ef0*/  @!P3 LDG.E.U16 R25, [R12.64] ;  /* 0x000000040c19b981 */ /* 0x0000e8000c1e1500 */
[----:B--2---:R1:W-:Y:S04]  /*83f00*/  STL [R1+0x4368], R23 ;  /* 0x0043681701007387 */ /* 0x0043e80000100800 */
[----:B-1----:R-:W2:Y:S01]  /*83f10*/  LDL.LU R23, [R1+0xee4] ;  /* 0x000ee40001177983 */ /* 0x002ea20000300800 */
        /* <DEDUP_REMOVED lines=20> */
[----:B0-----:R-:W2:Y:S02]  /*84060*/  LDL R12, [R1+0x3a94] ;  /* 0x003a9400010c7983 */ /* 0x001ea40000100800 */
[----:B------:R-:W2:Y:S01]  /*84070*/  LDL R13, [R1+0x3aa0] ;  /* 0x003aa000010d7983 */ /* 0x000ea20000100800 */
[----:B------:R-:W-:Y:S01]  /*84080*/  PRMT R27, RZ, 0x7610, R27 ;  /* 0x00007610ff1b7816 */ /* 0x000fe2000000001b */
[----:B------:R-:W0:Y:S01]  /*84090*/  S2R R2, SR_TID.X ;  /* 0x0000000000027919 */ /* 0x000e220000002100 */
[----:B--2---:R-:W-:-:S04]  /*840a0*/  @!P2 LOP3.LUT R13, R13, R12, RZ, 0x3c, !PT ;  /* 0x0000000c0d0da212 */ /* 0x004fc800078e3cff */
[----:B------:R-:W-:-:S04]  /*840b0*/  @!P2 LOP3.LUT R12, R13, R12, RZ, 0x3c, !PT ;  /* 0x0000000c0d0ca212 */ /* 0x000fc800078e3cff */
[----:B------:R-:W-:-:S05]  /*840c0*/  @!P2 LOP3.LUT R13, R13, R12, RZ, 0x3c, !PT ;  /* 0x0000000c0d0da212 */ /* 0x000fca00078e3cff */
[----:B------:R-:W2:Y:S01]  /*840d0*/  @!P2 LDG.E.U16 R27, [R12.64] ;  /* 0x000000040c1ba981 */ /* 0x000ea2000c1e1500 */
[----:B0-----:R-:W-:-:S03]  /*840e0*/  LOP3.LUT R2, R2, 0x3f, RZ, 0xc0, !PT ;  /* 0x0000003f02027812 */ /* 0x001fc600078ec0ff */
[----:B---3--:R-:W-:Y:S02]  /*840f0*/  STL [R1+0x4320], R25 ;  /* 0x0043201901007387 */ /* 0x008fe40000100800 */
[----:B------:R-:W-:-:S05]  /*84100*/  IMAD.SHL.U32 R2, R2, 0x2, RZ ;  /* 0x0000000202027824 */ /* 0x000fca00078e00ff */
[----:B------:R0:W-:Y:S04]  /*84110*/  STS.U16 [R2+0x12800], R29 ;  /* 0x0128001d02007388 */ /* 0x0001e80000000400 */
[----:B------:R1:W-:Y:S04]  /*84120*/  STS.U16 [R2+0x13000], R4 ;  /* 0x0130000402007388 */ /* 0x0003e80000000400 */
[----:B------:R3:W-:Y:S04]  /*84130*/  STS.U16 [R2+0x16880], R5 ;  /* 0x0168800502007388 */ /* 0x0007e80000000400 */
[----:B--2---:R-:W-:Y:S01]  /*84140*/  STL [R1+0x4324], R27 ;  /* 0x0043241b01007387 */ /* 0x004fe20000100800 */
[----:B0-----:R-:W2:Y:S02]  /*84150*/  LDL.LU R29, [R1+0x3d8] ;  /* 0x0003d800011d7983 */ /* 0x001ea40000300800 */
[----:B-1----:R-:W2:Y:S02]  /*84160*/  LDL.LU R4, [R1+0x39c] ;  /* 0x00039c0001047983 */ /* 0x002ea40000300800 */
[----:B---3--:R-:W3:Y:S01]  /*84170*/  LDL.LU R5, [R1+0x398] ;  /* 0x0003980001057983 */ /* 0x008ee20000300800 */
[----:B------:R0:W-:Y:S04]  /*84180*/  STS.U16 [R2+0x17080], R6 ;  /* 0x0170800602007388 */ /* 0x0001e80000000400 */
[----:B------:R1:W-:Y:S04]  /*84190*/  STS.U16 [R2+0x17800], R7 ;  /* 0x0178000702007388 */ /* 0x0003e80000000400 */
[----:B------:R4:W-:Y:S04]  /*841a0*/  STS.U16 [R2+0x11880], R23 ;  /* 0x0118801702007388 */ /* 0x0009e80000000400 */
[----:B------:R4:W-:Y:S04]  /*841b0*/  STS.U16 [R2+0x17000], R28 ;  /* 0x0170001c02007388 */ /* 0x0009e80000000400 */
[----:B0-----:R-:W3:Y:S01]  /*841c0*/  LDL.LU R6, [R1+0x35c] ;  /* 0x00035c0001067983 */ /* 0x001ee20000300800 */
[----:B-1----:R-:W3:Y:S02]  /*841d0*/  LDL.LU R7, [R1+0x358] ;  /* 0x0003580001077983 */ /* 0x002ee40000300800 */
[----:B------:R-:W3:Y:S02]  /*841e0*/  LDL.LU R27, [R1+0x31c] ;  /* 0x00031c00011b7983 */ /* 0x000ee40000300800 */
[----:B------:R-:W3:Y:S01]  /*841f0*/  LDL.LU R12, [R1+0x318] ;  /* 0x00031800010c7983 */ /* 0x000ee20000300800 */
[----:B------:R-:W3:Y:S01]  /*84200*/  LDL.LU R13, [R1+0x2dc] ;  /* 0x0002dc00010d7983 */ /* 0x000ee20000300800 */
[----:B------:R-:W3:Y:S02]  /*84210*/  LDL.LU R25, [R1+0x2d8] ;  /* 0x0002d80001197983 */ /* 0x000ee40000300800 */
[----:B----4-:R-:W4:Y:S01]  /*84220*/  LDL.LU R23, [R1+0x29c] ;  /* 0x00029c0001177983 */ /* 0x010f220000300800 */
[----:B------:R0:W-:Y:S01]  /*84230*/  STS.U16 [R2+0x12000], R21 ;  /* 0x0120001502007388 */ /* 0x0001e20000000400 */
[----:B------:R-:W3:Y:S03]  /*84240*/  LDL.LU R28, [R1+0x298] ;  /* 0x00029800011c7983 */ /* 0x000ee60000300800 */
[----:B------:R-:W-:Y:S04]  /*84250*/  STS.U16 [R2+0x12080], R19 ;  /* 0x0120801302007388 */ /* 0x000fe80000000400 */
[----:B------:R-:W-:Y:S04]  /*84260*/  STS.U16 [R2+0x12880], R17 ;  /* 0x0128801102007388 */ /* 0x000fe80000000400 */
[----:B------:R-:W-:Y:S04]  /*84270*/  STS.U16 [R2+0x13080], R15 ;  /* 0x0130800f02007388 */ /* 0x000fe80000000400 */
[----:B------:R-:W-:Y:S04]  /*84280*/  STS.U16 [R2+0x13800], R11 ;  /* 0x0138000b02007388 */ /* 0x000fe80000000400 */
[----:B0-----:R-:W4:Y:S04]  /*84290*/  LDL.LU R21, [R1+0x25c] ;  /* 0x00025c0001157983 */ /* 0x001f280000300800 */
        /* <DEDUP_REMOVED lines=12> */
[----:B--2---:R0:W-:Y:S04]  /*84360*/  STS.U16 [R2+0x17880], R29 ;  /* 0x0178801d02007388 */ /* 0x0041e80000000400 */
[----:B0-----:R-:W2:Y:S01]  /*84370*/  LDL.LU R29, [R1+0x258] ;  /* 0x00025800011d7983 */ /* 0x001ea20000300800 */
        /* <DEDUP_REMOVED lines=15> */
[----:B------:R0:W-:Y:S04]  /*84470*/  STS.U16 [R2+0x18000], R4 ;  /* 0x0180000402007388 */ /* 0x0001e80000000400 */
[----:B------:R-:W4:Y:S04]  /*84480*/  LDL.LU R0, [R1+0x58] ;  /* 0x0000580001007983 */ /* 0x000f280000300800 */
[----:B---3--:R1:W-:Y:S04]  /*84490*/  STS.U16 [R2+0x18080], R5 ;  /* 0x0180800502007388 */ /* 0x0083e80000000400 */
[----:B0-----:R-:W3:Y:S01]  /*844a0*/  LDL.LU R4, [R1+0x1c] ;  /* 0x00001c0001047983 */ /* 0x001ee20000300800 */
[----:B-1----:R-:W3:Y:S03]  /*844b0*/  LDL.LU R5, [R1+0x18] ;  /* 0x0000180001057983 */ /* 0x002ee60000300800 */
[----:B------:R0:W-:Y:S04]  /*844c0*/  STS.U16 [R2+0x18800], R6 ;  /* 0x0188000602007388 */ /* 0x0001e80000000400 */
[----:B------:R1:W-:Y:S04]  /*844d0*/  STS.U16 [R2+0x18880], R7 ;  /* 0x0188800702007388 */ /* 0x0003e80000000400 */
[----:B------:R1:W-:Y:S04]  /*844e0*/  STS.U16 [R2+0x1a080], R28 ;  /* 0x01a0801c02007388 */ /* 0x0003e80000000400 */
[----:B0-----:R-:W4:Y:S01]  /*844f0*/  LDL.LU R6, [R1+0x4474] ;  /* 0x0044740001067983 */ /* 0x001f220000300800 */
[----:B-1----:R-:W4:Y:S02]  /*84500*/  LDL.LU R7, [R1+0x4470] ;  /* 0x0044700001077983 */ /* 0x002f240000300800 */
[----:B------:R-:W4:Y:S01]  /*84510*/  LDL.LU R28, [R1+0x1694] ;  /* 0x00169400011c7983 */ /* 0x000f220000300800 */
[----:B--2---:R0:W-:Y:S04]  /*84520*/  STS.U16 [R2+0x1a880], R29 ;  /* 0x01a8801d02007388 */ /* 0x0041e80000000400 */
[----:B0-----:R-:W2:Y:S04]  /*84530*/  LDL.LU R29, [R1+0x1690] ;  /* 0x00169000011d7983 */ /* 0x001ea80000300800 */
[----:B---3--:R0:W-:Y:S04]  /*84540*/  STS.U16 [R2+0x1f080], R5 ;  /* 0x01f0800502007388 */ /* 0x0081e80000000400 */
[----:B0-----:R-:W3:Y:S04]  /*84550*/  LDL.LU R5, [R1+0x15ec] ;  /* 0x0015ec0001057983 */ /* 0x001ee80000300800 */
[----:B----4-:R0:W-:Y:S04]  /*84560*/  STS.U16 [R2+0x1e880], R0 ;  /* 0x01e8800002007388 */ /* 0x0101e80000000400 */
[----:B------:R-:W-:Y:S04]  /*84570*/  STS.U16 [R2+0x1f800], R7 ;  /* 0x01f8000702007388 */ /* 0x000fe80000000400 */
[----:B------:R-:W-:Y:S04]  /*84580*/  STS.U16 [R2+0x1f880], R6 ;  /* 0x01f8800602007388 */ /* 0x000fe80000000400 */
[----:B------:R-:W-:Y:S04]  /*84590*/  STS.U16 [R2+0x19000], R27 ;  /* 0x0190001b02007388 */ /* 0x000fe80000000400 */
[----:B------:R-:W-:Y:S04]  /*845a0*/  STS.U16 [R2+0x19080], R12 ;  /* 0x0190800c02007388 */ /* 0x000fe80000000400 */
[----:B------:R-:W-:Y:S04]  /*845b0*/  STS.U16 [R2+0x19800], R13 ;  /* 0x0198000d02007388 */ /* 0x000fe80000000400 */
[----:B------:R-:W-:Y:S04]  /*845c0*/  STS.U16 [R2+0x19880], R25 ;  /* 0x0198801902007388 */ /* 0x000fe80000000400 */
[----:B------:R-:W-:Y:S01]  /*845d0*/  STS.U16 [R2+0x1a000], R23 ;  /* 0x01a0001702007388 */ /* 0x000fe20000000400 */
[----:B0-----:R-:W-:-:S03]  /*845e0*/  LOP3.LUT R0, R2, 0x10, RZ, 0x3c, !PT ;  /* 0x0000001002007812 */ /* 0x001fc600078e3cff */
        /* <DEDUP_REMOVED lines=13> */
[----:B---3--:R0:W-:Y:S04]  /*846c0*/  STL [R1+0x446c], R5 ;  /* 0x00446c0501007387 */ /* 0x0081e80000100800 */
[----:B0-----:R-:W3:Y:S01]  /*846d0*/  LDL.LU R5, [R1+0x165c] ;  /* 0x00165c0001057983 */ /* 0x001ee20000300800 */
[----:B------:R-:W4:Y:S03]  /*846e0*/  LDL.LU R7, [R1+0x1620] ;  /* 0x0016200001077983 */ /* 0x000f260000300800 */
[----:B------:R-:W-:Y:S04]  /*846f0*/  STS.U16 [R2+0x1e000], R24 ;  /* 0x01e0001802007388 */ /* 0x000fe80000000400 */
[----:B------:R-:W-:Y:S04]  /*84700*/  STS.U16 [R2+0x1e080], R26 ;  /* 0x01e0801a02007388 */ /* 0x000fe80000000400 */
[----:B------:R-:W-:Y:S04]  /*84710*/  STS.U16 [R2+0x1e800], R3 ;  /* 0x01e8000302007388 */ /* 0x000fe80000000400 */
[----:B------:R0:W-:Y:S01]  /*84720*/  STS.U16 [R2+0x1f000], R4 ;  /* 0x01f0000402007388 */ /* 0x0001e20000000400 */
[----:B------:R-:W4:Y:S02]  /*84730*/  LDL.LU R6, [R1+0x1658] ;  /* 0x0016580001067983 */ /* 0x000f240000300800 */
[----:B------:R1:W-:Y:S01]  /*84740*/  STS.U16 [R0+0x100], R28 ;  /* 0x0001001c00007388 */ /* 0x0003e20000000400 */
[----:B0-----:R-:W4:Y:S01]  /*84750*/  LDL.LU R2, [R1+0x1624] ;  /* 0x0016240001027983 */ /* 0x001f220000300800 */
[----:B------:R-:W4:Y:S02]  /*84760*/  LDL.LU R27, [R1+0x15e8] ;  /* 0x0015e800011b7983 */ /* 0x000f240000300800 */
[----:B-1----:R-:W4:Y:S02]  /*84770*/  LDL.LU R28, [R1+0x15b4] ;  /* 0x0015b400011c7983 */ /* 0x002f240000300800 */
        /* <DEDUP_REMOVED lines=25> */
[----:B----4-:R-:W-:Y:S04]  /*84910*/  STS.U16 [R0+0x980], R6 ;  /* 0x0009800600007388 */ /* 0x010fe80000000400 */
[----:B------:R-:W-:Y:S01]  /*84920*/  STS.U16 [R0+0x1100], R2 ;  /* 0x0011000200007388 */ /* 0x000fe20000000400 */
[----:B------:R-:W-:Y:S03]  /*84930*/  STS.U16 [R0+0x1180], R7 ;  /* 0x0011800700007388 */ /* 0x000fe60000000400 */
[----:B---3--:R0:W-:Y:S01]  /*84940*/  STS.U16 [R0+0x1900], R5 ;  /* 0x0019000500007388 */ /* 0x0081e20000000400 */
[----:B------:R-:W-:Y:S02]  /*84950*/  STS.U16 [R0+0x1980], R27 ;  /* 0x0019801b00007388 */ /* 0x000fe40000000400 */
[----:B------:R1:W-:Y:S01]  /*84960*/  STS.U16 [R0+0x2100], R28 ;  /* 0x0021001c00007388 */ /* 0x0003e20000000400 */
[----:B0-----:R-:W3:Y:S01]  /*84970*/  LDL.LU R5, [R1+0x1348] ;  /* 0x0013480001057983 */ /* 0x001ee20000300800 */
[----:B-1----:R-:W4:Y:S02]  /*84980*/  LDL.LU R28, [R1+0x1314] ;  /* 0x00131400011c7983 */ /* 0x002f240000300800 */
[----:B------:R-:W3:Y:S02]  /*84990*/  LDL.LU R6, [R1+0x12dc] ;  /* 0x0012dc0001067983 */ /* 0x000ee40000300800 */
        /* <DEDUP_REMOVED lines=20> */
[----:B--2---:R-:W-:Y:S01]  /*84ae0*/  STS.U16 [R0+0x7180], R4 ;  /* 0x0071800400007388 */ /* 0x004fe20000000400 */
[----:B------:R-:W-:Y:S04]  /*84af0*/  STS.U16 [R0+0x7900], R29 ;  /* 0x0079001d00007388 */ /* 0x000fe80000000400 */
[----:B---3--:R0:W-:Y:S04]  /*84b00*/  STL [R1+0x4468], R6 ;  /* 0x0044680601007387 */ /* 0x0081e80000100800 */
[----:B0-----:R-:W2:Y:S01]  /*84b10*/  LDL.LU R6, [R1+0x1310] ;  /* 0x0013100001067983 */ /* 0x001ea20000300800 */
[----:B------:R-:W3:Y:S02]  /*84b20*/  LDL.LU R2, [R1+0x12d8] ;  /* 0x0012d80001027983 */ /* 0x000ee40000300800 */
[----:B------:R-:W3:Y:S01]  /*84b30*/  LDL.LU R29, [R1+0x12a4] ;  /* 0x0012a400011d7983 */ /* 0x000ee20000300800 */
[----:B------:R0:W-:Y:S01]  /*84b40*/  STS.U16 [R0+0x7980], R5 ;  /* 0x0079800500007388 */ /* 0x0001e20000000400 */
[----:B------:R-:W3:Y:S03]  /*84b50*/  LDL.LU R7, [R1+0x12a0] ;  /* 0x0012a00001077983 */ /* 0x000ee60000300800 */
        /* <DEDUP_REMOVED lines=21> */
[----:B------:R-:W3:Y:S03]  /*84cb0*/  LDL.LU R3, [R1+0x1038] ;  /* 0x0010380001037983 */ /* 0x000ee60000300800 */
[----:B----4-:R0:W-:Y:S01]  /*84cc0*/  STS.U16 [R0+0x8100], R28 ;  /* 0x0081001c00007388 */ /* 0x0101e20000000400 */
[----:B------:R-:W4:Y:S03]  /*84cd0*/  LDL.LU R4, [R1+0x1004] ;  /* 0x0010040001047983 */ /* 0x000f260000300800 */
[----:B0-----:R-:W3:Y:S04]  /*84ce0*/  LDL.LU R28, [R1+0x1000] ;  /* 0x00100000011c7983 */ /* 0x001ee80000300800 */
[----:B--2---:R0:W-:Y:S04]  /*84cf0*/  STS.U16 [R0+0x8180], R6 ;  /* 0x0081800600007388 */ /* 0x0041e80000000400 */
[----:B0-----:R-:W2:Y:S04]  /*84d00*/  LDL.LU R6, [R1+0x4468] ;  /* 0x0044680001067983 */ /* 0x001ea80000300800 */
[----:B--2---:R-:W-:Y:S01]  /*84d10*/  STS.U16 [R0+0x8900], R6 ;  /* 0x0089000600007388 */ /* 0x004fe20000000400 */
[----:B---3--:R-:W-:Y:S02]  /*84d20*/  STS.U16 [R0+0x8980], R2 ;  /* 0x0089800200007388 */ /* 0x008fe40000000400 */
[----:B------:R0:W-:Y:S02]  /*84d30*/  STS.U16 [R0+0x9100], R29 ;  /* 0x0091001d00007388 */ /* 0x0001e40000000400 */
[----:B------:R-:W-:Y:S01]  /*84d40*/  STS.U16 [R0+0x9180], R7 ;  /* 0x0091800700007388 */ /* 0x000fe20000000400 */
[----:B------:R1:W-:Y:S04]  /*84d50*/  STS.U16 [R0+0x9900], R5 ;  /* 0x0099000500007388 */ /* 0x0003e80000000400 */
[----:B0-----:R-:W2:Y:S01]  /*84d60*/  LDL.LU R29, [R1+0xfc4] ;  /* 0x000fc400011d7983 */ /* 0x001ea20000300800 */
[----:B-1----:R-:W3:Y:S02]  /*84d70*/  LDL.LU R5, [R1+0xfc0] ;  /* 0x000fc00001057983 */ /* 0x002ee40000300800 */
[----:B------:R-:W2:Y:S01]  /*84d80*/  LDL.LU R6, [R1+0xf88] ;  /* 0x000f880001067983 */ /* 0x000ea20000300800 */
[----:B------:R-:W-:Y:S04]  /*84d90*/  STS.U16 [R0+0x9980], R27 ;  /* 0x0099801b00007388 */ /* 0x000fe80000000400 */
        /* <DEDUP_REMOVED lines=20> */
[----:B----4-:R-:W-:Y:S01]  /*84ee0*/  STS.U16 [R0+0xf100], R4 ;  /* 0x00f1000400007388 */ /* 0x010fe20000000400 */
[----:B------:R-:W-:Y:S03]  /*84ef0*/  STS.U16 [R0+0xf180], R28 ;  /* 0x00f1801c00007388 */ /* 0x000fe60000000400 */
[----:B--2---:R0:W-:Y:S04]  /*84f00*/  STL [R1+0x4464], R6 ;  /* 0x0044640601007387 */ /* 0x0041e80000100800 */
[----:B0-----:R-:W2:Y:S01]  /*84f10*/  LDL.LU R6, [R1+0xf8c] ;  /* 0x000f8c0001067983 */ /* 0x001ea20000300800 */
[----:B------:R-:W4:Y:S03]  /*84f20*/  LDL.LU R28, [R1+0xf54] ;  /* 0x000f5400011c7983 */ /* 0x000f260000300800 */
[----:B------:R0:W-:Y:S01]  /*84f30*/  STS.U16 [R0+0xf900], R29 ;  /* 0x00f9001d00007388 */ /* 0x0001e20000000400 */
[----:B------:R-:W4:Y:S03]  /*84f40*/  LDL.LU R2, [R1+0xf50] ;  /* 0x000f500001027983 */ /* 0x000f260000300800 */
        /* <DEDUP_REMOVED lines=23> */
[----:B---3--:R0:W-:Y:S01]  /*850c0*/  STS.U16 [R0+0xf980], R5 ;  /* 0x00f9800500007388 */ /* 0x0081e20000000400 */
[----:B------:R-:W3:Y:S03]  /*850d0*/  LDL.LU R4, [R1+0x450] ;  /* 0x0004500001047983 */ /* 0x000ee60000300800 */
[----:B0-----:R-:W3:Y:S04]  /*850e0*/  LDL.LU R5, [R1+0x414] ;  /* 0x0004140001057983 */ /* 0x001ee80000300800 */
[----:B--2---:R0:W-:Y:S04]  /*850f0*/  STS.U16 [R0+0x10100], R6 ;  /* 0x0101000600007388 */ /* 0x0041e80000000400 */
[----:B0-----:R-:W2:Y:S04]  /*85100*/  LDL.LU R6, [R1+0x4464] ;  /* 0x0044640001067983 */ /* 0x001ea80000300800 */
[----:B--2---:R-:W-:Y:S01]  /*85110*/  STS.U16 [R0+0x10180], R6 ;  /* 0x0101800600007388 */ /* 0x004fe20000000400 */
[----:B----4-:R0:W-:Y:S02]  /*85120*/  STS.U16 [R0+0x10900], R28 ;  /* 0x0109001c00007388 */ /* 0x0101e40000000400 */
[----:B------:R-:W-:Y:S02]  /*85130*/  STS.U16 [R0+0x10980], R2 ;  /* 0x0109800200007388 */ /* 0x000fe40000000400 */
[----:B------:R1:W-:Y:S01]  /*85140*/  STS.U16 [R0+0x11100], R29 ;  /* 0x0111001d00007388 */ /* 0x0003e20000000400 */
        /* <DEDUP_REMOVED lines=20> */
[----:B0-----:R-:W2:Y:S04]  /*85290*/  LDL.LU R28, [R1+0x410] ;  /* 0x00041000011c7983 */ /* 0x001ea80000300800 */
[----:B------:R-:W-:Y:S01]  /*852a0*/  STS.U16 [R0+0x16180], R26 ;  /* 0x0161801a00007388 */ /* 0x000fe20000000400 */
[----:B-1----:R-:W4:Y:S02]  /*852b0*/  LDL.LU R29, [R1+0x3d4] ;  /* 0x0003d400011d7983 */ /* 0x002f240000300800 */
[----:B------:R0:W-:Y:S02]  /*852c0*/  STS.U16 [R0+0x16900], R3 ;  /* 0x0169000300007388 */ /* 0x0001e40000000400 */
[----:B0-----:R-:W2:Y:S01]  /*852d0*/  LDL.LU R3, [R1+0x394] ;  /* 0x0003940001037983 */ /* 0x001ea20000300800 */
[----:B---3--:R-:W-:Y:S02]  /*852e0*/  STS.U16 [R0+0x16980], R4 ;  /* 0x0169800400007388 */ /* 0x008fe40000000400 */
[----:B------:R-:W-:Y:S01]  /*852f0*/  STS.U16 [R0+0x17100], R5 ;  /* 0x0171000500007388 */ /* 0x000fe20000000400 */
[----:B--2---:R0:W-:Y:S04]  /*85300*/  STL [R1+0x4460], R3 ;  /* 0x0044600301007387 */ /* 0x0041e80000100800 */
[----:B0-----:R-:W2:Y:S04]  /*85310*/  LDL.LU R3, [R1+0x3d0] ;  /* 0x0003d00001037983 */ /* 0x001ea80000300800 */
[----:B------:R0:W-:Y:S01]  /*85320*/  STS.U16 [R0+0x17180], R28 ;  /* 0x0171801c00007388 */ /* 0x0001e20000000400 */
[----:B------:R-:W3:Y:S02]  /*85330*/  LDL.LU R4, [R1+0x390] ;  /* 0x0003900001047983 */ /* 0x000ee40000300800 */
[----:B----4-:R1:W-:Y:S01]  /*85340*/  STS.U16 [R0+0x17900], R29 ;  /* 0x0179001d00007388 */ /* 0x0103e20000000400 */
[----:B0-----:R-:W4:Y:S01]  /*85350*/  LDL.LU R28, [R1+0x354] ;  /* 0x00035400011c7983 */ /* 0x001f220000300800 */
[----:B------:R-:W3:Y:S02]  /*85360*/  LDL.LU R5, [R1+0x350] ;  /* 0x0003500001057983 */ /* 0x000ee40000300800 */
[----:B-1----:R-:W3:Y:S02]  /*85370*/  LDL.LU R29, [R1+0x314] ;  /* 0x00031400011d7983 */ /* 0x002ee40000300800 */
        /* <DEDUP_REMOVED lines=23> */
[----:B--2---:R0:W-:Y:S04]  /*854f0*/  STS.U16 [R0+0x17980], R3 ;  /* 0x0179800300007388 */ /* 0x0041e80000000400 */
[----:B0-----:R-:W2:Y:S04]  /*85500*/  LDL.LU R3, [R1+0x4460] ;  /* 0x0044600001037983 */ /* 0x001ea80000300800 */
[----:B--2---:R0:W-:Y:S01]  /*85510*/  STS.U16 [R0+0x18100], R3 ;  /* 0x0181000300007388 */ /* 0x0041e20000000400 */
[----:B---3--:R1:W-:Y:S02]  /*85520*/  STS.U16 [R0+0x18180], R4 ;  /* 0x0181800400007388 */ /* 0x0083e40000000400 */
[----:B----4-:R2:W-:Y:S02]  /*85530*/  STS.U16 [R0+0x18900], R28 ;  /* 0x0189001c00007388 */ /* 0x0105e40000000400 */
[----:B------:R3:W-:Y:S01]  /*85540*/  STS.U16 [R0+0x18980], R5 ;  /* 0x0189800500007388 */ /* 0x0007e20000000400 */
[----:B------:R3:W-:Y:S04]  /*85550*/  STS.U16 [R0+0x19100], R29 ;  /* 0x0191001d00007388 */ /* 0x0007e80000000400 */
[----:B0-----:R-:W4:Y:S01]  /*85560*/  LDL.LU R3, [R1+0x10] ;  /* 0x0000100001037983 */ /* 0x001f220000300800 */
[----:B-1----:R-:W4:Y:S02]  /*85570*/  LDL.LU R4, [R1+0x445c] ;  /* 0x00445c0001047983 */ /* 0x002f240000300800 */
[----:B--2---:R-:W2:Y:S02]  /*85580*/  LDL.LU R28, [R1+0x168c] ;  /* 0x00168c00011c7983 */ /* 0x004ea40000300800 */
[----:B---3--:R-:W3:Y:S01]  /*85590*/  LDL.LU R5, [R1+0x4458] ;  /* 0x0044580001057983 */ /* 0x008ee20000300800 */
[----:B------:R-:W2:Y:S04]  /*855a0*/  LDL.LU R29, [R1+0x4454] ;  /* 0x00445400011d7983 */ /* 0x000ea80000300800 */
        /* <DEDUP_REMOVED lines=22> */
[----:B------:R-:W-:Y:S01]  /*85710*/  STS.U16 [R0+0x1e980], R26 ;  /* 0x01e9801a00007388 */ /* 0x000fe20000000400 */
[----:B--2---:R-:W-:Y:S01]  /*85720*/  STS.U16 [R0+0x1f100], R29 ;  /* 0x01f1001d00007388 */ /* 0x004fe20000000400 */
[----:B----4-:R-:W-:Y:S02]  /*85730*/  STS.U16 [R0+0x1f180], R3 ;  /* 0x01f1800300007388 */ /* 0x010fe40000000400 */
[----:B---3--:R-:W-:Y:S02]  /*85740*/  STS.U16 [R0+0x1f900], R5 ;  /* 0x01f9000500007388 */ /* 0x008fe40000000400 */
[----:B------:R0:W-:Y:S02]  /*85750*/  STS.U16 [R0+0x1f980], R4 ;  /* 0x01f9800400007388 */ /* 0x0001e40000000400 */
[----:B0-----:R-:W2:Y:S04]  /*85760*/  LDL.LU R4, [R1+0x161c] ;  /* 0x00161c0001047983 */ /* 0x001ea80000300800 */
[----:B--2---:R0:W-:Y:S04]  /*85770*/  STL [R1+0x4448], R4 ;  /* 0x0044480401007387 */ /* 0x0041e80000100800 */
[----:B0-----:R-:W2:Y:S04]  /*85780*/  LDL.LU R4, [R1+0x1650] ;  /* 0x0016500001047983 */ /* 0x001ea80000300800 */
[----:B--2---:R0:W-:Y:S04]  /*85790*/  STL [R1+0x444c], R4 ;  /* 0x00444c0401007387 */ /* 0x0041e80000100800 */
[----:B0-----:R-:W2:Y:S04]  /*857a0*/  LDL.LU R4, [R1+0x1654] ;  /* 0x0016540001047983 */ /* 0x001ea80000300800 */
[----:B------:R-:W0:Y:S02]  /*857b0*/  S2R R2, SR_TID.X ;  /* 0x0000000000027919 */ /* 0x000e240000002100 */
[----:B0-----:R-:W-:-:S05]  /*857c0*/  LOP3.LUT R2, R2, 0x3f, RZ, 0xc0, !PT ;  /* 0x0000003f02027812 */ /* 0x001fca00078ec0ff */
[----:B------:R-:W-:Y:S01]  /*857d0*/  IMAD.SHL.U32 R2, R2, 0x2, RZ ;  /* 0x0000000202027824 */ /* 0x000fe200078e00ff */
[----:B--2---:R0:W-:Y:S04]  /*857e0*/  STL [R1+0x4450], R4 ;  /* 0x0044500401007387 */ /* 0x0041e80000100800 */
[----:B0-----:R-:W2:Y:S01]  /*857f0*/  LDL.LU R4, [R1+0x1688] ;  /* 0x0016880001047983 */ /* 0x001ea20000300800 */
[----:B------:R-:W-:Y:S01]  /*85800*/  LOP3.LUT R29, R2, 0x20, RZ, 0x3c, !PT ;  /* 0x00000020021d7812 */ /* 0x000fe200078e3cff */
[----:B------:R-:W3:Y:S02]  /*85810*/  LDL.LU R5, [R1+0x1618] ;  /* 0x0016180001057983 */ /* 0x000ee40000300800 */
[----:B------:R-:W4:Y:S01]  /*85820*/  LDL.LU R2, [R1+0x15e4] ;  /* 0x0015e40001027983 */ /* 0x000f220000300800 */
        /* <DEDUP_REMOVED lines=22> */
[----:B------:R-:W3:Y:S01]  /*85990*/  LDL.LU R3, [R1+0x1378] ;  /* 0x0013780001037983 */ /* 0x000ee20000300800 */
[----:B------:R0:W-:Y:S01]  /*859a0*/  STS.U16 [R29+0x200], R28 ;  /* 0x0002001c1d007388 */ /* 0x0001e20000000400 */
[----:B------:R-:W3:Y:S03]  /*859b0*/  LDL.LU R0, [R1+0x1344] ;  /* 0x0013440001007983 */ /* 0x000ee60000300800 */
[----:B0-----:R-:W3:Y:S04]  /*859c0*/  LDL.LU R28, [R1+0x1340] ;  /* 0x00134000011c7983 */ /* 0x001ee80000300800 */
[----:B--2---:R0:W-:Y:S04]  /*859d0*/  STS.U16 [R29+0x280], R4 ;  /* 0x000280041d007388 */ /* 0x0041e80000000400 */
[----:B0-----:R-:W2:Y:S04]  /*859e0*/  LDL.LU R4, [R1+0x4450] ;  /* 0x0044500001047983 */ /* 0x001ea80000300800 */
[----:B--2---:R0:W-:Y:S04]  /*859f0*/  STS.U16 [R29+0xa00], R4 ;  /* 0x000a00041d007388 */ /* 0x0041e80000000400 */
[----:B0-----:R-:W2:Y:S04]  /*85a00*/  LDL.LU R4, [R1+0x444c] ;  /* 0x00444c0001047983 */ /* 0x001ea80000300800 */
[----:B--2---:R0:W-:Y:S04]  /*85a10*/  STS.U16 [R29+0xa80], R4 ;  /* 0x000a80041d007388 */ /* 0x0041e80000000400 */
[----:B0-----:R-:W2:Y:S04]  /*85a20*/  LDL.LU R4, [R1+0x4448] ;  /* 0x0044480001047983 */ /* 0x001ea80000300800 */
[----:B--2---:R0:W-:Y:S04]  /*85a30*/  STS.U16 [R29+0x1200], R4 ;  /* 0x001200041d007388 */ /* 0x0041e80000000400 */
[----:B0-----:R-:W2:Y:S04]  /*85a40*/  LDL.LU R4, [R1+0x12d0] ;  /* 0x0012d00001047983 */ /* 0x001ea80000300800 */
[----:B--2---:R0:W-:Y:S04]  /*85a50*/  STL [R1+0x443c], R4 ;  /* 0x00443c0401007387 */ /* 0x0041e80000100800 */
[----:B0-----:R-:W2:Y:S04]  /*85a60*/  LDL.LU R4, [R1+0x12d4] ;  /* 0x0012d40001047983 */ /* 0x001ea80000300800 */
[----:B--2---:R0:W-:Y:S04]  /*85a70*/  STL [R1+0x4440], R4 ;  /* 0x0044400401007387 */ /* 0x0041e80000100800 */
[----:B0-----:R-:W2:Y:S01]  /*85a80*/  LDL.LU R4, [R1+0x1308] ;  /* 0x0013080001047983 */ /* 0x001ea20000300800 */
[----:B---3--:R-:W-:Y:S02]  /*85a90*/  STS.U16 [R29+0x1280], R5 ;  /* 0x001280051d007388 */ /* 0x008fe40000000400 */
[----:B----4-:R-:W-:Y:S02]  /*85aa0*/  STS.U16 [R29+0x1a00], R2 ;  /* 0x001a00021d007388 */ /* 0x010fe40000000400 */
        /* <DEDUP_REMOVED lines=10> */
[----:B------:R-:W-:Y:S03]  /*85b50*/  STS.U16 [R29+0x4280], R15 ;  /* 0x0042800f1d007388 */ /* 0x000fe60000000400 */
        /* <DEDUP_REMOVED lines=13> */
[----:B------:R-:W3:Y:S04]  /*85c30*/  LDL.LU R17, [R1+0x1180] ;  /* 0x0011800001117983 */ /* 0x000ee80000300800 */
[----:B------:R0:W-:Y:S01]  /*85c40*/  STS.U16 [R29+0x4a00], R11 ;  /* 0x004a000b1d007388 */ /* 0x0001e20000000400 */
[----:B------:R-:W3:Y:S02]  /*85c50*/  LDL.LU R15, [R1+0x114c] ;  /* 0x00114c00010f7983 */ /* 0x000ee40000300800 */
[----:B------:R1:W-:Y:S02]  /*85c60*/  STS.U16 [R29+0x4a80], R10 ;  /* 0x004a800a1d007388 */ /* 0x0003e40000000400 */
[----:B------:R1:W-:Y:S01]  /*85c70*/  STS.U16 [R29+0x5200], R9 ;  /* 0x005200091d007388 */ /* 0x0003e20000000400 */
[----:B------:R1:W-:Y:S01]  /*85c80*/  STS.U16 [R29+0x5280], R8 ;  /* 0x005280081d007388 */ /* 0x0003e20000000400 */
[----:B------:R1:W-:Y:S02]  /*85c90*/  STS.U16 [R29+0x5a00], R14 ;  /* 0x005a000e1d007388 */ /* 0x0003e40000000400 */
[----:B------:R1:W-:Y:S01]  /*85ca0*/  STS.U16 [R29+0x5a80], R16 ;  /* 0x005a80101d007388 */ /* 0x0003e20000000400 */
[----:B0-----:R-:W3:Y:S01]  /*85cb0*/  LDL.LU R11, [R1+0x1148] ;  /* 0x00114800010b7983 */ /* 0x001ee20000300800 */
[----:B-1----:R-:W3:Y:S03]  /*85cc0*/  LDL.LU R10, [R1+0x1114] ;  /* 0x00111400010a7983 */ /* 0x002ee60000300800 */
[----:B------:R-:W3:Y:S04]  /*85cd0*/  LDL.LU R9, [R1+0x1110] ;  /* 0x0011100001097983 */ /* 0x000ee80000300800 */
[----:B------:R-:W3:Y:S01]  /*85ce0*/  LDL.LU R8, [R1+0x10dc] ;  /* 0x0010dc0001087983 */ /* 0x000ee20000300800 */
[----:B------:R-:W3:Y:S02]  /*85cf0*/  LDL.LU R14, [R1+0x10d8] ;  /* 0x0010d800010e7983 */ /* 0x000ee40000300800 */
[----:B------:R0:W-:Y:S02]  /*85d00*/  STS.U16 [R29+0x6200], R18 ;  /* 0x006200121d007388 */ /* 0x0001e40000000400 */
[----:B------:R-:W3:Y:S01]  /*85d10*/  LDL.LU R16, [R1+0x10a4] ;  /* 0x0010a40001107983 */ /* 0x000ee20000300800 */
[----:B------:R1:W-:Y:S01]  /*85d20*/  STS.U16 [R29+0x6280], R20 ;  /* 0x006280141d007388 */ /* 0x0003e20000000400 */
[----:B------:R1:W-:Y:S02]  /*85d30*/  STS.U16 [R29+0x6a00], R22 ;  /* 0x006a00161d007388 */ /* 0x0003e40000000400 */
[----:B------:R1:W-:Y:S02]  /*85d40*/  STS.U16 [R29+0x6a80], R24 ;  /* 0x006a80181d007388 */ /* 0x0003e40000000400 */
[----:B------:R1:W-:Y:S01]  /*85d50*/  STS.U16 [R29+0x7200], R26 ;  /* 0x0072001a1d007388 */ /* 0x0003e20000000400 */
[----:B------:R1:W-:Y:S04]  /*85d60*/  STS.U16 [R29+0x7280], R3 ;  /* 0x007280031d007388 */ /* 0x0003e80000000400 */
[----:B0-----:R-:W3:Y:S01]  /*85d70*/  LDL.LU R18, [R1+0x10a0] ;  /* 0x0010a00001127983 */ /* 0x001ee20000300800 */
[----:B-1----:R-:W3:Y:S03]  /*85d80*/  LDL.LU R20, [R1+0x106c] ;  /* 0x00106c0001147983 */ /* 0x002ee60000300800 */
[----:B------:R-:W3:Y:S04]  /*85d90*/  LDL.LU R22, [R1+0x1068] ;  /* 0x0010680001167983 */ /* 0x000ee80000300800 */
[----:B------:R-:W3:Y:S01]  /*85da0*/  LDL.LU R24, [R1+0x1034] ;  /* 0x0010340001187983 */ /* 0x000ee20000300800 */
[----:B------:R-:W3:Y:S02]  /*85db0*/  LDL.LU R26, [R1+0x1030] ;  /* 0x00103000011a7983 */ /* 0x000ee40000300800 */
[----:B------:R0:W-:Y:S02]  /*85dc0*/  STS.U16 [R29+0x7a00], R0 ;  /* 0x007a00001d007388 */ /* 0x0001e40000000400 */
[----:B------:R-:W3:Y:S01]  /*85dd0*/  LDL.LU R3, [R1+0xffc] ;  /* 0x000ffc0001037983 */ /* 0x000ee20000300800 */
[----:B------:R1:W-:Y:S04]  /*85de0*/  STS.U16 [R29+0x7a80], R28 ;  /* 0x007a801c1d007388 */ /* 0x0003e80000000400 */
[----:B0-----:R-:W3:Y:S01]  /*85df0*/  LDL.LU R0, [R1+0xff0] ;  /* 0x000ff00001007983 */ /* 0x001ee20000300800 */
[----:B-1----:R-:W3:Y:S03]  /*85e00*/  LDL.LU R28, [R1+0xfbc] ;  /* 0x000fbc00011c7983 */ /* 0x002ee60000300800 */
        /* <DEDUP_REMOVED lines=74> */
[----:B--2---:R-:W-:Y:S01]  /*862b0*/  STS.U16 [R29+0x10a00], R4 ;  /* 0x010a00041d007388 */ /* 0x004fe20000000400 */
        /* <DEDUP_REMOVED lines=25> */
[----:B------:R0:W-:Y:S02]  /*86450*/  STS.U16 [R29+0x17200], R0 ;  /* 0x017200001d007388 */ /* 0x0001e40000000400 */
[----:B0-----:R-:W2:Y:S04]  /*86460*/  LDL.LU R0, [R1+0x3c8] ;  /* 0x0003c80001007983 */ /* 0x001ea80000300800 */
[----:B--2---:R0:W-:Y:S04]  /*86470*/  STL [R1+0x442c], R0 ;  /* 0x00442c0001007387 */ /* 0x0041e80000100800 */
[----:B0-----:R-:W2:Y:S01]  /*86480*/  LDL.LU R0, [R1+0x3cc] ;  /* 0x0003cc0001007983 */ /* 0x001ea20000300800 */
[----:B------:R-:W3:Y:S02]  /*86490*/  LDL.LU R10, [R1+0x388] ;  /* 0x00038800010a7983 */ /* 0x000ee40000300800 */
[----:B------:R-:W-:Y:S01]  /*864a0*/  STS.U16 [R29+0x17280], R28 ;  /* 0x0172801c1d007388 */ /* 0x000fe20000000400 */
[----:B---3--:R0:W-:Y:S04]  /*864b0*/  STL [R1+0x4428], R10 ;  /* 0x0044280a01007387 */ /* 0x0081e80000100800 */
[----:B0-----:R-:W3:Y:S01]  /*864c0*/  LDL.LU R10, [R1+0x38c] ;  /* 0x00038c00010a7983 */ /* 0x001ee20000300800 */
[----:B------:R-:W4:Y:S02]  /*864d0*/  LDL.LU R9, [R1+0x34c] ;  /* 0x00034c0001097983 */ /* 0x000f240000300800 */
        /* <DEDUP_REMOVED lines=25> */
[----:B--2---:R0:W-:Y:S04]  /*86670*/  STS.U16 [R29+0x17a00], R0 ;  /* 0x017a00001d007388 */ /* 0x0041e80000000400 */
[----:B0-----:R-:W2:Y:S04]  /*86680*/  LDL.LU R0, [R1+0x442c] ;  /* 0x00442c0001007983 */ /* 0x001ea80000300800 */
[----:B--2---:R0:W-:Y:S01]  /*86690*/  STS.U16 [R29+0x17a80], R0 ;  /* 0x017a80001d007388 */ /* 0x0041e20000000400 */
[----:B---3--:R1:W-:Y:S03]  /*866a0*/  STS.U16 [R29+0x18200], R10 ;  /* 0x0182000a1d007388 */ /* 0x0083e60000000400 */
[----:B0-----:R-:W2:Y:S01]  /*866b0*/  LDL.LU R0, [R1+0x8] ;  /* 0x0000080001007983 */ /* 0x001ea20000300800 */
[----:B-1----:R-:W3:Y:S03]  /*866c0*/  LDL.LU R10, [R1+0x4428] ;  /* 0x00442800010a7983 */ /* 0x002ee60000300800 */
[----:B---3--:R0:W-:Y:S01]  /*866d0*/  STS.U16 [R29+0x18280], R10 ;  /* 0x0182800a1d007388 */ /* 0x0081e20000000400 */
[----:B----4-:R1:W-:Y:S02]  /*866e0*/  STS.U16 [R29+0x18a00], R9 ;  /* 0x018a00091d007388 */ /* 0x0103e40000000400 */
[----:B------:R3:W-:Y:S01]  /*866f0*/  STS.U16 [R29+0x18a80], R28 ;  /* 0x018a801c1d007388 */ /* 0x0007e20000000400 */
[----:B0-----:R-:W4:Y:S01]  /*86700*/  LDL.LU R10, [R1+0x4424] ;  /* 0x00442400010a7983 */ /* 0x001f220000300800 */
[----:B-1----:R-:W2:Y:S02]  /*86710*/  LDL.LU R9, [R1+0x4420] ;  /* 0x0044200001097983 */ /* 0x002ea40000300800 */
[----:B---3--:R-:W3:Y:S02]  /*86720*/  LDL.LU R28, [R1+0x441c] ;  /* 0x00441c00011c7983 */ /* 0x008ee40000300800 */
        /* <DEDUP_REMOVED lines=24> */
[----:B---3--:R-:W-:Y:S01]  /*868b0*/  STS.U16 [R29+0x1f200], R28 ;  /* 0x01f2001c1d007388 */ /* 0x008fe20000000400 */
[----:B--2---:R-:W-:Y:S02]  /*868c0*/  STS.U16 [R29+0x1f280], R0 ;  /* 0x01f280001d007388 */ /* 0x004fe40000000400 */
[----:B------:R-:W-:Y:S02]  /*868d0*/  STS.U16 [R29+0x1fa00], R9 ;  /* 0x01fa00091d007388 */ /* 0x000fe40000000400 */
[----:B----4-:R0:W-:Y:S02]  /*868e0*/  STS.U16 [R29+0x1fa80], R10 ;  /* 0x01fa800a1d007388 */ /* 0x0101e40000000400 */
        /* <DEDUP_REMOVED lines=196> */
[----:B0-----:R-:W2:Y:S04]  /*87530*/  LDL.LU R15, [R1+0x384] ;  /* 0x00038400010f7983 */ /* 0x001ea80000300800 */
[----:B--2---:R0:W-:Y:S04]  /*87540*/  STL [R1+0x43ec], R15 ;  /* 0x0043ec0f01007387 */ /* 0x0041e80000100800 */
[----:B0-----:R-:W2:Y:S04]  /*87550*/  LDL.LU R15, [R1+0x3c0] ;  /* 0x0003c000010f7983 */ /* 0x001ea80000300800 */
[----:B--2---:R0:W-:Y:S04]  /*87560*/  STL [R1+0x43f0], R15 ;  /* 0x0043f00f01007387 */ /* 0x0041e80000100800 */
[----:B0-----:R-:W2:Y:S04]  /*87570*/  LDL.LU R15, [R1+0x3c4] ;  /* 0x0003c400010f7983 */ /* 0x001ea80000300800 */
        /* <DEDUP_REMOVED lines=47> */
[----:B--2---:R0:W-:Y:S01]  /*87870*/  STS.U16 [R28+0x18300], R15 ;  /* 0x0183000f1c007388 */ /* 0x0041e20000000400 */
[----:B---3--:R1:W-:Y:S02]  /*87880*/  STS.U16 [R28+0x18380], R11 ;  /* 0x0183800b1c007388 */ /* 0x0083e40000000400 */
[----:B----4-:R2:W-:Y:S02]  /*87890*/  STS.U16 [R28+0x18b00], R3 ;  /* 0x018b00031c007388 */ /* 0x0105e40000000400 */
[----:B------:R3:W-:Y:S01]  /*878a0*/  STS.U16 [R28+0x18b80], R0 ;  /* 0x018b80001c007388 */ /* 0x0007e20000000400 */
[----:B0-----:R-:W4:Y:S01]  /*878b0*/  LDL.LU R15, [R1+0x43e8] ;  /* 0x0043e800010f7983 */ /* 0x001f220000300800 */
[----:B-1----:R-:W4:Y:S02]  /*878c0*/  LDL.LU R11, [R1+0x43e4] ;  /* 0x0043e400010b7983 */ /* 0x002f240000300800 */
[----:B--2---:R-:W2:Y:S02]  /*878d0*/  LDL.LU R3, [R1+0x43e0] ;  /* 0x0043e00001037983 */ /* 0x004ea40000300800 */
[----:B---3--:R-:W3:Y:S01]  /*878e0*/  LDL.LU R0, [R1+0x43dc] ;  /* 0x0043dc0001007983 */ /* 0x008ee20000300800 */
        /* <DEDUP_REMOVED lines=24> */
[----:B---3--:R-:W-:Y:S01]  /*87a70*/  STS.U16 [R28+0x1f300], R0 ;  /* 0x01f300001c007388 */ /* 0x008fe20000000400 */
[----:B--2---:R-:W-:Y:S02]  /*87a80*/  STS.U16 [R28+0x1f380], R3 ;  /* 0x01f380031c007388 */ /* 0x004fe40000000400 */
[----:B----4-:R-:W-:Y:S02]  /*87a90*/  STS.U16 [R28+0x1fb00], R11 ;  /* 0x01fb000b1c007388 */ /* 0x010fe40000000400 */
        /* <DEDUP_REMOVED lines=210> */
[----:B------:R-:W-:Y:S04]  /*887c0*/  STS.U16 [R0+0x16480], R26 ;  /* 0x0164801a00007388 */ /* 0x000fe80000000400 */
        /* <DEDUP_REMOVED lines=25> */
[----:B------:R0:W-:Y:S04]  /*88960*/  STS.U16 [R0+0x16c00], R3 ;  /* 0x016c000300007388 */ /* 0x0001e80000000400 */
[----:B------:R-:W3:Y:S01]  /*88970*/  LDL.LU R22, [R1+0x7c] ;  /* 0x00007c0001167983 */ /* 0x000ee20000300800 */
[----:B------:R1:W-:Y:S02]  /*88980*/  STS.U16 [R0+0x16c80], R29 ;  /* 0x016c801d00007388 */ /* 0x0003e40000000400 */
[----:B------:R1:W-:Y:S01]  /*88990*/  STS.U16 [R0+0x17400], R28 ;  /* 0x0174001c00007388 */ /* 0x0003e20000000400 */
[----:B0-----:R-:W3:Y:S01]  /*889a0*/  LDL.LU R3, [R1+0x78] ;  /* 0x0000780001037983 */ /* 0x001ee20000300800 */
[----:B-1----:R-:W3:Y:S02]  /*889b0*/  LDL.LU R29, [R1+0x3c] ;  /* 0x00003c00011d7983 */ /* 0x002ee40000300800 */
[----:B------:R-:W3:Y:S01]  /*889c0*/  LDL.LU R28, [R1+0x38] ;  /* 0x00003800011c7983 */ /* 0x000ee20000300800 */
        /* <DEDUP_REMOVED lines=10> */
[----:B------:R-:W-:Y:S01]  /*88a70*/  STS.U16 [R0+0x19400], R2 ;  /* 0x0194000200007388 */ /* 0x000fe20000000400 */
[----:B------:R3:W-:Y:S03]  /*88a80*/  STS.U16 [R0+0x19480], R15 ;  /* 0x0194800f00007388 */ /* 0x0007e60000000400 */
[----:B0-----:R-:W4:Y:S01]  /*88a90*/  LDL.LU R19, [R1+0x43a8] ;  /* 0x0043a80001137983 */ /* 0x001f220000300800 */
[----:B-1----:R-:W4:Y:S02]  /*88aa0*/  LDL.LU R17, [R1+0x43a4] ;  /* 0x0043a40001117983 */ /* 0x002f240000300800 */
[----:B--2---:R-:W2:Y:S02]  /*88ab0*/  LDL.LU R24, [R1+0x43a0] ;  /* 0x0043a00001187983 */ /* 0x004ea40000300800 */
[----:B---3--:R-:W3:Y:S01]  /*88ac0*/  LDL.LU R26, [R1+0x439c] ;  /* 0x00439c00011a7983 */ /* 0x008ee20000300800 */
[----:B------:R-:W2:Y:S04]  /*88ad0*/  LDL.LU R15, [R1+0x15c8] ;  /* 0x0015c800010f7983 */ /* 0x000ea80000300800 */
[----:B--2---:R0:W-:Y:S04]  /*88ae0*/  STL [R1+0x4390], R15 ;  /* 0x0043900f01007387 */ /* 0x0041e80000100800 */
[----:B0-----:R-:W2:Y:S04]  /*88af0*/  LDL.LU R15, [R1+0x1670] ;  /* 0x00167000010f7983 */ /* 0x001ea80000300800 */
[----:B------:R-:W0:Y:S04]  /*88b00*/  S2R R2, SR_TID.X ;  /* 0x0000000000027919 */ /* 0x000e280000002100 */
[----:B--2---:R1:W-:Y:S04]  /*88b10*/  STL [R1+0x4394], R15 ;  /* 0x0043940f01007387 */ /* 0x0043e80000100800 */
[----:B-1----:R-:W2:Y:S04]  /*88b20*/  LDL.LU R15, [R1+0x1674] ;  /* 0x00167400010f7983 */ /* 0x002ea80000300800 */
[----:B------:R-:W-:Y:S01]  /*88b30*/  STS.U16 [R0+0x19c00], R11 ;  /* 0x019c000b00007388 */ /* 0x000fe20000000400 */
[----:B------:R-:W-:Y:S02]  /*88b40*/  STS.U16 [R0+0x19c80], R10 ;  /* 0x019c800a00007388 */ /* 0x000fe40000000400 */
[----:B------:R-:W-:Y:S02]  /*88b50*/  STS.U16 [R0+0x1a400], R9 ;  /* 0x01a4000900007388 */ /* 0x000fe40000000400 */
[----:B------:R-:W-:Y:S01]  /*88b60*/  STS.U16 [R0+0x1a480], R4 ;  /* 0x01a4800400007388 */ /* 0x000fe20000000400 */
[----:B------:R-:W-:Y:S01]  /*88b70*/  STS.U16 [R0+0x1ac00], R5 ;  /* 0x01ac000500007388 */ /* 0x000fe20000000400 */
[----:B------:R-:W-:Y:S02]  /*88b80*/  STS.U16 [R0+0x1ac80], R6 ;  /* 0x01ac800600007388 */ /* 0x000fe40000000400 */
[----:B------:R-:W-:Y:S01]  /*88b90*/  STS.U16 [R0+0x1b400], R7 ;  /* 0x01b4000700007388 */ /* 0x000fe20000000400 */
[----:B0-----:R-:W-:Y:S01]  /*88ba0*/  LOP3.LUT R2, R2, 0x3f, RZ, 0xc0, !PT ;  /* 0x0000003f02027812 */ /* 0x001fe200078ec0ff */
[----:B------:R-:W-:Y:S01]  /*88bb0*/  STS.U16 [R0+0x1b480], R27 ;  /* 0x01b4801b00007388 */ /* 0x000fe20000000400 */
[----:B------:R-:W-:Y:S02]  /*88bc0*/  STS.U16 [R0+0x1bc00], R12 ;  /* 0x01bc000c00007388 */ /* 0x000fe40000000400 */
[----:B------:R-:W-:Y:S02]  /*88bd0*/  STS.U16 [R0+0x1bc80], R13 ;  /* 0x01bc800d00007388 */ /* 0x000fe40000000400 */
[----:B------:R-:W-:Y:S01]  /*88be0*/  STS.U16 [R0+0x1c400], R25 ;  /* 0x01c4001900007388 */ /* 0x000fe20000000400 */
[----:B------:R-:W-:Y:S01]  /*88bf0*/  STS.U16 [R0+0x1c480], R23 ;  /* 0x01c4801700007388 */ /* 0x000fe20000000400 */
[----:B------:R-:W-:-:S02]  /*88c00*/  IMAD.SHL.U32 R2, R2, 0x2, RZ ;  /* 0x0000000202027824 */ /* 0x000fc400078e00ff */
        /* <DEDUP_REMOVED lines=10> */
[C---:B0-----:R-:W-:Y:S01]  /*88cb0*/  LOP3.LUT R0, R2.reuse, 0x50, RZ, 0x3c, !PT ;  /* 0x0000005002007812 */ /* 0x041fe200078e3cff */
[----:B--2---:R0:W-:Y:S01]  /*88cc0*/  STL [R1+0x4398], R15 ;  /* 0x0043980f01007387 */ /* 0x0041e20000100800 */
        /* <DEDUP_REMOVED lines=16> */
[----:B------:R-:W2:Y:S01]  /*88dd0*/  LDL.LU R18, [R1+0x13d4] ;  /* 0x0013d40001127983 */ /* 0x000ea20000300800 */
[----:B0-----:R-:W-:Y:S01]  /*88de0*/  LOP3.LUT R15, R2, 0x40, RZ, 0x3c, !PT ;  /* 0x00000040020f7812 */ /* 0x001fe200078e3cff */
[----:B------:R-:W2:Y:S01]  /*88df0*/  LDL.LU R20, [R1+0x13d0] ;  /* 0x0013d00001147983 */ /* 0x000ea20000300800 */
[----:B------:R-:W2:Y:S01]  /*88e00*/  LDL.LU R22, [R1+0x139c] ;  /* 0x00139c0001167983 */ /* 0x000ea20000300800 */
[----:B------:R-:W2:Y:S02]  /*88e10*/  LDL.LU R3, [R1+0x1398] ;  /* 0x0013980001037983 */ /* 0x000ea40000300800 */
[----:B------:R-:W2:Y:S02]  /*88e20*/  LDL.LU R29, [R1+0x1364] ;  /* 0x00136400011d7983 */ /* 0x000ea40000300800 */
[----:B------:R-:W2:Y:S01]  /*88e30*/  LDL.LU R28, [R1+0x1360] ;  /* 0x00136000011c7983 */ /* 0x000ea20000300800 */
[----:B---3--:R0:W-:Y:S01]  /*88e40*/  STS.U16 [R15+0x1f400], R26 ;  /* 0x01f4001a0f007388 */ /* 0x0081e20000000400 */
[----:B------:R1:W-:Y:S02]  /*88e50*/  STS.U16 [R15+0x1f480], R24 ;  /* 0x01f480180f007388 */ /* 0x0003e40000000400 */
[----:B----4-:R3:W-:Y:S02]  /*88e60*/  STS.U16 [R15+0x1fc00], R17 ;  /* 0x01fc00110f007388 */ /* 0x0107e40000000400 */
[----:B------:R4:W-:Y:S01]  /*88e70*/  STS.U16 [R15+0x1fc80], R19 ;  /* 0x01fc80130f007388 */ /* 0x0009e20000000400 */
[----:B0-----:R-:W2:Y:S01]  /*88e80*/  LDL.LU R26, [R1+0x15cc] ;  /* 0x0015cc00011a7983 */ /* 0x001ea20000300800 */
[----:B------:R-:W2:Y:S02]  /*88e90*/  LDL.LU R2, [R1+0x1600] ;  /* 0x0016000001027983 */ /* 0x000ea40000300800 */
[----:B-1----:R-:W2:Y:S02]  /*88ea0*/  LDL.LU R24, [R1+0x1604] ;  /* 0x0016040001187983 */ /* 0x002ea40000300800 */
[----:B---3--:R-:W3:Y:S01]  /*88eb0*/  LDL.LU R17, [R1+0x1638] ;  /* 0x0016380001117983 */ /* 0x008ee20000300800 */
[----:B----4-:R-:W4:Y:S01]  /*88ec0*/  LDL.LU R15, [R1+0x4398] ;  /* 0x00439800010f7983 */ /* 0x010f220000300800 */
[----:B------:R-:W2:Y:S03]  /*88ed0*/  LDL.LU R19, [R1+0x163c] ;  /* 0x00163c0001137983 */ /* 0x000ea60000300800 */
[----:B----4-:R0:W-:Y:S04]  /*88ee0*/  STS.U16 [R0+0x500], R15 ;  /* 0x0005000f00007388 */ /* 0x0101e80000000400 */
[----:B0-----:R-:W4:Y:S04]  /*88ef0*/  LDL.LU R15, [R1+0x4394] ;  /* 0x00439400010f7983 */ /* 0x001f280000300800 */
[----:B----4-:R0:W-:Y:S01]  /*88f00*/  STS.U16 [R0+0x580], R15 ;  /* 0x0005800f00007388 */ /* 0x0101e20000000400 */
[----:B--2---:R1:W-:Y:S03]  /*88f10*/  STS.U16 [R0+0xd00], R19 ;  /* 0x000d001300007388 */ /* 0x0043e60000000400 */
[----:B0-----:R-:W2:Y:S01]  /*88f20*/  LDL.LU R15, [R1+0x4390] ;  /* 0x00439000010f7983 */ /* 0x001ea20000300800 */
[----:B-1----:R-:W4:Y:S03]  /*88f30*/  LDL.LU R19, [R1+0x12f0] ;  /* 0x0012f00001137983 */ /* 0x002f260000300800 */
[----:B----4-:R0:W-:Y:S04]  /*88f40*/  STL [R1+0x4384], R19 ;  /* 0x0043841301007387 */ /* 0x0101e80000100800 */
[----:B0-----:R-:W4:Y:S04]  /*88f50*/  LDL.LU R19, [R1+0x12f4] ;  /* 0x0012f40001137983 */ /* 0x001f280000300800 */
[----:B----4-:R0:W-:Y:S04]  /*88f60*/  STL [R1+0x4388], R19 ;  /* 0x0043881301007387 */ /* 0x0101e80000100800 */
[----:B0-----:R-:W4:Y:S01]  /*88f70*/  LDL.LU R19, [R1+0x1328] ;  /* 0x0013280001137983 */ /* 0x001f220000300800 */
[----:B---3--:R-:W-:Y:S02]  /*88f80*/  STS.U16 [R0+0xd80], R17 ;  /* 0x000d801100007388 */ /* 0x008fe40000000400 */
[----:B------:R-:W-:Y:S02]  /*88f90*/  STS.U16 [R0+0x1500], R24 ;  /* 0x0015001800007388 */ /* 0x000fe40000000400 */
[----:B------:R-:W-:Y:S01]  /*88fa0*/  STS.U16 [R0+0x1580], R2 ;  /* 0x0015800200007388 */ /* 0x000fe20000000400 */
[----:B------:R-:W-:Y:S01]  /*88fb0*/  STS.U16 [R0+0x1d00], R26 ;  /* 0x001d001a00007388 */ /* 0x000fe20000000400 */
[----:B--2---:R-:W-:Y:S02]  /*88fc0*/  STS.U16 [R0+0x1d80], R15 ;  /* 0x001d800f00007388 */ /* 0x004fe40000000400 */
        /* <DEDUP_REMOVED lines=8> */
[----:B----4-:R0:W-:Y:S04]  /*89050*/  STL [R1+0x438c], R19 ;  /* 0x00438c1301007387 */ /* 0x0101e80000100800 */
        /* <DEDUP_REMOVED lines=133> */
[----:B------:R0:W-:Y:S03]  /*898b0*/  STS.U16 [R0+0x14580], R23 ;  /* 0x0145801700007388 */ /* 0x0001e60000000400 */
[----:B0-----:R-:W2:Y:S04]  /*898c0*/  LDL.LU R23, [R1+0x3b0] ;  /* 0x0003b00001177983 */ /* 0x001ea80000300800 */
[----:B--2---:R0:W-:Y:S04]  /*898d0*/  STL [R1+0x436c], R23 ;  /* 0x00436c1701007387 */ /* 0x0041e80000100800 */
[----:B0-----:R-:W2:Y:S04]  /*898e0*/  LDL.LU R23, [R1+0x3b4] ;  /* 0x0003b40001177983 */ /* 0x001ea80000300800 */
[----:B--2---:R0:W-:Y:S04]  /*898f0*/  STL [R1+0x4370], R23 ;  /* 0x0043701701007387 */ /* 0x0041e80000100800 */
[----:B0-----:R-:W2:Y:S01]  /*89900*/  LDL.LU R23, [R1+0x3f0] ;  /* 0x0003f00001177983 */ /* 0x001ea20000300800 */
        /* <DEDUP_REMOVED lines=49> */
[----:B------:R3:W-:Y:S01]  /*89c20*/  STS.U16 [R0+0x18d80], R28 ;  /* 0x018d801c00007388 */ /* 0x0007e20000000400 */
[----:B------:R-:W-:Y:S02]  /*89c30*/  STS.U16 [R0+0x19500], R2 ;  /* 0x0195000200007388 */ /* 0x000fe40000000400 */
[----:B------:R3:W-:Y:S01]  /*89c40*/  STS.U16 [R0+0x19580], R19 ;  /* 0x0195801300007388 */ /* 0x0007e20000000400 */
[----:B0-----:R-:W4:Y:S01]  /*89c50*/  LDL.LU R23, [R1+0x4368] ;  /* 0x0043680001177983 */ /* 0x001f220000300800 */
[----:B-1----:R-:W4:Y:S02]  /*89c60*/  LDL.LU R21, [R1+0x4364] ;  /* 0x0043640001157983 */ /* 0x002f240000300800 */
[----:B--2---:R-:W2:Y:S02]  /*89c70*/  LDL.LU R20, [R1+0x4360] ;  /* 0x0043600001147983 */ /* 0x004ea40000300800 */
[----:B---3--:R-:W3:Y:S01]  /*89c80*/  LDL.LU R22, [R1+0x435c] ;  /* 0x00435c0001167983 */ /* 0x008ee20000300800 */
[----:B------:R-:W2:Y:S01]  /*89c90*/  LDL.LU R28, [R1+0x4358] ;  /* 0x00435800011c7983 */ /* 0x000ea20000300800 */
[----:B------:R-:W2:Y:S03]  /*89ca0*/  LDL.LU R19, [R1+0x15c0] ;  /* 0x0015c00001137983 */ /* 0x000ea60000300800 */
        /* <DEDUP_REMOVED lines=285> */
[----:B------:R-:W0:Y:S04]  /*8ae80*/  S2R R2, SR_TID.X ;  /* 0x0000000000027919 */ /* 0x000e280000002100 */
        /* <DEDUP_REMOVED lines=16> */
[----:B0-----:R-:W-:Y:S01]  /*8af90*/  LOP3.LUT R2, R2, 0x3f, RZ, 0xc0, !PT ;  /* 0x0000003f02027812 */ /* 0x001fe200078ec0ff */
[----:B------:R0:W-:Y:S04]  /*8afa0*/  STS.U16 [R28+0x1de00], R13 ;  /* 0x01de000d1c007388 */ /* 0x0001e80000000400 */
[----:B------:R-:W-:Y:S01]  /*8afb0*/  IMAD.SHL.U32 R2, R2, 0x2, RZ ;  /* 0x0000000202027824 */ /* 0x000fe200078e00ff */
[----:B------:R1:W-:Y:S01]  /*8afc0*/  STS.U16 [R28+0x1de80], R8 ;  /* 0x01de80081c007388 */ /* 0x0003e20000000400 */
[----:B------:R-:W-:Y:S02]  /*8afd0*/  STS.U16 [R28+0x1e600], R14 ;  /* 0x01e6000e1c007388 */ /* 0x000fe40000000400 */
[----:B------:R-:W-:Y:S02]  /*8afe0*/  STS.U16 [R28+0x1e680], R3 ;  /* 0x01e680031c007388 */ /* 0x000fe40000000400 */
[----:B------:R-:W-:Y:S01]  /*8aff0*/  STS.U16 [R28+0x1ee00], R29 ;  /* 0x01ee001d1c007388 */ /* 0x000fe20000000400 */
        /* <DEDUP_REMOVED lines=18> */
[----:B-1----:R-:W2:Y:S01]  /*8b120*/  LDL.LU R8, [R1+0x1430] ;  /* 0x0014300001087983 */ /* 0x002ea20000300800 */
[----:B0-----:R-:W-:Y:S01]  /*8b130*/  LOP3.LUT R23, R2, 0x60, RZ, 0x3c, !PT ;  /* 0x0000006002177812 */ /* 0x001fe200078e3cff */
[----:B------:R-:W2:Y:S01]  /*8b140*/  LDL.LU R14, [R1+0x13fc] ;  /* 0x0013fc00010e7983 */ /* 0x000ea20000300800 */
[----:B------:R-:W2:Y:S04]  /*8b150*/  LDL.LU R3, [R1+0x13f8] ;  /* 0x0013f80001037983 */ /* 0x000ea80000300800 */
[----:B------:R0:W-:Y:S01]  /*8b160*/  STS.U16 [R28+0x1ee80], R0 ;  /* 0x01ee80001c007388 */ /* 0x0001e20000000400 */
[----:B------:R-:W2:Y:S02]  /*8b170*/  LDL.LU R29, [R1+0x13c4] ;  /* 0x0013c400011d7983 */ /* 0x000ea40000300800 */
[----:B---3--:R1:W-:Y:S02]  /*8b180*/  STS.U16 [R23+0x1f600], R18 ;  /* 0x01f6001217007388 */ /* 0x0083e40000000400 */
[----:B------:R3:W-:Y:S01]  /*8b190*/  STS.U16 [R23+0x1f680], R16 ;  /* 0x01f6801017007388 */ /* 0x0007e20000000400 */
[----:B----4-:R4:W-:Y:S01]  /*8b1a0*/  STS.U16 [R23+0x1fe00], R27 ;  /* 0x01fe001b17007388 */ /* 0x0109e20000000400 */
[----:B------:R4:W-:Y:S03]  /*8b1b0*/  STS.U16 [R23+0x1fe80], R25 ;  /* 0x01fe801917007388 */ /* 0x0009e60000000400 */
[----:B0-----:R-:W2:Y:S01]  /*8b1c0*/  LDL.LU R28, [R1+0x13c0] ;  /* 0x0013c000011c7983 */ /* 0x001ea20000300800 */
[----:B------:R-:W2:Y:S02]  /*8b1d0*/  LDL.LU R0, [R1+0x138c] ;  /* 0x00138c0001007983 */ /* 0x000ea40000300800 */
[----:B-1----:R-:W2:Y:S02]  /*8b1e0*/  LDL.LU R18, [R1+0x1628] ;  /* 0x0016280001127983 */ /* 0x002ea40000300800 */
[----:B------:R-:W2:Y:S01]  /*8b1f0*/  LDL.LU R2, [R1+0x162c] ;  /* 0x00162c0001027983 */ /* 0x000ea20000300800 */
[----:B---3--:R-:W3:Y:S01]  /*8b200*/  LDL.LU R16, [R1+0x1660] ;  /* 0x0016600001107983 */ /* 0x008ee20000300800 */
[----:B----4-:R-:W4:Y:S02]  /*8b210*/  LDL.LU R27, [R1+0x1664] ;  /* 0x00166400011b7983 */ /* 0x010f240000300800 */
[----:B------:R-:W2:Y:S02]  /*8b220*/  LDL.LU R23, [R1+0x4310] ;  /* 0x0043100001177983 */ /* 0x000ea40000300800 */
[----:B------:R-:W2:Y:S02]  /*8b230*/  LDL.LU R25, [R1+0x131c] ;  /* 0x00131c0001197983 */ /* 0x000ea40000300800 */
[----:B--2---:R0:W-:Y:S04]  /*8b240*/  STL [R1+0x4304], R25 ;  /* 0x0043041901007387 */ /* 0x0041e80000100800 */
[----:B0-----:R-:W2:Y:S04]  /*8b250*/  LDL.LU R25, [R1+0x1350] ;  /* 0x0013500001197983 */ /* 0x001ea80000300800 */
[----:B--2---:R0:W-:Y:S04]  /*8b260*/  STL [R1+0x4308], R25 ;  /* 0x0043081901007387 */ /* 0x0041e80000100800 */
[----:B0-----:R-:W2:Y:S04]  /*8b270*/  LDL.LU R25, [R1+0x1354] ;  /* 0x0013540001197983 */ /* 0x001ea80000300800 */
[----:B----4-:R-:W-:Y:S01]  /*8b280*/  STS.U16 [R13+0x700], R27 ;  /* 0x0007001b0d007388 */ /* 0x010fe20000000400 */
[----:B---3--:R-:W-:Y:S02]  /*8b290*/  STS.U16 [R13+0x780], R16 ;  /* 0x000780100d007388 */ /* 0x008fe40000000400 */
        /* <DEDUP_REMOVED lines=90> */
[----:B0-----:R-:W2:Y:S01]  /*8b840*/  LDL.LU R0, [R1+0x100c] ;  /* 0x00100c0001007983 */ /* 0x001ea20000300800 */
[----:B------:R-:W3:Y:S03]  /*8b850*/  LDL.LU R25, [R1+0xfc8] ;  /* 0x000fc80001197983 */ /* 0x000ee60000300800 */
        /* <DEDUP_REMOVED lines=54> */
[----:B------:R0:W-:Y:S01]  /*8bbc0*/  STS.U16 [R13+0x14780], R7 ;  /* 0x014780070d007388 */ /* 0x0001e20000000400 */
[----:B------:R1:W-:Y:S02]  /*8bbd0*/  STS.U16 [R13+0x14f00], R12 ;  /* 0x014f000c0d007388 */ /* 0x0003e40000000400 */
[----:B------:R3:W-:Y:S01]  /*8bbe0*/  STS.U16 [R13+0x14f80], R8 ;  /* 0x014f80080d007388 */ /* 0x0007e20000000400 */
[----:B0-----:R-:W4:Y:S01]  /*8bbf0*/  LDL.LU R7, [R1+0x460] ;  /* 0x0004600001077983 */ /* 0x001f220000300800 */
[----:B-1----:R-:W4:Y:S02]  /*8bc00*/  LDL.LU R12, [R1+0x424] ;  /* 0x00042400010c7983 */ /* 0x002f240000300800 */
[----:B---3--:R-:W3:Y:S02]  /*8bc10*/  LDL.LU R8, [R1+0x3e4] ;  /* 0x0003e40001087983 */ /* 0x008ee40000300800 */
[----:B------:R-:W-:Y:S01]  /*8bc20*/  STS.U16 [R13+0x15700], R14 ;  /* 0x0157000e0d007388 */ /* 0x000fe20000000400 */
[----:B------:R-:W-:Y:S01]  /*8bc30*/  STS.U16 [R13+0x15780], R3 ;  /* 0x015780030d007388 */ /* 0x000fe20000000400 */
[----:B------:R-:W-:Y:S02]  /*8bc40*/  STS.U16 [R13+0x15f00], R29 ;  /* 0x015f001d0d007388 */ /* 0x000fe40000000400 */
[----:B------:R-:W-:Y:S02]  /*8bc50*/  STS.U16 [R13+0x15f80], R28 ;  /* 0x015f801c0d007388 */ /* 0x000fe40000000400 */
[----:B--2---:R-:W-:Y:S01]  /*8bc60*/  STS.U16 [R13+0x16700], R0 ;  /* 0x016700000d007388 */ /* 0x004fe20000000400 */
[----:B---3--:R0:W-:Y:S04]  /*8bc70*/  STL [R1+0x42f8], R8 ;  /* 0x0042f80801007387 */ /* 0x0081e80000100800 */
[----:B0-----:R-:W2:Y:S01]  /*8bc80*/  LDL.LU R8, [R1+0x420] ;  /* 0x0004200001087983 */ /* 0x001ea20000300800 */
        /* <DEDUP_REMOVED lines=26> */
[----:B------:R1:W-:Y:S03]  /*8be30*/  STS.U16 [R13+0x16f00], R12 ;  /* 0x016f000c0d007388 */ /* 0x0003e60000000400 */
[----:B0-----:R-:W3:Y:S01]  /*8be40*/  LDL.LU R7, [R1+0x64] ;  /* 0x0000640001077983 */ /* 0x001ee20000300800 */
[----:B-1----:R-:W3:Y:S03]  /*8be50*/  LDL.LU R12, [R1+0x60] ;  /* 0x00006000010c7983 */ /* 0x002ee60000300800 */
[----:B--2---:R0:W-:Y:S04]  /*8be60*/  STS.U16 [R13+0x16f80], R8 ;  /* 0x016f80080d007388 */ /* 0x0041e80000000400 */
[----:B0-----:R-:W2:Y:S04]  /*8be70*/  LDL.LU R8, [R1+0x42f8] ;  /* 0x0042f80001087983 */ /* 0x001ea80000300800 */
[----:B--2---:R0:W-:Y:S01]  /*8be80*/  STS.U16 [R13+0x17700], R8 ;  /* 0x017700080d007388 */ /* 0x0041e20000000400 */
[----:B---3--:R1:W-:Y:S02]  /*8be90*/  STS.U16 [R13+0x17780], R14 ;  /* 0x0177800e0d007388 */ /* 0x0083e40000000400 */
[----:B------:R2:W-:Y:S02]  /*8bea0*/  STS.U16 [R13+0x17f00], R3 ;  /* 0x017f00030d007388 */ /* 0x0005e40000000400 */
[----:B------:R3:W-:Y:S01]  /*8beb0*/  STS.U16 [R13+0x17f80], R29 ;  /* 0x017f801d0d007388 */ /* 0x0007e20000000400 */
[----:B------:R3:W-:Y:S01]  /*8bec0*/  STS.U16 [R13+0x18700], R28 ;  /* 0x0187001c0d007388 */ /* 0x0007e20000000400 */
[----:B------:R3:W-:Y:S03]  /*8bed0*/  STS.U16 [R13+0x18780], R0 ;  /* 0x018780000d007388 */ /* 0x0007e60000000400 */
[----:B0-----:R-:W4:Y:S01]  /*8bee0*/  LDL.LU R8, [R1+0x42f4] ;  /* 0x0042f40001087983 */ /* 0x001f220000300800 */
[----:B-1----:R-:W4:Y:S02]  /*8bef0*/  LDL.LU R14, [R1+0x42f0] ;  /* 0x0042f000010e7983 */ /* 0x002f240000300800 */
[----:B--2---:R-:W2:Y:S02]  /*8bf00*/  LDL.LU R3, [R1+0x42ec] ;  /* 0x0042ec0001037983 */ /* 0x004ea40000300800 */
[----:B---3--:R-:W3:Y:S01]  /*8bf10*/  LDL.LU R29, [R1+0x42e8] ;  /* 0x0042e800011d7983 */ /* 0x008ee20000300800 */
[----:B------:R-:W2:Y:S01]  /*8bf20*/  LDL.LU R28, [R1+0x42e4] ;  /* 0x0042e400011c7983 */ /* 0x000ea20000300800 */
[----:B------:R-:W2:Y:S03]  /*8bf30*/  LDL.LU R0, [R1+0x42e0] ;  /* 0x0042e00001007983 */ /* 0x000ea60000300800 */
        /* <DEDUP_REMOVED lines=20> */
[----:B--2---:R0:W-:Y:S04]  /*8c080*/  STS.U16 [R13+0x1df00], R0 ;  /* 0x01df00000d007388 */ /* 0x0041e80000000400 */
[----:B0-----:R-:W2:Y:S01]  /*8c090*/  LDL.LU R0, [R1+0x42dc] ;  /* 0x0042dc0001007983 */ /* 0x001ea20000300800 */
[----:B------:R0:W-:Y:S02]  /*8c0a0*/  STS.U16 [R13+0x1df80], R28 ;  /* 0x01df801c0d007388 */ /* 0x0001e40000000400 */
[----:B------:R-:W-:Y:S02]  /*8c0b0*/  STS.U16 [R13+0x1e700], R7 ;  /* 0x01e700070d007388 */ /* 0x000fe40000000400 */
[----:B------:R-:W-:Y:S01]  /*8c0c0*/  STS.U16 [R13+0x1e780], R12 ;  /* 0x01e7800c0d007388 */ /* 0x000fe20000000400 */
[----:B0-----:R-:W2:Y:S04]  /*8c0d0*/  LDL.LU R28, [R1+0x42d8] ;  /* 0x0042d800011c7983 */ /* 0x001ea80000300800 */
[----:B---3--:R0:W-:Y:S01]  /*8c0e0*/  STS.U16 [R13+0x1ef00], R29 ;  /* 0x01ef001d0d007388 */ /* 0x0081e20000000400 */
[----:B------:R1:W-:Y:S02]  /*8c0f0*/  STS.U16 [R13+0x1ef80], R3 ;  /* 0x01ef80030d007388 */ /* 0x0003e40000000400 */
[----:B----4-:R-:W-:Y:S02]  /*8c100*/  STS.U16 [R13+0x1f700], R14 ;  /* 0x01f7000e0d007388 */ /* 0x010fe40000000400 */
[----:B------:R-:W-:Y:S01]  /*8c110*/  STS.U16 [R13+0x1f780], R8 ;  /* 0x01f780080d007388 */ /* 0x000fe20000000400 */
[----:B0-----:R0:W5:Y:S01]  /*8c120*/  LDL.LU R29, [R1+0x42d4] ;  /* 0x0042d400011d7983 */ /* 0x0011620000300800 */
[----:B-1----:R0:W5:Y:S03]  /*8c130*/  LDL.LU R3, [R1+0x42d0] ;  /* 0x0042d00001037983 */ /* 0x0021660000300800 */
[----:B------:R-:W1:Y:S04]  /*8c140*/  S2R R2, SR_TID.X ;  /* 0x0000000000027919 */ /* 0x000e680000002100 */
[----:B--2---:R2:W-:Y:S04]  /*8c150*/  STS.U16 [R13+0x1ff00], R0 ;  /* 0x01ff00000d007388 */ /* 0x0045e80000000400 */
[----:B--2---:R0:W5:Y:S04]  /*8c160*/  LDL.LU R0, [R1+0x42cc] ;  /* 0x0042cc0001007983 */ /* 0x0041680000300800 */
[----:B------:R2:W-:Y:S01]  /*8c170*/  STS.U16 [R13+0x1ff80], R28 ;  /* 0x01ff801c0d007388 */ /* 0x0005e20000000400 */
[----:B-1----:R-:W-:Y:S01]  /*8c180*/  LOP3.LUT R2, R2, 0x3f, RZ, 0xc0, !PT ;  /* 0x0000003f02027812 */ /* 0x002fe200078ec0ff */
[----:B--2---:R-:W-:-:S04]  /*8c190*/  IMAD.MOV.U32 R28, RZ, RZ, c[0x0][0x18c] ;  /* 0x00006300ff1c7624 */ /* 0x004fc800078e00ff */
[----:B------:R-:W-:Y:S02]  /*8c1a0*/  IMAD.SHL.U32 R28, R28, 0x80, RZ ;  /* 0x000000801c1c7824 */ /* 0x000fe400078e00ff */
[----:B------:R-:W-:Y:S02]  /*8c1b0*/  IMAD.SHL.U32 R2, R2, 0x2, RZ ;  /* 0x0000000202027824 */ /* 0x000fe400078e00ff */
[----:B------:R-:W-:-:S04]  /*8c1c0*/  IMAD.SHL.U32 R28, R28, 0x2, RZ ;  /* 0x000000021c1c7824 */ /* 0x000fc800078e00ff */
[----:B0-----:R-:W2:Y:S04]  /*8c1d0*/  LDL R2, [R1+0x9c4] ;  /* 0x0009c40001027983 */ /* 0x001ea80000100800 */
[----:B------:R-:W-:Y:S06]  /*8c1e0*/  BAR.SYNC.DEFER_BLOCKING 0x0 ;  /* 0x0000000000007b1d */ /* 0x000fec0000010000 */
[----:B-----5:R-:W-:Y:S04]  /*8c1f0*/  STL [R1+0x42fc], R3 ;  /* 0x0042fc0301007387 */ /* 0x020fe80000100800 */
[----:B------:R-:W-:Y:S04]  /*8c200*/  STL [R1+0x42f8], R0 ;  /* 0x0042f80001007387 */ /* 0x000fe80000100800 */
[----:B------:R-:W0:Y:S04]  /*8c210*/  LDSM.16.M88.4 R4, [R29] ;  /* 0x000000001d04783b */ /* 0x000e280000000200 */
[----:B------:R-:W1:Y:S04]  /*8c220*/  LDSM.16.M88.4 R12, [R29+0x1000] ;  /* 0x001000001d0c783b */ /* 0x000e680000000200 */
[----:B------:R-:W3:Y:S04]  /*8c230*/  LDSM.16.M88.4 R8, [R29+0x2000] ;  /* 0x002000001d08783b */ /* 0x000ee80000000200 */
[----:B------:R-:W-:Y:S01]  /*8c240*/  LDSM.16.M88.4 R24, [R29+0x7000] ;  /* 0x007000001d18783b */ /* 0x000fe20000000200 */
[----:B0-----:R-:W-:-:S02]  /*8c250*/  IMAD.MOV.U32 R0, RZ, RZ, R7 ;  /* 0x000000ffff007224 */ /* 0x001fc400078e0007 */
[----:B------:R-:W-:Y:S02]  /*8c260*/  IMAD.MOV.U32 R3, RZ, RZ, R6 ;  /* 0x000000ffff037224 */ /* 0x000fe400078e0006 */
[----:B------:R-:W-:Y:S01]  /*8c270*/  IMAD.MOV.U32 R20, RZ, RZ, R4 ;  /* 0x000000ffff147224 */ /* 0x000fe200078e0004 */
[----:B--2---:R-:W-:Y:S04]  /*8c280*/  STL [R1+0x8e48], R2 ;  /* 0x008e480201007387 */ /* 0x004fe80000100800 */
[----:B------:R-:W-:Y:S04]  /*8c290*/  STL.64 [R1+0x1b0], R4 ;  /* 0x0001b00401007387 */ /* 0x000fe80000100a00 */
[----:B------:R-:W-:Y:S04]  /*8c2a0*/  STL.64 [R1+0x1b8], R6 ;  /* 0x0001b80601007387 */ /* 0x000fe80000100a00 */
[----:B------:R0:W-:Y:S04]  /*8c2b0*/  LDSM.16.MT88.4 R16, [R2+0x20000] ;  /* 0x020000000210783b */ /* 0x0001e80000004200 */
[----:B------:R-:W-:Y:S01]  /*8c2c0*/  STL [R1+0x8dc4], R0 ;  /* 0x008dc40001007387 */ /* 0x000fe20000100800 */
[----:B0-----:R-:W-:-:S03]  /*8c2d0*/  IMAD.MOV.U32 R2, RZ, RZ, R5 ;  /* 0x000000ffff027224 */ /* 0x001fc600078e0005 */
[----:B------:R-:W-:Y:S04]  /*8c2e0*/  STL [R1+0x8dc0], R3 ;  /* 0x008dc00301007387 */ /* 0x000fe80000100800 */
[----:B------:R-:W0:Y:S04]  /*8c2f0*/  LDSM.16.M88.4 R4, [R29+0x3000] ;  /* 0x003000001d04783b */ /* 0x000e280000000200 */
[----:B-1----:R-:W-:Y:S04]  /*8c300*/  STL.64 [R1+0x1a0], R12 ;  /* 0x0001a00c01007387 */ /* 0x002fe80000100a00 */
[----:B------:R-:W-:Y:S04]  /*8c310*/  STL.64 [R1+0x1a8], R14 ;  /* 0x0001a80e01007387 */ /* 0x000fe80000100a00 */
[----:B------:R-:W1:Y:S04]  /*8c320*/  LDSM.16.M88.4 R12, [R29+0x4000] ;  /* 0x004000001d0c783b */ /* 0x000e680000000200 */
[----:B---3--:R-:W-:Y:S04]  /*8c330*/  STL.64 [R1+0x190], R8 ;  /* 0x0001900801007387 */ /* 0x008fe80000100a00 */
[----:B------:R-:W-:Y:S04]  /*8c340*/  STL.64 [R1+0x198], R10 ;  /* 0x0001980a01007387 */ /* 0x000fe80000100a00 */
[----:B------:R-:W2:Y:S04]  /*8c350*/  LDSM.16.M88.4 R8, [R29+0x5000] ;  /* 0x005000001d08783b */ /* 0x000ea80000000200 */
[----:B0-----:R0:W-:Y:S04]  /*8c360*/  STL.64 [R1+0x180], R4 ;  /* 0x0001800401007387 */ /* 0x0011e80000100a00 */
[----:B------:R-:W-:Y:S04]  /*8c370*/  STL.64 [R1+0x188], R6 ;  /* 0x0001880601007387 */ /* 0x000fe80000100a00 */
[----:B-1----:R-:W-:Y:S04]  /*8c380*/  STL.64 [R1+0x170], R12 ;  /* 0x0001700c01007387 */ /* 0x002fe80000100a00 */
[----:B------:R-:W-:Y:S04]  /*8c390*/  STL.64 [R1+0x178], R14 ;  /* 0x0001780e01007387 */ /* 0x000fe80000100a00 */
[----:B------:R-:W-:Y:S04]  /*8c3a0*/  LDSM.16.M88.4 R12, [R29+0x8000] ;  /* 0x008000001d0c783b */ /* 0x000fe80000000200 */
[----:B--2---:R-:W-:Y:S01]  /*8c3b0*/  STL.64 [R1+0x160], R8 ;  /* 0x0001600801007387 */ /* 0x004fe20000100a00 */
[----:B0-----:R-:W-:-:S02]  /*8c3c0*/  IMAD.MOV.U32 R5, RZ, RZ, R8 ;  /* 0x000000ffff057224 */ /* 0x001fc400078e0008 */
[----:B------:R-:W-:Y:S01]  /*8c3d0*/  IMAD.MOV.U32 R4, RZ, RZ, R9 ;  /* 0x000000ffff047224 */ /* 0x000fe200078e0009 */
[----:B------:R-:W-:Y:S04]  /*8c3e0*/  STL.64 [R1+0x168], R10 ;  /* 0x0001680a01007387 */ /* 0x000fe80000100a00 */
[----:B------:R-:W0:Y:S04]  /*8c3f0*/  LDSM.16.M88.4 R8, [R29+0x6000] ;  /* 0x006000001d08783b */ /* 0x000e280000000200 */
[----:B0-----:R-:W-:Y:S04]  /*8c400*/  STL.64 [R1+0x150], R8 ;  /* 0x0001500801007387 */ /* 0x001fe80000100a00 */
[----:B------:R-:W-:Y:S04]  /*8c410*/  STL.64 [R1+0x158], R10 ;  /* 0x0001580a01007387 */ /* 0x000fe80000100a00 */
[----:B------:R-:W0:Y:S04]  /*8c420*/  LDSM.16.M88.4 R8, [R29+0x9000] ;  /* 0x009000001d08783b */ /* 0x000e280000000200 */
[----:B------:R-:W-:Y:S04]  /*8c430*/  STL.64 [R1+0x140], R24 ;  /* 0x0001401801007387 */ /* 0x000fe80000100a00 */
[----:B------:R-:W-:Y:S04]  /*8c440*/  STL.64 [R1+0x148], R26 ;  /* 0x0001481a01007387 */ /* 0x000fe80000100a00 */
[----:B------:R-:W1:Y:S04]  /*8c450*/  LDSM.16.M88.4 R24, [R29+0xa000] ;  /* 0x00a000001d18783b */ /* 0x000e680000000200 */
[----:B------:R-:W-:Y:S04]  /*8c460*/  STL.64 [R1+0x130], R12 ;  /* 0x0001300c01007387 */ /* 0x000fe80000100a00 */
[----:B------:R-:W-:Y:S04]  /*8c470*/  STL.64 [R1+0x138], R14 ;  /* 0x0001380e01007387 */ /* 0x000fe80000100a00 */
[----:B------:R-:W2:Y:S04]  /*8c480*/  LDSM.16.M88.4 R12, [R29+0xb000] ;  /* 0x00b000001d0c783b */ /* 0x000ea80000000200 */
[----:B0-----:R-:W-:Y:S04]  /*8c490*/  STL.64 [R1+0x120], R8 ;  /* 0x0001200801007387 */ /* 0x001fe80000100a00 */
[----:B------:R-:W-:Y:S04]  /*8c4a0*/  STL.64 [R1+0x128], R10 ;  /* 0x0001280a01007387 */ /* 0x000fe80000100a00 */
[----:B------:R-:W0:Y:S04]  /*8c4b0*/  LDSM.16.M88.4 R8, [R29+0xc000] ;  /* 0x00c000001d08783b */ /* 0x000e280000000200 */
[----:B-1----:R-:W-:Y:S04]  /*8c4c0*/  STL.64 [R1+0x110], R24 ;  /* 0x0001101801007387 */ /* 0x002fe80000100a00 */
[----:B------:R-:W-:Y:S04]  /*8c4d0*/  STL.64 [R1+0x118], R26 ;  /* 0x0001181a01007387 */ /* 0x000fe80000100a00 */
[----:B------:R-:W1:Y:S04]  /*8c4e0*/  LDSM.16.M88.4 R24, [R29+0xd000] ;  /* 0x00d000001d18783b */ /* 0x000e680000000200 */
[----:B--2---:R-:W-:Y:S04]  /*8c4f0*/  STL.64 [R1+0x100], R12 ;  /* 0x0001000c01007387 */ /* 0x004fe80000100a00 */
[----:B------:R-:W-:Y:S04]  /*8c500*/  STL.64 [R1+0x108], R14 ;  /* 0x0001080e01007387 */ /* 0x000fe80000100a00 */
[----:B------:R-:W-:Y:S04]  /*8c510*/  LDSM.16.M88.4 R12, [R29+0xe000] ;  /* 0x00e000001d0c783b */ /* 0x000fe80000000200 */
[----:B0-----:R-:W-:Y:S04]  /*8c520*/  STL.64 [R1+0xf0], R8 ;  /* 0x0000f00801007387 */ /* 0x001fe80000100a00 */
[----:B------:R-:W-:Y:S04]  /*8c530*/  STL.64 [R1+0xf8], R10 ;  /* 0x0000f80a01007387 */ /* 0x000fe80000100a00 */
[----:B------:R-:W0:Y:S04]  /*8c540*/  LDSM.16.M88.4 R8, [R29+0xf000] ;  /* 0x00f000001d08783b */ /* 0x000e280000000200 */
[----:B-1----:R-:W-:Y:S04]  /*8c550*/  STL.64 [R1+0xe0], R24 ;  /* 0x0000e01801007387 */ /* 0x002fe80000100a00 */
[----:B------:R-:W-:Y:S04]  /*8c560*/  STL.64 [R1+0xe8], R26 ;  /* 0x0000e81a01007387 */ /* 0x000fe80000100a00 */
[----:B------:R-:W-:Y:S04]  /*8c570*/  LDSM.16.M88.4 R24, [R29+0x12000] ;  /* 0x012000001d18783b */ /* 0x000fe80000000200 */
[----:B0-----:R-:W-:Y:S01]  /*8c580*/  STL.64 [R1+0xc0], R8 ;  /* 0x0000c00801007387 */ /* 0x001fe20000100a00 */
[----:B------:R-:W-:-:S03]  /*8c590*/  IMAD.MOV.U32 R3, RZ, RZ, R9 ;  /* 0x000000ffff037224 */ /* 0x000fc600078e0009 */
[----:B------:R-:W-:Y:S04]  /*8c5a0*/  STL.64 [R1+0xd0], R12 ;  /* 0x0000d00c01007387 */ /* 0x000fe80000100a00 */
[----:B------:R-:W-:Y:S04]  /*8c5b0*/  STL.64 [R1+0xd8], R14 ;  /* 0x0000d80e01007387 */ /* 0x000fe80000100a00 */
[----:B------:R-:W-:Y:S04]  /*8c5c0*/  STL.64 [R1+0xc8], R10 ;  /* 0x0000c80a01007387 */ /* 0x000fe80000100a00 */
[----:B------:R-:W0:Y:S04]  /*8c5d0*/  LDSM.16.M88.4 R8, [R29+0x11000] ;  /* 0x011000001d08783b */ /* 0x000e280000000200 */
[----:B------:R-:W1:Y:S04]  /*8c5e0*/  LDSM.16.M88.4 R12, [R29+0x10000] ;  /* 0x010000001d0c783b */ /* 0x000e680000000200 */
[----:B------:R2:W-:Y:S04]  /*8c5f0*/  STL [R1+0x9360], R3 ;  /* 0x0093600301007387 */ /* 0x0005e80000100800 */
[----:B0-----:R-:W-:Y:S01]  /*8c600*/  STL.64 [R1+0xa0], R8 ;  /* 0x0000a00801007387 */ /* 0x001fe20000100a00 */
[----:B--2---:R-:W-:-:S03]  /*8c610*/  IMAD.MOV.U32 R3, RZ, RZ, R9 ;  /* 0x000000ffff037224 */ /* 0x004fc600078e0009 */
[----:B-1----:R-:W-:Y:S04]  /*8c620*/  STL.64 [R1+0xb0], R12 ;  /* 0x0000b00c01007387 */ /* 0x002fe80000100a00 */
[----:B------:R-:W-:Y:S04]  /*8c630*/  STL.64 [R1+0xb8], R14 ;  /* 0x0000b80e01007387 */ /* 0x000fe80000100a00 */
[----:B------:R-:W-:Y:S04]  /*8c640*/  STL.64 [R1+0xa8], R10 ;  /* 0x0000a80a01007387 */ /* 0x000fe80000100a00 */
[----:B------:R-:W0:Y:S04]  /*8c650*/  LDSM.16.M88.4 R8, [R29+0x14000] ;  /* 0x014000001d08783b */ /* 0x000e280000000200 */
[----:B------:R-:W1:Y:S04]  /*8c660*/  LDSM.16.M88.4 R12, [R29+0x13000] ;  /* 0x013000001d0c783b */ /* 0x000e680000000200 */
[----:B------:R2:W-:Y:S04]  /*8c670*/  STL [R1+0x9364], R3 ;  /* 0x0093640301007387 */ /* 0x0005e80000100800 */
[----:B------:R-:W-:Y:S04]  /*8c680*/  STL.64 [R1+0x90], R24 ;  /* 0x0000901801007387 */ /* 0x000fe80000100a00 */
[----:B------:R-:W-:Y:S04]  /*8c690*/  STL.64 [R1+0x98], R26 ;  /* 0x0000981a01007387 */ /* 0x000fe80000100a00 */
[----:B------:R-:W-:Y:S04]  /*8c6a0*/  LDSM.16.M88.4 R24, [R29+0x18000] ;  /* 0x018000001d18783b */ /* 0x000fe80000000200 */
        /* <DEDUP_REMOVED lines=14> */
[----:B------:R-:W-:Y:S04]  /*8c790*/  STL [R1+0x93b4], R3 ;  /* 0x0093b40301007387 */ /* 0x000fe80000100800 */
[----:B------:R-:W-:Y:S04]  /*8c7a0*/  LDSM.16.M88.4 R12, [R29+0x19000] ;  /* 0x019000001d0c783b */ /* 0x000fe80000000200 */
[----:B0-----:R-:W-:Y:S04]  /*8c7b0*/  STL.64 [R1+0x40], R8 ;  /* 0x0000400801007387 */ /* 0x001fe80000100a00 */
[----:B------:R-:W-:Y:S04]  /*8c7c0*/  STL.64 [R1+0x48], R10 ;  /* 0x0000480a01007387 */ /* 0x000fe80000100a00 */
[----:B------:R-:W0:Y:S04]  /*8c7d0*/  LDSM.16.M88.4 R8, [R29+0x1a000] ;  /* 0x01a000001d08783b */ /* 0x000e280000000200 */
[----:B------:R-:W-:Y:S04]  /*8c7e0*/  STL.64 [R1+0x30], R24 ;  /* 0x0000301801007387 */ /* 0x000fe80000100a00 */
        /* <DEDUP_REMOVED lines=8> */
[----:B------:R-:W2:Y:S04]  /*8c870*/  LDL R0, [R1+0x3ac8] ;  /* 0x003ac80001007983 */ /* 0x000ea80000100800 */
[----:B------:R-:W1:Y:S04]  /*8c880*/  LDSM.16.M88.4 R12, [R29+0x1d000] ;  /* 0x01d000001d0c783b */ /* 0x000e680000000200 */
[----:B0-----:R-:W-:Y:S04]  /*8c890*/  STL.64 [R1], R8 ;  /* 0x0000000801007387 */ /* 0x001fe80000100a00 */
[----:B------:R-:W-:Y:S04]  /*8c8a0*/  STL.64 [R1+0x8], R10 ;  /* 0x0000080a01007387 */ /* 0x000fe80000100a00 */
[----:B------:R-:W-:Y:S04]  /*8c8b0*/  STL.64 [R1+0x9270], R26 ;  /* 0x0092701a01007387 */ /* 0x000fe80000100a00 */
[----:B------:R0:W-:Y:S04]  /*8c8c0*/  STL.64 [R1+0x9268], R24 ;  /* 0x0092681801007387 */ /* 0x0001e80000100a00 */
[----:B------:R-:W3:Y:S04]  /*8c8d0*/  LDSM.16.M88.4 R8, [R29+0x1e000] ;  /* 0x01e000001d08783b */ /* 0x000ee80000000200 */
[----:B0-----:R-:W4:Y:S04]  /*8c8e0*/  LDL.64 R24, [R1+0x150] ;  /* 0x0001500001187983 */ /* 0x001f280000100a00 */
[----:B----4-:R0:W-:Y:S04]  /*8c8f0*/  STL.64 [R1+0x93b8], R24 ;  /* 0x0093b81801007387 */ /* 0x0101e80000100a00 */
[----:B0-----:R-:W4:Y:S04]  /*8c900*/  LDL.64 R24, [R1+0x1a0] ;  /* 0x0001a00001187983 */ /* 0x001f280000100a00 */
[----:B-1----:R-:W-:Y:S04]  /*8c910*/  STL [R1+0x8b04], R14 ;  /* 0x008b040e01007387 */ /* 0x002fe80000100800 */
[----:B------:R-:W-:Y:S04]  /*8c920*/  STL [R1+0x8b00], R15 ;  /* 0x008b000f01007387 */ /* 0x000fe80000100800 */
[----:B------:R0:W-:Y:S02]  /*8c930*/  STL.64 [R1+0x9278], R12 ;  /* 0x0092780c01007387 */ /* 0x0001e40000100a00 */
[----:B0-----:R-:W-:-:S02]  /*8c940*/  IMAD.MOV.U32 R12, RZ, RZ, R5 ;  /* 0x000000ffff0c7224 */ /* 0x001fc400078e0005 */
[----:B------:R-:W-:Y:S02]  /*8c950*/  IMAD.MOV.U32 R13, RZ, RZ, R4 ;  /* 0x000000ffff0d7224 */ /* 0x000fe400078e0004 */
[----:B------:R-:W0:Y:S04]  /*8c960*/  LDSM.16.M88.4 R4, [R29+0x1f000] ;  /* 0x01f000001d04783b */ /* 0x000e280000000200 */
[----:B------:R1:W-:Y:S04]  /*8c970*/  STL.64 [R1+0x93c0], R12 ;  /* 0x0093c00c01007387 */ /* 0x0003e80000100a00 */
[----:B-1----:R-:W2:Y:S04]  /*8c980*/  LDL.64 R12, [R1+0x170] ;  /* 0x00017000010c7983 */ /* 0x002ea80000100a00 */
[----:B--2---:R1:W-:Y:S04]  /*8c990*/  STL.64 [R1+0x93d0], R12 ;  /* 0x0093d00c01007387 */ /* 0x0043e80000100a00 */
[----:B-1----:R-:W2:Y:S04]  /*8c9a0*/  LDL.64 R12, [R1+0x180] ;  /* 0x00018000010c7983 */ /* 0x002ea80000100a00 */
[----:B--2---:R1:W-:Y:S04]  /*8c9b0*/  STL.64 [R1+0x93e0], R12 ;  /* 0x0093e00c01007387 */ /* 0x0043e80000100a00 */
[----:B-1----:R-:W2:Y:S04]  /*8c9c0*/  LDL.64 R12, [R1+0x190] ;  /* 0x00019000010c7983 */ /* 0x002ea80000100a00 */
[----:B---3--:R-:W-:Y:S04]  /*8c9d0*/  STL [R1+0x8a54], R10 ;  /* 0x008a540a01007387 */ /* 0x008fe80000100800 */
[----:B------:R-:W-:Y:S04]  /*8c9e0*/  STL [R1+0x8a50], R11 ;  /* 0x008a500b01007387 */ /* 0x000fe80000100800 */
[----:B------:R1:W-:Y:S04]  /*8c9f0*/  STL.64 [R1+0x9250], R8 ;  /* 0x0092500801007387 */ /* 0x0003e80000100a00 */
[----:B-1----:R-:W4:Y:S04]  /*8ca00*/  LDL.LU.64 R8, [R1+0x9a0] ;  /* 0x0009a00001087983 */ /* 0x002f280000300a00 */
[----:B------:R-:W4:Y:S04]  /*8ca10*/  LDL.LU.64 R10, [R1+0x9a8] ;  /* 0x0009a800010a7983 */ /* 0x000f280000300a00 */
[----:B0-----:R-:W-:Y:S04]  /*8ca20*/  STL [R1+0x8a4c], R6 ;  /* 0x008a4c0601007387 */ /* 0x001fe80000100800 */
[----:B------:R-:W-:Y:S04]  /*8ca30*/  STL [R1+0x8a48], R7 ;  /* 0x008a480701007387 */ /* 0x000fe80000100800 */
[----:B------:R0:W-:Y:S04]  /*8ca40*/  STL.64 [R1+0x93d8], R4 ;  /* 0x0093d80401007387 */ /* 0x0001e80000100a00 */
[----:B------:R-:W-:Y:S01]  /*8ca50*/  STL [R1+0x6e70], R29 ;  /* 0x006e701d01007387 */ /* 0x000fe20000100800 */
[----:B0-----:R-:W-:-:S03]  /*8ca60*/  IMAD.MOV.U32 R4, RZ, RZ, R20 ;  /* 0x000000ffff047224 */ /* 0x001fc600078e0014 */
[----:B------:R-:W0:Y:S01]  /*8ca70*/  LDSM.16.MT88.4 R20, [R0+0x20000] ;  /* 0x020000000014783b */ /* 0x000e220000004200 */
[----:B------:R-:W-:-:S03]  /*8ca80*/  IMAD.MOV.U32 R5, RZ, RZ, R2 ;  /* 0x000000ffff057224 */ /* 0x000fc600078e0002 */
[----:B0-----:R-:W-:Y:S04]  /*8ca90*/  STL [R1+0x9244], R20 ;  /* 0x0092441401007387 */ /* 0x001fe80000100800 */
[----:B------:R0:W-:Y:S04]  /*8caa0*/  STL [R1+0x9240], R21 ;  /* 0x0092401501007387 */ /* 0x0001e80000100800 */
[----:B------:R-:W-:Y:S04]  /*8cab0*/  STL [R1+0x923c], R22 ;  /* 0x00923c1601007387 */ /* 0x000fe80000100800 */
[----:B------:R1:W-:Y:S04]  /*8cac0*/  STL [R1+0x9238], R23 ;  /* 0x0092381701007387 */ /* 0x0003e80000100800 */
[----:B0-----:R-:W3:Y:S04]  /*8cad0*/  LDL.LU.64 R20, [R1+0x9b0] ;  /* 0x0009b00001147983 */ /* 0x001ee80000300a00 */
[----:B-1----:R-:W3:Y:S02]  /*8cae0*/  LDL.LU.64 R22, [R1+0x9b8] ;  /* 0x0009b80001167983 */ /* 0x002ee40000300a00 */
[C---:B---3--:R-:W-:Y:S08]  /*8caf0*/  HMMA.16816.F32.BF16 R20, R16.reuse, R4, R20 ;  /* 0x000000041014723c */ /* 0x048ff00000041814 */
[----:B----4-:R-:W-:Y:S11]  /*8cb00*/  HMMA.16816.F32.BF16 R4, R16, R24, R8 ;  /* 0x000000181004723c */ /* 0x010ff60000041808 */
[----:B------:R-:W-:Y:S04]  /*8cb10*/  @!UPT UIADD3 URZ, URZ, URZ, URZ ;  /* 0x0000003f3f3ff290 */ /* 0x000fe8000fffe03f */
[----:B------:R0:W-:Y:S04]  /*8cb20*/  STL.64 [R1+0x9b0], R20 ;  /* 0x0009b01401007387 */ /* 0x0001e80000100a00 */
[----:B------:R-:W-:Y:S04]  /*8cb30*/  STL.64 [R1+0x9b8], R22 ;  /* 0x0009b81601007387 */ /* 0x000fe80000100a00 */
[----:B------:R1:W-:Y:S01]  /*8cb40*/  STL.64 [R1+0x9a0], R4 ;  /* 0x0009a00401007387 */ /* 0x0003e20000100a00 */
[----:B------:R-:W-:Y:S02]  /*8cb50*/  IMAD.MOV.U32 R29, RZ, RZ, R6 ;  /* 0x000000ffff1d7224 */ /* 0x000fe400078e0006 */
[----:B------:R-:W-:-:S02]  /*8cb60*/  IMAD.MOV.U32 R28, RZ, RZ, R7 ;  /* 0x000000ffff1c7224 */ /* 0x000fc400078e0007 */
[----:B0-----:R-:W-:Y:S01]  /*8cb70*/  IMAD.MOV.U32 R20, RZ, RZ, R25 ;  /* 0x000000ffff147224 */ /* 0x001fe200078e0019 */
[----:B-1----:R-:W3:Y:S04]  /*8cb80*/  LDL.LU.64 R4, [R1+0x980] ;  /* 0x0009800001047983 */ /* 0x002ee80000300a00 */
[----:B------:R-:W4:Y:S04]  /*8cb90*/  LDL.LU.64 R6, [R1+0x988] ;  /* 0x0009880001067983 */ /* 0x000f280000300a00 */
[----:B----4-:R-:W-:Y:S04]  /*8cba0*/  STL.64 [R1+0x93f0], R6 ;  /* 0x0093f00601007387 */ /* 0x010fe80000100a00 */
[----:B---3--:R0:W-:Y:S04]  /*8cbb0*/  STL.64 [R1+0x93e8], R4 ;  /* 0x0093e80401007387 */ /* 0x0081e80000100a00 */
[----:B0-----:R-:W3:Y:S04]  /*8cbc0*/  LDL.LU.64 R4, [R1+0x990] ;  /* 0x0009900001047983 */ /* 0x001ee80000300a00 */
[----:B------:R-:W3:Y:S04]  /*8cbd0*/  LDL.LU.64 R6, [R1+0x998] ;  /* 0x0009980001067983 */ /* 0x000ee80000300a00 */
[----:B------:R0:W-:Y:S04]  /*8cbe0*/  STL [R1+0x93c8], R20 ;  /* 0x0093c81401007387 */ /* 0x0001e80000100800 */
[----:B0-----:R-:W4:Y:S04]  /*8cbf0*/  LDL.LU.64 R20, [R1+0x970] ;  /* 0x0009700001147983 */ /* 0x001f280000300a00 */
[----:B------:R-:W4:Y:S04]  /*8cc00*/  LDL.LU.64 R22, [R1+0x978] ;  /* 0x0009780001167983 */ /* 0x000f280000300a00 */
[----:B------:R-:W4:Y:S04]  /*8cc10*/  LDL.LU.64 R24, [R1+0x960] ;  /* 0x0009600001187983 */ /* 0x000f280000300a00 */
[----:B------:R-:W4:Y:S04]  /*8cc20*/  LDL.LU.64 R26, [R1+0x968] ;  /* 0x00096800011a7983 */ /* 0x000f280000300a00 */
[----:B------:R-:W4:Y:S04]  /*8cc30*/  LDL.LU.64 R8, [R1+0x950] ;  /* 0x0009500001087983 */ /* 0x000f280000300a00 */
[----:B------:R-:W4:Y:S04]  /*8cc40*/  LDL.LU.64 R10, [R1+0x958] ;  /* 0x00095800010a7983 */ /* 0x000f280000300a00 */
[----:B------:R-:W-:Y:S04]  /*8cc50*/  STL [R1+0x8dcc], R28 ;  /* 0x008dcc1c01007387 */ /* 0x000fe80000100800 */
[----:B------:R-:W-:Y:S01]  /*8cc60*/  STL [R1+0x8dc8], R29 ;  /* 0x008dc81d01007387 */ /* 0x000fe20000100800 */
[----:B--2---:R-:W-:-:S02]  /*8cc70*/  IMAD.MOV.U32 R2, RZ, RZ, R12 ;  /* 0x000000ffff027224 */ /* 0x004fc400078e000c */
[----:B------:R-:W-:Y:S01]  /*8cc80*/  IMAD.MOV.U32 R0, RZ, RZ, R13 ;  /* 0x000000ffff007224 */ /* 0x000fe200078e000d */
[C---:B---3--:R-:W-:Y:S11]  /*8cc90*/  HMMA.16816.F32.BF16 R4, R16.reuse, R12, R4 ;  /* 0x0000000c1004723c */ /* 0x048ff60000041804 */
[----:B------:R-:W-:Y:S11]  /*8cca0*/  @!UPT UIADD3 URZ, URZ, URZ, URZ ;  /* 0x0000003f3f3ff290 */ /* 0x000ff6000fffe03f */
[----:B------:R-:W-:Y:S01]  /*8ccb0*/  @!UPT UIADD3 URZ, URZ, URZ, URZ ;  /* 0x0000003f3f3ff290 */ /* 0x000fe2000fffe03f */
[----:B------:R-:W-:Y:S04]  /*8ccc0*/  STL.64 [R1+0x990], R4 ;  /* 0x0009900401007387 */ /* 0x000fe80000100a00 */
[----:B------:R0:W-:Y:S04]  /*8ccd0*/  STL.64 [R1+0x998], R6 ;  /* 0x0009980601007387 */ /* 0x0001e80000100a00 */
[----:B0-----:R-:W2:Y:S04]  /*8cce0*/  LDL.LU.64 R6, [R1+0x93f0] ;  /* 0x0093f00001067983 */ /* 0x001ea80000300a00 */
[----:B------:R-:W2:Y:S04]  /*8ccf0*/  LDL.LU.64 R4, [R1+0x93e8] ;  /* 0x0093e80001047983 */ /* 0x000ea80000300a00 */
[----:B------:R-:W2:Y:S04]  /*8cd00*/  LDL.LU.64 R12, [R1+0x93e0] ;  /* 0x0093e000010c7983 */ /* 0x000ea80000300a00 */
[----:B------:R-:W-:Y:S04]  /*8cd10*/  STL [R1+0x924c], R0 ;  /* 0x00924c0001007387 */ /* 0x000fe80000100800 */
[----:B------:R-:W-:Y:S01]  /*8cd20*/  STL [R1+0x9248], R2 ;  /* 0x0092480201007387 */ /* 0x000fe20000100800 */
[----:B--2---:R-:W-:Y:S11]  /*8cd30*/  HMMA.16816.F32.BF16 R4, R16, R12, R4 ;  /* 0x0000000c1004723c */ /* 0x004ff60000041804 */
[----:B------:R-:W-:Y:S11]  /*8cd40*/  @!UPT UIADD3 URZ, URZ, URZ, URZ ;  /* 0x0000003f3f3ff290 */ /* 0x000ff6000fffe03f */
[----:B------:R-:W-:Y:S01]  /*8cd50*/  @!UPT UIADD3 URZ, URZ, URZ, URZ ;  /* 0x0000003f3f3ff290 */ /* 0x000fe2000fffe03f */
[----:B------:R0:W-:Y:S04]  /*8cd60*/  STL.64 [R1+0x980], R4 ;  /* 0x0009800401007387 */ /* 0x0001e80000100a00 */
[----:B------:R1:W-:Y:S04]  /*8cd70*/  STL.64 [R1+0x988], R6 ;  /* 0x0009880601007387 */ /* 0x0003e80000100a00 */
[----:B0-----:R-:W2:Y:S01]  /*8cd80*/  LDL.LU.64 R4, [R1+0x93d8] ;  /* 0x0093d80001047983 */ /* 0x001ea20000300a00 */
[----:B-1----:R-:W-:Y:S02]  /*8cd90*/  IMAD.MOV.U32 R7, RZ, RZ, R12 ;  /* 0x000000ffff077224 */ /* 0x002fe400078e000c */
[----:B------:R-:W-:-:S02]  /*8cda0*/  IMAD.MOV.U32 R6, RZ, RZ, R13 ;  /* 0x000000ffff067224 */ /* 0x000fc400078e000d */
[----:B------:R-:W4:Y:S04]  /*8cdb0*/  LDL.LU.64 R12, [R1+0x93d0] ;  /* 0x0093d000010c7983 */ /* 0x000f280000300a00 */
[----:B------:R-:W-:Y:S04]  /*8cdc0*/  STL.64 [R1+0x9260], R6 ;  /* 0x0092600601007387 */ /* 0x000fe80000100a00 */
[----:B--2---:R0:W-:Y:S01]  /*8cdd0*/  STL.64 [R1+0x9258], R4 ;  /* 0x0092580401007387 */ /* 0x0041e20000100a00 */
[----:B----4-:R-:W-:Y:S01]  /*8cde0*/  HMMA.16816.F32.BF16 R20, R16, R12, R20 ;  /* 0x0000000c1014723c */ /* 0x010fe20000041814 */
[----:B------:R-:W-:-:S02]  /*8cdf0*/  IMAD.MOV.U32 R29, RZ, RZ, R13 ;  /* 0x000000ffff1d7224 */ /* 0x000fc400078e000d */
[----:B0-----:R-:W2:Y:S04]  /*8ce00*/  LDL R4, [R1+0x140] ;  /* 0x0001400001047983 */ /* 0x001ea80000100800 */
[----:B------:R-:W2:Y:S11]  /*8ce10*/  LDL R5, [R1+0x144] ;  /* 0x0001440001057983 */ /* 0x000eb60000100800 */
[----:B------:R-:W-:Y:S05]  /*8ce20*/  @!UPT UIADD3 URZ, URZ, URZ, URZ ;  /* 0x0000003f3f3ff290 */ /* 0x000fea000fffe03f */
[----:B------:R0:W-:Y:S04]  /*8ce30*/  STL.64 [R1+0x970], R20 ;  /* 0x0009701401007387 */ /* 0x0001e80000100a00 */
[----:B------:R1:W-:Y:S04]  /*8ce40*/  STL.64 [R1+0x978], R22 ;  /* 0x0009781601007387 */ /* 0x0003e80000100a00 */
[----:B0-----:R-:W3:Y:S01]  /*8ce50*/  LDL.LU R20, [R1+0x93c8] ;  /* 0x0093c80001147983 */ /* 0x001ee20000300800 */
[----:B-1----:R-:W-:-:S03]  /*8ce60*/  IMAD.MOV.U32 R23, RZ, RZ, R12 ;  /* 0x000000ffff177224 */ /* 0x002fc600078e000c */
[----:B------:R-:W4:Y:S02]  /*8ce70*/  LDL.LU.64 R12, [R1+0x93c0] ;  /* 0x0093c000010c7983 */ /* 0x000f240000300a00 */
[C---:B----4-:R-:W-:Y:S02]  /*8ce80*/  HMMA.16816.F32.BF16 R12, R16.reuse, R12, R24 ;  /* 0x0000000c100c723c */ /* 0x050fe40000041818 */
[----:B------:R-:W4:Y:S11]  /*8ce90*/  LDL.LU.64 R24, [R1+0x93b8] ;  /* 0x0093b80001187983 */ /* 0x000f360000300a00 */
[----:B------:R-:W-:Y:S10]  /*8cea0*/  @!UPT UIADD3 URZ, URZ, URZ, URZ ;  /* 0x0000003f3f3ff290 */ /* 0x000ff4000fffe03f */
[----:B------:R0:W-:Y:S04]  /*8ceb0*/  STL.64 [R1+0x960], R12 ;  /* 0x0009600c01007387 */ /* 0x0001e80000100a00 */
[----:B------:R-:W-:Y:S01]  /*8cec0*/  STL.64 [R1+0x968], R14 ;  /* 0x0009680e01007387 */ /* 0x000fe20000100a00 */
[C---:B----4-:R-:W-:Y:S01]  /*8ced0*/  HMMA.16816.F32.BF16 R8, R16.reuse, R24, R8 ;  /* 0x000000181008723c */ /* 0x050fe20000041808 */
[----:B------:R-:W-:Y:S02]  /*8cee0*/  IMAD.MOV.U32 R0, RZ, RZ, R24 ;  /* 0x000000ffff007224 */ /* 0x000fe400078e0018 */
[----:B------:R-:W-:Y:S11]  /*8cef0*/  IMAD.MOV.U32 R2, RZ, RZ, R25 ;  /* 0x000000ffff027224 */ /* 0x000ff600078e0019 */
[----:B------:R-:W-:Y:S09]  /*8cf00*/  @!UPT UIADD3 URZ, URZ, URZ, URZ ;  /* 0x0000003f3f3ff290 */ /* 0x000ff2000fffe03f */
[----:B------:R1:W-:Y:S04]  /*8cf10*/  STL.64 [R1+0x950], R8 ;  /* 0x0009500801007387 */ /* 0x0003e80000100a00 */
[----:B------:R-:W-:Y:S04]  /*8cf20*/  STL.64 [R1+0x958], R10 ;  /* 0x0009580a01007387 */ /* 0x000fe80000100a00 */
[----:B0-----:R-:W4:Y:S04]  /*8cf30*/  LDL R12, [R1+0xe0] ;  /* 0x0000e000010c7983 */ /* 0x001f280000100800 */
[----:B------:R-:W4:Y:S04]  /*8cf40*/  LDL R13, [R1+0xe4] ;  /* 0x0000e400010d7983 */ /* 0x000f280000100800 */
[----:B----4-:R0:W-:Y:S04]  /*8cf50*/  STL.64 [R1+0x9368], R12 ;  /* 0x0093680c01007387 */ /* 0x0101e80000100a00 */
[----:B-1----:R-:W4:Y:S04]  /*8cf60*/  LDL.64 R8, [R1+0x20] ;  /* 0x0000200001087983 */ /* 0x002f280000100a00 */
[----:B0-----:R-:W2:Y:S04]  /*8cf70*/  LDL.64 R12, [R1+0x130] ;  /* 0x00013000010c7983 */ /* 0x001ea80000100a00 */
[----:B----4-:R0:W-:Y:S04]  /*8cf80*/  STL.64 [R1+0x92a0], R8 ;  /* 0x0092a00801007387 */ /* 0x0101e80000100a00 */
[----:B0-----:R-:W2:Y:S04]  /*8cf90*/  LDL.LU.64 R8, [R1+0x940] ;  /* 0x0009400001087983 */ /* 0x001ea80000300a00 */
[----:B------:R-:W2:Y:S04]  /*8cfa0*/  LDL.LU.64 R10, [R1+0x948] ;  /* 0x00094800010a7983 */ /* 0x000ea80000300a00 */
[----:B------:R-:W4:Y:S01]  /*8cfb0*/  LDL.64 R24, [R1] ;  /* 0x0000000001187983 */ /* 0x000f220000100a00 */
[----:B--2---:R-:W-:Y:S03]  /*8cfc0*/  HMMA.16816.F32.BF16 R8, R16, R4, R8 ;  /* 0x000000041008723c */ /* 0x004fe60000041808 */
[----:B----4-:R-:W-:Y:S04]  /*8cfd0*/  STL.64 [R1+0x9280], R24 ;  /* 0x0092801801007387 */ /* 0x010fe80000100a00 */
[----:B------:R-:W2:Y:S11]  /*8cfe0*/  LDL R4, [R1+0xd0] ;  /* 0x0000d00001047983 */ /* 0x000eb60000100800 */
[----:B------:R-:W-:Y:S05]  /*8cff0*/  @!UPT UIADD3 URZ, URZ, URZ, URZ ;  /* 0x0000003f3f3ff290 */ /* 0x000fea000fffe03f */
[----:B------:R-:W-:Y:S04]  /*8d000*/  STL.64 [R1+0x940], R8 ;  /* 0x0009400801007387 */ /* 0x000fe80000100a00 */
[----:B------:R-:W-:Y:S04]  /*8d010*/  STL.64 [R1+0x948], R10 ;  /* 0x0009480a01007387 */ /* 0x000fe80000100a00 */
[----:B------:R-:W2:Y:S04]  /*8d020*/  LDL R5, [R1+0xd4] ;  /* 0x0000d40001057983 */ /* 0x000ea80000100800 */
[----:B--2---:R0:W-:Y:S04]  /*8d030*/  STL.64 [R1+0x9370], R4 ;  /* 0x0093700401007387 */ /* 0x0041e80000100a00 */
[----:B0-----:R-:W2:Y:S04]  /*8d040*/  LDL R4, [R1+0x100] ;  /* 0x0001000001047983 */ /* 0x001ea80000100800 */
[----:B------:R-:W2:Y:S04]  /*8d050*/  LDL R5, [R1+0x104] ;  /* 0x0001040001057983 */ /* 0x000ea80000100800 */
[----:B--2---:R0:W-:Y:S04]  /*8d060*/  STL.64 [R1+0x9388], R4 ;  /* 0x0093880401007387 */ /* 0x0041e80000100a00 */
[----:B0-----:R-:W2:Y:S04]  /*8d070*/  LDL.LU.64 R4, [R1+0x930] ;  /* 0x0009300001047983 */ /* 0x001ea80000300a00 */
[----:B------:R-:W2:Y:S04]  /*8d080*/  LDL.LU.64 R6, [R1+0x938] ;  /* 0x0009380001067983 */ /* 0x000ea80000300a00 */
[----:B------:R-:W4:Y:S04]  /*8d090*/  LDL R8, [R1+0x30] ;  /* 0x0000300001087983 */ /* 0x000f280000100800 */
[----:B------:R-:W4:Y:S01]  /*8d0a0*/  LDL R9, [R1+0x34] ;  /* 0x0000340001097983 */ /* 0x000f220000100800 */
[----:B------:R-:W-:-:S03]  /*8d0b0*/  IMAD.MOV.U32 R25, RZ, RZ, R3 ;  /* 0x000000ffff197224 */ /* 0x000fc600078e0003 */
[----:B----4-:R0:W-:Y:S04]  /*8d0c0*/  STL.64 [R1+0x92b8], R8 ;  /* 0x0092b80801007387 */ /* 0x0101e80000100a00 */
[----:B------:R-:W4:Y:S04]  /*8d0d0*/  LDL R24, [R1+0x10] ;  /* 0x0000100001187983 */ /* 0x000f280000100800 */
[----:B------:R-:W3:Y:S04]  /*8d0e0*/  LDL.LU R3, [R1+0x93b4] ;  /* 0x0093b40001037983 */ /* 0x000ee80000300800 */
[----:B0-----:R-:W3:Y:S04]  /*8d0f0*/  LDL R8, [R1+0x40] ;  /* 0x0000400001087983 */ /* 0x001ee80000100800 */
[----:B------:R-:W3:Y:S01]  /*8d100*/  LDL R9, [R1+0x44] ;  /* 0x0000440001097983 */ /* 0x000ee20000100800 */
[----:B--2---:R-:W-:Y:S03]  /*8d110*/  HMMA.16816.F32.BF16 R4, R16, R12, R4 ;  /* 0x0000000c1004723c */ /* 0x004fe60000041804 */
[----:B---3--:R-:W-:Y:S04]  /*8d120*/  STL.64 [R1+0x92d0], R8 ;  /* 0x0092d00801007387 */ /* 0x008fe80000100a00 */
[----:B----4-:R-:W-:Y:S11]  /*8d130*/  STL.64 [R1+0x9298], R24 ;  /* 0x0092981801007387 */ /* 0x010ff60000100a00 */
[----:B------:R-:W-:Y:S05]  /*8d140*/  @!UPT UIADD3 URZ, URZ, URZ, URZ ;  /* 0x0000003f3f3ff290 */ /* 0x000fea000fffe03f */
[----:B------:R0:W-:Y:S04]  /*8d150*/  STL.64 [R1+0x930], R4 ;  /* 0x0009300401007387 */ /* 0x0001e80000100a00 */
[----:B------:R1:W-:Y:S04]  /*8d160*/  STL.64 [R1+0x938], R6 ;  /* 0x0009380601007387 */ /* 0x0003e80000100a00 */
[----:B0-----:R-:W2:Y:S04]  /*8d170*/  LDL.LU.64 R4, [R1+0x910] ;  /* 0x0009100001047983 */ /* 0x001ea80000300a00 */
[----:B-1----:R-:W3:Y:S01]  /*8d180*/  LDL.LU.64 R6, [R1+0x918] ;  /* 0x0009180001067983 */ /* 0x002ee20000300a00 */
[----:B------:R-:W-:-:S02]  /*8d190*/  IMAD.MOV.U32 R21, RZ, RZ, R12 ;  /* 0x000000ffff157224 */ /* 0x000fc400078e000c */
[----:B------:R-:W-:Y:S01]  /*8d1a0*/  IMAD.MOV.U32 R22, RZ, RZ, R13 ;  /* 0x000000ffff167224 */ /* 0x000fe200078e000d */
[----:B---3--:R-:W-:Y:S04]  /*8d1b0*/  STL.64 [R1+0x9398], R6 ;  /* 0x0093980601007387 */ /* 0x008fe80000100a00 */
[----:B--2---:R0:W-:Y:S04]  /*8d1c0*/  STL.64 [R1+0x9390], R4 ;  /* 0x0093900401007387 */ /* 0x0041e80000100a00 */
[----:B0-----:R-:W2:Y:S04]  /*8d1d0*/  LDL R4, [R1+0x120] ;  /* 0x0001200001047983 */ /* 0x001ea80000100800 */
[----:B------:R-:W2:Y:S04]  /*8d1e0*/  LDL R5, [R1+0x124] ;  /* 0x0001240001057983 */ /* 0x000ea80000100800 */
[----:B------:R-:W3:Y:S04]  /*8d1f0*/  LDL.LU.64 R12, [R1+0x8f0] ;  /* 0x0008f000010c7983 */ /* 0x000ee80000300a00 */
[----:B------:R-:W4:Y:S04]  /*8d200*/  LDL.LU.64 R14, [R1+0x8f8] ;  /* 0x0008f800010e7983 */ /* 0x000f280000300a00 */
[----:B----4-:R-:W-:Y:S04]  /*8d210*/  STL.64 [R1+0x9380], R14 ;  /* 0x0093800e01007387 */ /* 0x010fe80000100a00 */
[----:B---3--:R0:W-:Y:S04]  /*8d220*/  STL.64 [R1+0x9378], R12 ;  /* 0x0093780c01007387 */ /* 0x0081e80000100a00 */
[----:B0-----:R-:W3:Y:S04]  /*8d230*/  LDL.LU.64 R12, [R1+0x900] ;  /* 0x00090000010c7983 */ /* 0x001ee80000300a00 */
[----:B------:R-:W4:Y:S04]  /*8d240*/  LDL.LU.64 R14, [R1+0x908] ;  /* 0x00090800010e7983 */ /* 0x000f280000300a00 */
[----:B----4-:R-:W-:Y:S04]  /*8d250*/  STL.64 [R1+0x93a8], R14 ;  /* 0x0093a80e01007387 */ /* 0x010fe80000100a00 */
[----:B---3--:R0:W-:Y:S04]  /*8d260*/  STL.64 [R1+0x93a0], R12 ;  /* 0x0093a00c01007387 */ /* 0x0081e80000100a00 */
[----:B0-----:R-:W2:Y:S04]  /*8d270*/  LDL.LU.64 R12, [R1+0x920] ;  /* 0x00092000010c7983 */ /* 0x001ea80000300a00 */
[----:B------:R-:W2:Y:S04]  /*8d280*/  LDL.LU.64 R14, [R1+0x928] ;  /* 0x00092800010e7983 */ /* 0x000ea80000300a00 */
[----:B------:R-:W3:Y:S01]  /*8d290*/  LDL R8, [R1+0x50] ;  /* 0x0000500001087983 */ /* 0x000ee20000100800 */
[----:B------:R-:W-:-:S03]  /*8d2a0*/  IMAD.MOV.U32 R9, RZ, RZ, R3 ;  /* 0x000000ffff097224 */ /* 0x000fc600078e0003 */
[----:B------:R-:W4:Y:S04]  /*8d2b0*/  LDL.LU R3, [R1+0x93b0] ;  /* 0x0093b00001037983 */ /* 0x000f280000300800 */
[----:B------:R-:W4:Y:S04]  /*8d2c0*/  LDL.LU.64 R24, [R1+0x8d0] ;  /* 0x0008d00001187983 */ /* 0x000f280000300a00 */
[----:B------:R-:W4:Y:S01]  /*8d2d0*/  LDL.LU.64 R26, [R1+0x8d8] ;  /* 0x0008d800011a7983 */ /* 0x000f220000300a00 */
[C---:B--2---:R-:W-:Y:S03]  /*8d2e0*/  HMMA.16816.F32.BF16 R4, R16.reuse, R4, R12 ;  /* 0x000000041004723c */ /* 0x044fe6000004180c */
[----:B---3--:R0:W-:Y:S04]  /*8d2f0*/  STL.64 [R1+0x92e8], R8 ;  /* 0x0092e80801007387 */ /* 0x0081e80000100a00 */
[----:B0-----:R-:W2:Y:S04]  /*8d300*/  LDL R8, [R1+0x110] ;  /* 0x0001100001087983 */ /* 0x001ea80000100800 */
[----:B------:R-:W2:Y:S04]  /*8d310*/  LDL R9, [R1+0x114] ;  /* 0x0001140001097983 */ /* 0x000ea80000100800 */
[----:B------:R-:W-:Y:S04]  /*8d320*/  STL.64 [R1+0x9290], R22 ;  /* 0x0092901601007387 */ /* 0x000fe80000100a00 */
[----:B------:R0:W-:Y:S04]  /*8d330*/  STL.64 [R1+0x9288], R20 ;  /* 0x0092881401007387 */ /* 0x0001e80000100a00 */
[----:B0-----:R-:W3:Y:S04]  /*8d340*/  LDL.LU.64 R20, [R1+0x8e0] ;  /* 0x0008e00001147983 */ /* 0x001ee80000300a00 */
[----:B------:R-:W3:Y:S04]  /*8d350*/  LDL.LU.64 R22, [R1+0x8e8] ;  /* 0x0008e80001167983 */ /* 0x000ee80000300a00 */
[----:B------:R-:W2:Y:S04]  /*8d360*/  LDL.LU.64 R14, [R1+0x93a8] ;  /* 0x0093a800010e7983 */ /* 0x000ea80000300a00 */
[----:B------:R-:W2:Y:S04]  /*8d370*/  LDL.LU.64 R12, [R1+0x93a0] ;  /* 0x0093a000010c7983 */ /* 0x000ea80000300a00 */
[----:B------:R-:W-:Y:S04]  /*8d380*/  STL.64 [R1+0x920], R4 ;  /* 0x0009200401007387 */ /* 0x000fe80000100a00 */
[----:B------:R0:W-:Y:S04]  /*8d390*/  STL.64 [R1+0x928], R6 ;  /* 0x0009280601007387 */ /* 0x0001e80000100a00 */
[----:B0-----:R-:W2:Y:S04]  /*8d3a0*/  LDL.LU.64 R6, [R1+0x9398] ;  /* 0x0093980001067983 */ /* 0x001ea80000300a00 */
[----:B------:R-:W2:Y:S02]  /*8d3b0*/  LDL.LU.64 R4, [R1+0x9390] ;  /* 0x0093900001047983 */ /* 0x000ea40000300a00 */
[C---:B--2---:R-:W-:Y:S02]  /*8d3c0*/  HMMA.16816.F32.BF16 R8, R16.reuse, R8, R4 ;  /* 0x000000081008723c */ /* 0x044fe40000041804 */
[----:B------:R-:W2:Y:S11]  /*8d3d0*/  LDL.LU.64 R4, [R1+0x9388] ;  /* 0x0093880001047983 */ /* 0x000eb60000300a00 */
[----:B------:R-:W-:Y:S10]  /*8d3e0*/  @!UPT UIADD3 URZ, URZ, URZ, URZ ;  /* 0x0000003f3f3ff290 */ /* 0x000ff4000fffe03f */
[----:B------:R0:W-:Y:S04]  /*8d3f0*/  STL.64 [R1+0x910], R8 ;  /* 0x0009100801007387 */ /* 0x0001e80000100a00 */
[----:B------:R-:W-:Y:S04]  /*8d400*/  STL.64 [R1+0x918], R10 ;  /* 0x0009180a01007387 */ /* 0x000fe80000100a00 */
[----:B0-----:R-:W3:Y:S04]  /*8d410*/  LDL R8, [R1+0x60] ;  /* 0x0000600001087983 */ /* 0x001ee80000100800 */
[----:B------:R-:W3:Y:S01]  /*8d420*/  LDL R9, [R1+0x64] ;  /* 0x0000640001097983 */ /* 0x000ee20000100800 */
[C---:B--2---:R-:W-:Y:S03]  /*8d430*/  HMMA.16816.F32.BF16 R4, R16.reuse, R4, R12 ;  /* 0x000000041004723c */ /* 0x044fe6000004180c */
[----:B---3--:R0:W-:Y:S04]  /*8d440*/  STL.64 [R1+0x9300], R8 ;  /* 0x0093000801007387 */ /* 0x0081e80000100a00 */
[----:B0-----:R-:W2:Y:S04]  /*8d450*/  LDL R8, [R1+0xf0] ;  /* 0x0000f00001087983 */ /* 0x001ea80000100800 */
[----:B------:R-:W2:Y:S04]  /*8d460*/  LDL R9, [R1+0xf4] ;  /* 0x0000f40001097983 */ /* 0x000ea80000100800 */
[----:B------:R-:W2:Y:S04]  /*8d470*/  LDL.LU.64 R14, [R1+0x9380] ;  /* 0x00938000010e7983 */ /* 0x000ea80000300a00 */
[----:B------:R-:W2:Y:S04]  /*8d480*/  LDL.LU.64 R12, [R1+0x9378] ;  /* 0x00937800010c7983 */ /* 0x000ea80000300a00 */
[----:B------:R0:W-:Y:S04]  /*8d490*/  STL.64 [R1+0x900], R4 ;  /* 0x0009000401007387 */ /* 0x0001e80000100a00 */
[----:B------:R-:W-:Y:S04]  /*8d4a0*/  STL.64 [R1+0x908], R6 ;  /* 0x0009080601007387 */ /* 0x000fe80000100a00 */
[----:B0-----:R-:W3:Y:S01]  /*8d4b0*/  LDL.LU.64 R4, [R1+0x9370] ;  /* 0x0093700001047983 */ /* 0x001ee20000300a00 */
[C---:B--2---:R-:W-:Y:S03]  /*8d4c0*/  HMMA.16816.F32.BF16 R8, R16.reuse, R8, R12 ;  /* 0x000000081008723c */ /* 0x044fe6000004180c */
[----:B------:R-:W2:Y:S11]  /*8d4d0*/  LDL.LU.64 R12, [R1+0x9368] ;  /* 0x00936800010c7983 */ /* 0x000eb60000300a00 */
[----:B------:R-:W-:Y:S09]  /*8d4e0*/  @!UPT UIADD3 URZ, URZ, URZ, URZ ;  /* 0x0000003f3f3ff290 */ /* 0x000ff2000fffe03f */
[----:B------:R0:W-:Y:S04]  /*8d4f0*/  STL.64 [R1+0x8f0], R8 ;  /* 0x0008f00801007387 */ /* 0x0001e80000100a00 */
[----:B------:R-:W-:Y:S04]  /*8d500*/  STL.64 [R1+0x8f8], R10 ;  /* 0x0008f80a01007387 */ /* 0x000fe80000100a00 */
[----:B0-----:R-:W3:Y:S01]  /*8d510*/  LDL R8, [R1+0x70] ;  /* 0x0000700001087983 */ /* 0x001ee20000100800 */
[----:B----4-:R-:W-:Y:S01]  /*8d520*/  IMAD.MOV.U32 R9, RZ, RZ, R3 ;  /* 0x000000ffff097224 */ /* 0x010fe200078e0003 */
[C---:B--2---:R-:W-:Y:S11]  /*8d530*/  HMMA.16816.F32.BF16 R12, R16.reuse, R12, R20 ;  /* 0x0000000c100c723c */ /* 0x044ff60000041814 */
[----:B------:R-:W-:Y:S11]  /*8d540*/  @!UPT UIADD3 URZ, URZ, URZ, URZ ;  /* 0x0000003f3f3ff290 */ /* 0x000ff6000fffe03f */
[----:B------:R-:W-:Y:S01]  /*8d550*/  @!UPT UIADD3 URZ, URZ, URZ, URZ ;  /* 0x0000003f3f3ff290 */ /* 0x000fe2000fffe03f */
[----:B------:R0:W-:Y:S04]  /*8d560*/  STL.64 [R1+0x8e0], R12 ;  /* 0x0008e00c01007387 */ /* 0x0001e80000100a00 */
[----:B------:R-:W-:Y:S04]  /*8d570*/  STL.64 [R1+0x8e8], R14 ;  /* 0x0008e80e01007387 */ /* 0x000fe80000100a00 */
[----:B------:R-:W2:Y:S04]  /*8d580*/  LDL.LU R3, [R1+0x9364] ;  /* 0x0093640001037983 */ /* 0x000ea80000300800 */
[----:B0-----:R-:W4:Y:S04]  /*8d590*/  LDL R12, [R1+0x90] ;  /* 0x00009000010c7983 */ /* 0x001f280000100800 */
[----:B------:R-:W4:Y:S01]  /*8d5a0*/  LDL R13, [R1+0x94] ;  /* 0x00009400010d7983 */ /* 0x000f220000100800 */
[----:B---3--:R-:W-:Y:S03]  /*8d5b0*/  HMMA.16816.F32.BF16 R4, R16, R4, R24 ;  /* 0x000000041004723c */ /* 0x008fe60000041818 */
[----:B----4-:R0:W-:Y:S04]  /*8d5c0*/  STL.64 [R1+0x9320], R12 ;  /* 0x0093200c01007387 */ /* 0x0101e80000100a00 */
[----:B------:R-:W-:Y:S04]  /*8d5d0*/  STL.64 [R1+0x9318], R8 ;  /* 0x0093180801007387 */ /* 0x000fe80000100a00 */
[----:B0-----:R-:W3:Y:S01]  /*8d5e0*/  LDL R12, [R1+0xa0] ;  /* 0x0000a000010c7983 */ /* 0x001ee20000100800 */
[----:B--2---:R-:W-:-:S11]  /*8d5f0*/  IMAD.MOV.U32 R13, RZ, RZ, R3 ;  /* 0x000000ffff0d7224 */ /* 0x004fd600078e0003 */
[----:B------:R0:W-:Y:S04]  /*8d600*/  STL.64 [R1+0x8d0], R4 ;  /* 0x0008d00401007387 */ /* 0x0001e80000100a00 */
[----:B------:R-:W-:Y:S04]  /*8d610*/  STL.64 [R1+0x8d8], R6 ;  /* 0x0008d80601007387 */ /* 0x000fe80000100a00 */
[----:B------:R-:W2:Y:S04]  /*8d620*/  LDL.LU R3, [R1+0x9360] ;  /* 0x0093600001037983 */ /* 0x000ea80000300800 */
[----:B---3--:R1:W-:Y:S04]  /*8d630*/  STL.64 [R1+0x9330], R12 ;  /* 0x0093300c01007387 */ /* 0x0083e80000100a00 */
[----:B0-----:R-:W3:Y:S04]  /*8d640*/  LDL R4, [R1+0x80] ;  /* 0x0000800001047983 */ /* 0x001ee80000100800 */
[----:B------:R-:W3:Y:S04]  /*8d650*/  LDL R5, [R1+0x84] ;  /* 0x0000840001057983 */ /* 0x000ee80000100800 */
[----:B-1----:R-:W4:Y:S04]  /*8d660*/  LDL R12, [R1+0xb0] ;  /* 0x0000b000010c7983 */ /* 0x002f280000100800 */
[----:B------:R-:W4:Y:S04]  /*8d670*/  LDL R13, [R1+0xb4] ;  /* 0x0000b400010d7983 */ /* 0x000f280000100800 */
[----:B----4-:R0:W-:Y:S04]  /*8d680*/  STL.64 [R1+0x9348], R12 ;  /* 0x0093480c01007387 */ /* 0x0101e80000100a00 */
[----:B0-----:R-:W4:Y:S04]  /*8d690*/  LDL R12, [R1+0xc0] ;  /* 0x0000c000010c7983 */ /* 0x001f280000100800 */
[----:B---3--:R0:W-:Y:S04]  /*8d6a0*/  STL.64 [R1+0x9328], R4 ;  /* 0x0093280401007387 */ /* 0x0081e80000100a00 */
[----:B0-----:R-:W3:Y:S04]  /*8d6b0*/  LDL.LU.64 R4, [R1+0x8a0] ;  /* 0x0008a00001047983 */ /* 0x001ee80000300a00 */
[----:B------:R-:W2:Y:S04]  /*8d6c0*/  LDL.LU.64 R6, [R1+0x8a8] ;  /* 0x0008a80001067983 */ /* 0x000ea80000300a00 */
[----:B--2---:R-:W-:Y:S04]  /*8d6d0*/  STL.64 [R1+0x9340], R6 ;  /* 0x0093400601007387 */ /* 0x004fe80000100a00 */
[----:B---3--:R0:W-:Y:S04]  /*8d6e0*/  STL.64 [R1+0x9338], R4 ;  /* 0x0093380401007387 */ /* 0x0081e80000100a00 */
[----:B0-----:R-:W2:Y:S04]  /*8d6f0*/  LDL.LU.64 R4, [R1+0x8b0] ;  /* 0x0008b00001047983 */ /* 0x001ea80000300a00 */
[----:B------:R-:W3:Y:S04]  /*8d700*/  LDL.LU.64 R6, [R1+0x8b8] ;  /* 0x0008b80001067983 */ /* 0x000ee80000300a00 */
[----:B---3--:R-:W-:Y:S04]  /*8d710*/  STL.64 [R1+0x9358], R6 ;  /* 0x0093580601007387 */ /* 0x008fe80000100a00 */
[----:B--2---:R0:W-:Y:S04]  /*8d720*/  STL.64 [R1+0x9350], R4 ;  /* 0x0093500401007387 */ /* 0x0041e80000100a00 */
[----:B0-----:R-:W4:Y:S04]  /*8d730*/  LDL.LU.64 R4, [R1+0x8c0] ;  /* 0x0008c00001047983 */ /* 0x001f280000300a00 */
[----:B------:R-:W4:Y:S04]  /*8d740*/  LDL.LU.64 R6, [R1+0x8c8] ;  /* 0x0008c80001067983 */ /* 0x000f280000300a00 */
[----:B------:R-:W2:Y:S04]  /*8d750*/  LDL.LU.64 R20, [R1+0x890] ;  /* 0x0008900001147983 */ /* 0x000ea80000300a00 */
[----:B------:R-:W2:Y:S04]  /*8d760*/  LDL.LU.64 R22, [R1+0x898] ;  /* 0x0008980001167983 */ /* 0x000ea80000300a00 */
[----:B------:R-:W3:Y:S04]  /*8d770*/  LDL.LU.64 R8, [R1+0x880] ;  /* 0x0008800001087983 */ /* 0x000ee80000300a00 */
[----:B------:R-:W3:Y:S04]  /*8d780*/  LDL.LU.64 R10, [R1+0x888] ;  /* 0x00088800010a7983 */ /* 0x000ee80000300a00 */
[----:B------:R-:W2:Y:S04]  /*8d790*/  LDL.LU.64 R24, [R1+0x820] ;  /* 0x0008200001187983 */ /* 0x000ea80000300a00 */
[----:B------:R-:W2:Y:S04]  /*8d7a0*/  LDL.LU.64 R26, [R1+0x828] ;  /* 0x00082800011a7983 */ /* 0x000ea80000300a00 */
[----:B--2---:R-:W-:Y:S04]  /*8d7b0*/  STL.64 [R1+0x92b0], R26 ;  /* 0x0092b01a01007387 */ /* 0x004fe80000100a00 */
[----:B------:R0:W-:Y:S04]  /*8d7c0*/  STL.64 [R1+0x92a8], R24 ;  /* 0x0092a81801007387 */ /* 0x0001e80000100a00 */
[----:B0-----:R-:W2:Y:S04]  /*8d7d0*/  LDL.LU.64 R24, [R1+0x830] ;  /* 0x0008300001187983 */ /* 0x001ea80000300a00 */
        /* <DEDUP_REMOVED lines=8> */
[----:B------:R-:W2:Y:S01]  /*8d860*/  LDL.LU.64 R26, [R1+0x858] ;  /* 0x00085800011a7983 */ /* 0x000ea20000300a00 */
[----:B------:R-:W-:-:S07]  /*8d870*/  IMAD.MOV.U32 R13, RZ, RZ, R3 ;  /* 0x000000ffff0d7224 */ /* 0x000fce00078e0003 */
[C---:B----4-:R-:W-:Y:S01]  /*8d880*/  HMMA.16816.F32.BF16 R12, R16.reuse, R12, R4 ;  /* 0x0000000c100c723c */ /* 0x050fe20000041804 */
[----:B--2---:R-:W-:Y:S04]  /*8d890*/  STL.64 [R1+0x92f8], R26 ;  /* 0x0092f81a01007387 */ /* 0x004fe80000100a00 */
[----:B------:R0:W-:Y:S04]  /*8d8a0*/  STL.64 [R1+0x92f0], R24 ;  /* 0x0092f01801007387 */ /* 0x0001e80000100a00 */
[----:B0-----:R-:W2:Y:S04]  /*8d8b0*/  LDL.LU.64 R24, [R1+0x860] ;  /* 0x0008600001187983 */ /* 0x001ea80000300a00 */
[----:B------:R-:W4:Y:S04]  /*8d8c0*/  LDL.LU.64 R26, [R1+0x868] ;  /* 0x00086800011a7983 */ /* 0x000f280000300a00 */
[----:B----4-:R-:W-:Y:S04]  /*8d8d0*/  STL.64 [R1+0x9310], R26 ;  /* 0x0093101a01007387 */ /* 0x010fe80000100a00 */
[----:B--2---:R0:W-:Y:S04]  /*8d8e0*/  STL.64 [R1+0x9308], R24 ;  /* 0x0093081801007387 */ /* 0x0041e80000100a00 */
[----:B0-----:R-:W2:Y:S04]  /*8d8f0*/  LDL.LU.64 R24, [R1+0x870] ;  /* 0x0008700001187983 */ /* 0x001ea80000300a00 */
[----:B------:R-:W2:Y:S04]  /*8d900*/  LDL.LU.64 R26, [R1+0x878] ;  /* 0x00087800011a7983 */ /* 0x000ea80000300a00 */
[----:B------:R-:W4:Y:S04]  /*8d910*/  LDL.LU.64 R6, [R1+0x9358] ;  /* 0x0093580001067983 */ /* 0x000f280000300a00 */
[----:B------:R-:W4:Y:S04]  /*8d920*/  LDL.LU.64 R4, [R1+0x9350] ;  /* 0x0093500001047983 */ /* 0x000f280000300a00 */
[----:B------:R0:W-:Y:S04]  /*8d930*/  STL.64 [R1+0x8c0], R12 ;  /* 0x0008c00c01007387 */ /* 0x0001e80000100a00 */
[----:B------:R4:W-:Y:S04]  /*8d940*/  STL.64 [R1+0x8c8], R14 ;  /* 0x0008c80e01007387 */ /* 0x0009e80000100a00 */
[----:B0-----:R-:W4:Y:S02]  /*8d950*/  LDL.LU.64 R12, [R1+0x9348] ;  /* 0x00934800010c7983 */ /* 0x001f240000300a00 */
[C---:B----4-:R-:W-:Y:S02]  /*8d960*/  HMMA.16816.F32.BF16 R12, R16.reuse, R12, R4 ;  /* 0x0000000c100c723c */ /* 0x050fe40000041804 */
[----:B------:R-:W4:Y:S04]  /*8d970*/  LDL.LU.64 R6, [R1+0x9340] ;  /* 0x0093400001067983 */ /* 0x000f280000300a00 */
[----:B------:R-:W4:Y:S11]  /*8d980*/  LDL.LU.64 R4, [R1+0x9338] ;  /* 0x0093380001047983 */ /* 0x000f360000300a00 */
[----:B------:R-:W-:Y:S06]  /*8d990*/  @!UPT UIADD3 URZ, URZ, URZ, URZ ;  /* 0x0000003f3f3ff290 */ /* 0x000fec000fffe03f */
[----:B------:R0:W-:Y:S04]  /*8d9a0*/  STL.64 [R1+0x8b0], R12 ;  /* 0x0008b00c01007387 */ /* 0x0001e80000100a00 */
[----:B------:R4:W-:Y:S04]  /*8d9b0*/  STL.64 [R1+0x8b8], R14 ;  /* 0x0008b80e01007387 */ /* 0x0009e80000100a00 */
[----:B0-----:R-:W4:Y:S02]  /*8d9c0*/  LDL.LU.64 R12, [R1+0x9330] ;  /* 0x00933000010c7983 */ /* 0x001f240000300a00 */
[C---:B----4-:R-:W-:Y:S02]  /*8d9d0*/  HMMA.16816.F32.BF16 R12, R16.reuse, R12, R4 ;  /* 0x0000000c100c723c */ /* 0x050fe40000041804 */
[----:B------:R-:W3:Y:S11]  /*8d9e0*/  LDL.LU.64 R4, [R1+0x9328] ;  /* 0x0093280001047983 */ /* 0x000ef60000300a00 */
[----:B------:R-:W-:Y:S10]  /*8d9f0*/  @!UPT UIADD3 URZ, URZ, URZ, URZ ;  /* 0x0000003f3f3ff290 */ /* 0x000ff4000fffe03f */
[----:B------:R0:W-:Y:S04]  /*8da00*/  STL.64 [R1+0x8a0], R12 ;  /* 0x0008a00c01007387 */ /* 0x0001e80000100a00 */
[----:B------:R1:W-:Y:S04]  /*8da10*/  STL.64 [R1+0x8a8], R14 ;  /* 0x0008a80e01007387 */ /* 0x0003e80000100a00 */
[----:B0-----:R-:W1:Y:S01]  /*8da20*/  LDL.LU.64 R12, [R1+0x9320] ;  /* 0x00932000010c7983 */ /* 0x001e620000300a00 */
[C---:B---3--:R-:W-:Y:S08]  /*8da30*/  HMMA.16816.F32.BF16 R4, R16.reuse, R4, R8 ;  /* 0x000000041004723c */ /* 0x048ff00000041808 */
[C---:B-1----:R-:W-:Y:S01]  /*8da40*/  HMMA.16816.F32.BF16 R12, R16.reuse, R12, R20 ;  /* 0x0000000c100c723c */ /* 0x042fe20000041814 */
[----:B------:R-:W3:Y:S04]  /*8da50*/  LDL.LU.64 R20, [R1+0x810] ;  /* 0x0008100001147983 */ /* 0x000ee80000300a00 */
[----:B------:R-:W3:Y:S11]  /*8da60*/  LDL.LU.64 R22, [R1+0x818] ;  /* 0x0008180001167983 */ /* 0x000ef60000300a00 */
[----:B------:R-:W-:Y:S07]  /*8da70*/  @!UPT UIADD3 URZ, URZ, URZ, URZ ;  /* 0x0000003f3f3ff290 */ /* 0x000fee000fffe03f */
[----:B------:R0:W-:Y:S04]  /*8da80*/  STL.64 [R1+0x890], R12 ;  /* 0x0008900c01007387 */ /* 0x0001e80000100a00 */
[----:B------:R1:W-:Y:S04]  /*8da90*/  STL.64 [R1+0x898], R14 ;  /* 0x0008980e01007387 */ /* 0x0003e80000100a00 */
[----:B0-----:R-:W4:Y:S04]  /*8daa0*/  LDL.LU.64 R12, [R1+0x800] ;  /* 0x00080000010c7983 */ /* 0x001f280000300a00 */
[----:B-1----:R-:W4:Y:S04]  /*8dab0*/  LDL.LU.64 R14, [R1+0x808] ;  /* 0x00080800010e7983 */ /* 0x002f280000300a00 */
[----:B------:R-:W2:Y:S04]  /*8dac0*/  LDL.LU.64 R8, [R1+0x9318] ;  /* 0x0093180001087983 */ /* 0x000ea80000300a00 */
[----:B------:R0:W-:Y:S04]  /*8dad0*/  STL.64 [R1+0x880], R4 ;  /* 0x0008800401007387 */ /* 0x0001e80000100a00 */
[----:B------:R1:W-:Y:S04]  /*8dae0*/  STL.64 [R1+0x888], R6 ;  /* 0x0008880601007387 */ /* 0x0003e80000100a00 */
[----:B0-----:R-:W3:Y:S04]  /*8daf0*/  LDL.LU.64 R4, [R1+0x7f0] ;  /* 0x0007f00001047983 */ /* 0x001ee80000300a00 */
[----:B-1----:R-:W3:Y:S01]  /*8db00*/  LDL.LU.64 R6, [R1+0x7f8] ;  /* 0x0007f80001067983 */ /* 0x002ee20000300a00 */
[C---:B--2---:R-:W-:Y:S03]  /*8db10*/  HMMA.16816.F32.BF16 R8, R16.reuse, R8, R24 ;  /* 0x000000081008723c */ /* 0x044fe60000041818 */
[----:B------:R-:W2:Y:S04]  /*8db20*/  LDL.LU.64 R26, [R1+0x9310] ;  /* 0x00931000011a7983 */ /* 0x000ea80000300a00 */
[----:B------:R-:W2:Y:S11]  /*8db30*/  LDL.LU.64 R24, [R1+0x9308] ;  /* 0x0093080001187983 */ /* 0x000eb60000300a00 */
[----:B------:R-:W-:Y:S05]  /*8db40*/  @!UPT UIADD3 URZ, URZ, URZ, URZ ;  /* 0x0000003f3f3ff290 */ /* 0x000fea000fffe03f */
[----:B------:R0:W-:Y:S04]  /*8db50*/  STL.64 [R1+0x870], R8 ;  /* 0x0008700801007387 */ /* 0x0001e80000100a00 */
[----:B------:R2:W-:Y:S04]  /*8db60*/  STL.64 [R1+0x878], R10 ;  /* 0x0008780a01007387 */ /* 0x0005e80000100a00 */
[----:B0-----:R-:W2:Y:S02]  /*8db70*/  LDL.LU.64 R8, [R1+0x9300] ;  /* 0x0093000001087983 */ /* 0x001ea40000300a00 */
[C---:B--2---:R-:W-:Y:S02]  /*8db80*/  HMMA.16816.F32.BF16 R8, R16.reuse, R8, R24 ;  /* 0x000000081008723c */ /* 0x044fe40000041818 */
[----:B------:R-:W2:Y:S04]  /*8db90*/  LDL.LU.64 R26, [R1+0x92f8] ;  /* 0x0092f800011a7983 */ /* 0x000ea80000300a00 */
[----:B------:R-:W2:Y:S11]  /*8dba0*/  LDL.LU.64 R24, [R1+0x92f0] ;  /* 0x0092f00001187983 */ /* 0x000eb60000300a00 */
[----:B------:R-:W-:Y:S06]  /*8dbb0*/  @!UPT UIADD3 URZ, URZ, URZ, URZ ;  /* 0x0000003f3f3ff290 */ /* 0x000fec000fffe03f */
        /* <DEDUP_REMOVED lines=22> */
[----:B------:R-:W-:Y:S04]  /*8dd20*/  STL.64 [R1+0x838], R10 ;  /* 0x0008380a01007387 */ /* 0x000fe80000100a00 */
[----:B0-----:R-:W2:Y:S02]  /*8dd30*/  LDL.LU.64 R8, [R1+0x92a0] ;  /* 0x0092a00001087983 */ /* 0x001ea40000300a00 */
[----:B--2---:R-:W-:Y:S11]  /*8dd40*/  HMMA.16816.F32.BF16 R24, R16, R8, R24 ;  /* 0x000000081018723c */ /* 0x004ff60000041818 */
[----:B------:R-:W-:Y:S11]  /*8dd50*/  @!UPT UIADD3 URZ, URZ, URZ, URZ ;  /* 0x0000003f3f3ff290 */ /* 0x000ff6000fffe03f */
[----:B------:R-:W-:Y:S01]  /*8dd60*/  @!UPT UIADD3 URZ, URZ, URZ, URZ ;  /* 0x0000003f3f3ff290 */ /* 0x000fe2000fffe03f */
[----:B------:R0:W-:Y:S04]  /*8dd70*/  STL.64 [R1+0x820], R24 ;  /* 0x0008201801007387 */ /* 0x0001e80000100a00 */
[----:B------:R3:W-:Y:S04]  /*8dd80*/  STL.64 [R1+0x828], R26 ;  /* 0x0008281a01007387 */ /* 0x0007e80000100a00 */
[----:B0-----:R-:W3:Y:S01]  /*8dd90*/  LDL.LU.64 R24, [R1+0x9298] ;  /* 0x0092980001187983 */ /* 0x001ee20000300a00 */
[----:B------:R-:W-:Y:S02]  /*8dda0*/  IMAD.MOV.U32 R3, RZ, RZ, R9 ;  /* 0x000000ffff037224 */ /* 0x000fe400078e0009 */
[----:B------:R-:W-:-:S02]  /*8ddb0*/  IMAD.MOV.U32 R28, RZ, RZ, R8 ;  /* 0x000000ffff1c7224 */ /* 0x000fc400078e0008 */
[----:B------:R-:W2:Y:S04]  /*8ddc0*/  LDL.LU.64 R8, [R1+0x7e0] ;  /* 0x0007e00001087983 */ /* 0x000ea80000300a00 */
[----:B------:R-:W2:Y:S04]  /*8ddd0*/  LDL.LU.64 R10, [R1+0x7e8] ;  /* 0x0007e800010a7983 */ /* 0x000ea80000300a00 */
[----:B------:R-:W-:Y:S04]  /*8dde0*/  STL [R1+0x91c4], R3 ;  /* 0x0091c40301007387 */ /* 0x000fe80000100800 */
[----:B------:R-:W-:Y:S01]  /*8ddf0*/  STL [R1+0x91c0], R28 ;  /* 0x0091c01c01007387 */ /* 0x000fe20000100800 */
[C---:B---3--:R-:W-:Y:S03]  /*8de00*/  HMMA.16816.F32.BF16 R24, R16.reuse, R24, R20 ;  /* 0x000000181018723c */ /* 0x048fe60000041814 */
[----:B------:R-:W3:Y:S04]  /*8de10*/  LDL.LU.64 R22, [R1+0x9290] ;  /* 0x0092900001167983 */ /* 0x000ee80000300a00 */
[----:B------:R-:W2:Y:S11]  /*8de20*/  LDL.LU.64 R20, [R1+0x9288] ;  /* 0x0092880001147983 */ /* 0x000eb60000300a00 */
[----:B------:R-:W-:Y:S05]  /*8de30*/  @!UPT UIADD3 URZ, URZ, URZ, URZ ;  /* 0x0000003f3f3ff290 */ /* 0x000fea000fffe03f */
[----:B------:R0:W-:Y:S04]  /*8de40*/  STL.64 [R1+0x810], R24 ;  /* 0x0008101801007387 */ /* 0x0001e80000100a00 */
[----:B------:R-:W-:Y:S04]  /*8de50*/  STL.64 [R1+0x818], R26 ;  /* 0x0008181a01007387 */ /* 0x000fe80000100a00 */
[----:B0-----:R-:W4:Y:S02]  /*8de60*/  LDL.LU.64 R24, [R1+0x9280] ;  /* 0x0092800001187983 */ /* 0x001f240000300a00 */
[----:B----4-:R-:W-:Y:S01]  /*8de70*/  HMMA.16816.F32.BF16 R12, R16, R24, R12 ;  /* 0x00000018100c723c */ /* 0x010fe2000004180c */
[----:B------:R-:W-:-:S02]  /*8de80*/  IMAD.MOV.U32 R3, RZ, RZ, R24 ;  /* 0x000000ffff037224 */ /* 0x000fc400078e0018 */
[----:B------:R-:W-:Y:S11]  /*8de90*/  IMAD.MOV.U32 R28, RZ, RZ, R25 ;  /* 0x000000ffff1c7224 */ /* 0x000ff600078e0019 */
[----:B------:R-:W-:Y:S09]  /*8dea0*/  @!UPT UIADD3 URZ, URZ, URZ, URZ ;  /* 0x0000003f3f3ff290 */ /* 0x000ff2000fffe03f */
[----:B------:R0:W-:Y:S04]  /*8deb0*/  STL.64 [R1+0x800], R12 ;  /* 0x0008000c01007387 */ /* 0x0001e80000100a00 */
[----:B------:R1:W-:Y:S04]  /*8dec0*/  STL.64 [R1+0x808], R14 ;  /* 0x0008080e01007387 */ /* 0x0003e80000100a00 */
[----:B0-----:R-:W2:Y:S04]  /*8ded0*/  LDL.LU.64 R12, [R1+0x9278] ;  /* 0x00927800010c7983 */ /* 0x001ea80000300a00 */
[----:B------:R-:W4:Y:S04]  /*8dee0*/  LDL.LU.64 R26, [R1+0x9270] ;  /* 0x00927000011a7983 */ /* 0x000f280000300a00 */
[----:B------:R-:W2:Y:S02]  /*8def0*/  LDL.LU.64 R24, [R1+0x9268] ;  /* 0x0092680001187983 */ /* 0x000ea40000300a00 */
[C---:B--2---:R-:W-:Y:S08]  /*8df00*/  HMMA.16816.F32.BF16 R4, R16.reuse, R24, R4 ;  /* 0x000000181004723c */ /* 0x044ff00000041804 */
[C---:B------:R-:W-:Y:S11]  /*8df10*/  HMMA.16816.F32.BF16 R8, R16.reuse, R12, R8 ;  /* 0x0000000c1008723c */ /* 0x040ff60000041808 */
[----:B------:R-:W-:Y:S04]  /*8df20*/  @!UPT UIADD3 URZ, URZ, URZ, URZ ;  /* 0x0000003f3f3ff290 */ /* 0x000fe8000fffe03f */
[----:B------:R0:W-:Y:S01]  /*8df30*/  STL.64 [R1+0x7f0], R4 ;  /* 0x0007f00401007387 */ /* 0x0001e20000100a00 */
[----:B-1----:R-:W-:Y:S02]  /*8df40*/  IMAD.MOV.U32 R14, RZ, RZ, R6 ;  /* 0x000000ffff0e7224 */ /* 0x002fe400078e0006 */
[----:B------:R-:W-:Y:S02]  /*8df50*/  IMAD.MOV.U32 R15, RZ, RZ, R7 ;  /* 0x000000ffff0f7224 */ /* 0x000fe400078e0007 */
[----:B------:R-:W2:Y:S04]  /*8df60*/  LDL.LU.64 R6, [R1+0x9260] ;  /* 0x0092600001067983 */ /* 0x000ea80000300a00 */
[----:B0-----:R-:W2:Y:S04]  /*8df70*/  LDL.LU.64 R4, [R1+0x9258] ;  /* 0x0092580001047983 */ /* 0x001ea80000300a00 */
[----:B----4-:R-:W-:Y:S04]  /*8df80*/  STL.64 [R1+0x9080], R26 ;  /* 0x0090801a01007387 */ /* 0x010fe80000100a00 */
[----:B------:R0:W-:Y:S04]  /*8df90*/  STL.64 [R1+0x9078], R24 ;  /* 0x0090781801007387 */ /* 0x0001e80000100a00 */
[----:B0-----:R-:W4:Y:S04]  /*8dfa0*/  LDL.LU.64 R24, [R1+0x7d0] ;  /* 0x0007d00001187983 */ /* 0x001f280000300a00 */
[----:B------:R-:W4:Y:S04]  /*8dfb0*/  LDL.LU.64 R26, [R1+0x7d8] ;  /* 0x0007d800011a7983 */ /* 0x000f280000300a00 */
[----:B------:R-:W-:Y:S04]  /*8dfc0*/  STL [R1+0x8b0c], R15 ;  /* 0x008b0c0f01007387 */ /* 0x000fe80000100800 */
[----:B------:R-:W-:Y:S04]  /*8dfd0*/  STL [R1+0x8b08], R14 ;  /* 0x008b080e01007387 */ /* 0x000fe80000100800 */
[----:B------:R0:W-:Y:S04]  /*8dfe0*/  STL.64 [R1+0x7e0], R8 ;  /* 0x0007e00801007387 */ /* 0x0001e80000100a00 */
[----:B------:R-:W-:Y:S04]  /*8dff0*/  STL.64 [R1+0x7e8], R10 ;  /* 0x0007e80a01007387 */ /* 0x000fe80000100a00 */
[----:B0-----:R-:W4:Y:S02]  /*8e000*/  LDL.LU.64 R8, [R1+0x9250] ;  /* 0x0092500001087983 */ /* 0x001f240000300a00 */
[----:B----4-:R-:W-:Y:S11]  /*8e010*/  HMMA.16816.F32.BF16 R24, R16, R8, R24 ;  /* 0x000000081018723c */ /* 0x010ff60000041818 */
[----:B------:R-:W-:Y:S11]  /*8e020*/  @!UPT UIADD3 URZ, URZ, URZ, URZ ;  /* 0x0000003f3f3ff290 */ /* 0x000ff6000fffe03f */
[----:B------:R-:W-:Y:S01]  /*8e030*/  @!UPT UIADD3 URZ, URZ, URZ, URZ ;  /* 0x0000003f3f3ff290 */ /* 0x000fe2000fffe03f */
[----:B------:R-:W-:Y:S04]  /*8e040*/  STL.64 [R1+0x7d0], R24 ;  /* 0x0007d01801007387 */ /* 0x000fe80000100a00 */
[----:B------:R0:W-:Y:S04]  /*8e050*/  STL.64 [R1+0x9230], R8 ;  /* 0x0092300801007387 */ /* 0x0001e80000100a00 */
[----:B0-----:R-:W2:Y:S04]  /*8e060*/  LDL.LU.64 R8, [R1+0xaf0] ;  /* 0x000af00001087983 */ /* 0x001ea80000300a00 */
[----:B------:R-:W2:Y:S04]  /*8e070*/  LDL.LU.64 R10, [R1+0xaf8] ;  /* 0x000af800010a7983 */ /* 0x000ea80000300a00 */
[----:B------:R-:W4:Y:S01]  /*8e080*/  LDL.64 R24, [R1+0x120] ;  /* 0x0001200001187983 */ /* 0x000f220000100a00 */
[----:B------:R-:W-:-:S02]  /*8e090*/  IMAD.MOV.U32 R14, RZ, RZ, R27 ;  /* 0x000000ffff0e7224 */ /* 0x000fc400078e001b */
[----:B------:R-:W-:Y:S01]  /*8e0a0*/  IMAD.MOV.U32 R15, RZ, RZ, R26 ;  /* 0x000000ffff0f7224 */ /* 0x000fe200078e001a */
[----:B----4-:R-:W-:Y:S04]  /*8e0b0*/  STL.64 [R1+0x91c8], R24 ;  /* 0x0091c81801007387 */ /* 0x010fe80000100a00 */
[----:B------:R-:W-:Y:S04]  /*8e0c0*/  STL [R1+0x8eec], R14 ;  /* 0x008eec0e01007387 */ /* 0x000fe80000100800 */
[----:B------:R-:W-:Y:S04]  /*8e0d0*/  STL [R1+0x8ee8], R15 ;  /* 0x008ee80f01007387 */ /* 0x000fe80000100800 */
[----:B------:R2:W-:Y:S02]  /*8e0e0*/  STL.64 [R1+0x91b8], R12 ;  /* 0x0091b80c01007387 */ /* 0x0005e40000100a00 */
[----:B--2---:R-:W-:Y:S02]  /*8e0f0*/  HMMA.16816.F32.BF16 R12, R16, R4, R8 ;  /* 0x00000004100c723c */ /* 0x004fe40000041808 */
[----:B------:R-:W2:Y:S04]  /*8e100*/  LDL.LU.64 R8, [R1+0xc80] ;  /* 0x000c800001087983 */ /* 0x000ea80000300a00 */
[----:B------:R-:W2:Y:S01]  /*8e110*/  LDL.LU.64 R10, [R1+0xc88] ;  /* 0x000c8800010a7983 */ /* 0x000ea20000300a00 */
[----:B------:R-:W-:-:S02]  /*8e120*/  IMAD.MOV.U32 R16, RZ, RZ, R0 ;  /* 0x000000ffff107224 */ /* 0x000fc400078e0000 */
[----:B------:R-:W-:Y:S11]  /*8e130*/  IMAD.MOV.U32 R17, RZ, RZ, R2 ;  /* 0x000000ffff117224 */ /* 0x000ff600078e0002 */
[----:B------:R-:W-:Y:S03]  /*8e140*/  @!UPT UIADD3 URZ, URZ, URZ, URZ ;  /* 0x0000003f3f3ff290 */ /* 0x000fe6000fffe03f */
[----:B------:R-:W-:Y:S04]  /*8e150*/  STL.64 [R1+0x450], R12 ;  /* 0x0004500c01007387 */ /* 0x000fe80000100a00 */
[----:B------:R-:W-:Y:S04]  /*8e160*/  STL.64 [R1+0x458], R14 ;  /* 0x0004580e01007387 */ /* 0x000fe80000100a00 */
[----:B------:R-:W4:Y:S04]  /*8e170*/  LDL.LU R0, [R1+0x924c] ;  /* 0x00924c0001007983 */ /* 0x000f280000300800 */
[----:B------:R-:W2:Y:S04]  /*8e180*/  LDL.LU R2, [R1+0x9248] ;  /* 0x0092480001027983 */ /* 0x000ea80000300800 */
[----:B------:R0:W-:Y:S04]  /*8e190*/  STL.64 [R1+0x91f0], R16 ;  /* 0x0091f01001007387 */ /* 0x0001e80000100a00 */
[----:B0-----:R-:W2:Y:S04]  /*8e1a0*/  LDL.64 R16, [R1+0x160] ;  /* 0x0001600001107983 */ /* 0x001ea80000100a00 */
[----:B--2---:R0:W-:Y:S04]  /*8e1b0*/  STL.64 [R1+0x9208], R16 ;  /* 0x0092081001007387 */ /* 0x0041e80000100a00 */
[----:B------:R-:W2:Y:S01]  /*8e1c0*/  LDL.64 R12, [R1+0x140] ;  /* 0x00014000010c7983 */ /* 0x000ea20000100a00 */
[----:B------:R-:W-:-:S02]  /*8e1d0*/  IMAD.MOV.U32 R24, RZ, RZ, R21 ;  /* 0x000000ffff187224 */ /* 0x000fc400078e0015 */
[----:B---3--:R-:W-:Y:S02]  /*8e1e0*/  IMAD.MOV.U32 R25, RZ, RZ, R22 ;  /* 0x000000ffff197224 */ /* 0x008fe400078e0016 */
[----:B0-----:R-:W-:Y:S02]  /*8e1f0*/  IMAD.MOV.U32 R16, RZ, RZ, R23 ;  /* 0x000000ffff107224 */ /* 0x001fe400078e0017 */
[----:B------:R-:W-:Y:S01]  /*8e200*/  IMAD.MOV.U32 R17, RZ, RZ, R29 ;  /* 0x000000ffff117224 */ /* 0x000fe200078e001d */
[----:B--2---:R0:W-:Y:S04]  /*8e210*/  STL.64 [R1+0x91e8], R12 ;  /* 0x0091e80c01007387 */ /* 0x0041e80000100a00 */
[----:B0-----:R-:W2:Y:S01]  /*8e220*/  LDL R12, [R1+0x1a0] ;  /* 0x0001a000010c7983 */ /* 0x001ea20000100800 */
[----:B------:R-:W-:-:S03]  /*8e230*/  IMAD.MOV.U32 R13, RZ, RZ, R20 ;  /* 0x000000ffff0d7224 */ /* 0x000fc600078e0014 */
[----:B------:R-:W3:Y:S04]  /*8e240*/  LDL.LU R20, [R1+0x9244] ;  /* 0x0092440001147983 */ /* 0x000ee80000300800 */
[----:B------:R-:W3:Y:S04]  /*8e250*/  LDL.LU R21, [R1+0x9240] ;  /* 0x0092400001157983 */ /* 0x000ee80000300800 */
[----:B------:R-:W3:Y:S04]  /*8e260*/  LDL.LU R22, [R1+0x923c] ;  /* 0x00923c0001167983 */ /* 0x000ee80000300800 */
[----:B------:R-:W3:Y:S04]  /*8e270*/  LDL.LU R23, [R1+0x9238] ;  /* 0x0092380001177983 */ /* 0x000ee80000300800 */
[----:B------:R0:W-:Y:S04]  /*8e280*/  STL.64 [R1+0x9220], R16 ;  /* 0x0092201001007387 */ /* 0x0001e80000100a00 */
[----:B0-----:R-:W3:Y:S04]  /*8e290*/  LDL R16, [R1+0x1b0] ;  /* 0x0001b00001107983 */ /* 0x001ee80000100800 */
[----:B------:R-:W3:Y:S04]  /*8e2a0*/  LDL R17, [R1+0x1b4] ;  /* 0x0001b40001117983 */ /* 0x000ee80000100800 */
[----:B------:R0:W-:Y:S02]  /*8e2b0*/  STL.64 [R1+0x91e0], R24 ;  /* 0x0091e01801007387 */ /* 0x0001e40000100a00 */
[----:B0-----:R-:W-:-:S02]  /*8e2c0*/  IMAD.MOV.U32 R24, RZ, RZ, R7 ;  /* 0x000000ffff187224 */ /* 0x001fc400078e0007 */
[----:B------:R-:W-:-:S05]  /*8e2d0*/  IMAD.MOV.U32 R25, RZ, RZ, R6 ;  /* 0x000000ffff197224 */ /* 0x000fca00078e0006 */
[----:B------:R0:W-:Y:S04]  /*8e2e0*/  STL.64 [R1+0x9228], R24 ;  /* 0x0092281801007387 */ /* 0x0001e80000100a00 */
[----:B0-----:R-:W2:Y:S04]  /*8e2f0*/  LDL.LU.64 R24, [R1+0xc70] ;  /* 0x000c700001187983 */ /* 0x001ea80000300a00 */
[----:B------:R-:W2:Y:S01]  /*8e300*/  LDL.LU.64 R26, [R1+0xc78] ;  /* 0x000c7800011a7983 */ /* 0x000ea20000300a00 */
[C---:B---3--:R-:W-:Y:S03]  /*8e310*/  HMMA.16816.F32.BF16 R16, R20.reuse, R16, R8 ;  /* 0x000000101410723c */ /* 0x048fe60000041808 */
[----:B------:R-:W3:Y:S11]  /*8e320*/  LDL.LU.64 R8, [R1+0x9230] ;  /* 0x0092300001087983 */ /* 0x000ef60000300a00 */
[----:B------:R-:W-:Y:S10]  /*8e330*/  @!UPT UIADD3 URZ, URZ, URZ, URZ ;  /* 0x0000003f3f3ff290 */ /* 0x000ff4000fffe03f */
[----:B------:R-:W-:Y:S02]  /*8e340*/  IMAD.MOV.U32 R6, RZ, RZ, R18 ;  /* 0x000000ffff067224 */ /* 0x000fe400078e0012 */
[----:B------:R-:W-:Y:S01]  /*8e350*/  IMAD.MOV.U32 R7, RZ, RZ, R19 ;  /* 0x000000ffff077224 */ /* 0x000fe200078e0013 */
[----:B--2---:R-:W-:Y:S01]  /*8e360*/  HMMA.16816.F32.BF16 R12, R20, R12, R24 ;  /* 0x0000000c140c723c */ /* 0x004fe20000041818 */
[----:B------:R-:W-:Y:S02]  /*8e370*/  IMAD.MOV.U32 R10, RZ, RZ, R16 ;  /* 0x000000ffff0a7224 */ /* 0x000fe400078e0010 */
[----:B------:R-:W-:Y:S02]  /*8e380*/  IMAD.MOV.U32 R11, RZ, RZ, R17 ;  /* 0x000000ffff0b7224 */ /* 0x000fe400078e0011 */
[----:B------:R-:W2:Y:S04]  /*8e390*/  LDL.LU.64 R16, [R1+0xc60] ;  /* 0x000c600001107983 */ /* 0x000ea80000300a00 */
[----:B------:R-:W2:Y:S04]  /*8e3a0*/  LDL.LU.64 R18, [R1+0xc68] ;  /* 0x000c680001127983 */ /* 0x000ea80000300a00 */
[----:B------:R-:W-:Y:S04]  /*8e3b0*/  STL.64 [R1+0x9070], R6 ;  /* 0x0090700601007387 */ /* 0x000fe80000100a00 */
[----:B------:R0:W-:Y:S04]  /*8e3c0*/  STL.64 [R1+0x9068], R4 ;  /* 0x0090680401007387 */ /* 0x0001e80000100a00 */
[----:B0-----:R-:W2:Y:S04]  /*8e3d0*/  LDL.LU.64 R4, [R1+0xc50] ;  /* 0x000c500001047983 */ /* 0x001ea80000300a00 */
[----:B------:R-:W2:Y:S04]  /*8e3e0*/  LDL.LU.64 R6, [R1+0xc58] ;  /* 0x000c580001067983 */ /* 0x000ea80000300a00 */
[----:B------:R-:W-:Y:S04]  /*8e3f0*/  STL [R1+0x8edc], R11 ;  /* 0x008edc0b01007387 */ /* 0x000fe80000100800 */
[----:B------:R-:W-:Y:S04]  /*8e400*/  STL [R1+0x8ed8], R10 ;  /* 0x008ed80a01007387 */ /* 0x000fe80000100800 */
[----:B---3--:R-:W-:Y:S04]  /*8e410*/  STL.64 [R1+0x9088], R8 ;  /* 0x0090880801007387 */ /* 0x008fe80000100a00 */
[----:B------:R-:W3:Y:S04]  /*8e420*/  LDL.LU.64 R24, [R1+0x9228] ;  /* 0x0092280001187983 */ /* 0x000ee80000300a00 */
[----:B------:R0:W-:Y:S04]  /*8e430*/  STL.64 [R1+0x430], R12 ;  /* 0x0004300c01007387 */ /* 0x0001e80000100a00 */
[----:B------:R1:W-:Y:S04]  /*8e440*/  STL.64 [R1+0x438], R14 ;  /* 0x0004380e01007387 */ /* 0x0003e80000100a00 */
[----:B0-----:R-:W2:Y:S04]  /*8e450*/  LDL.LU.64 R12, [R1+0xbf0] ;  /* 0x000bf000010c7983 */ /* 0x001ea80000300a00 */
[----:B-1----:R-:W2:Y:S01]  /*8e460*/  LDL.LU.64 R14, [R1+0xbf8] ;  /* 0x000bf800010e7983 */ /* 0x002ea20000300a00 */
[----:B------:R-:W-:-:S02]  /*8e470*/  IMAD.MOV.U32 R8, RZ, RZ, R2 ;  /* 0x000000ffff087224 */ /* 0x000fc400078e0002 */
[----:B----4-:R-:W-:Y:S01]  /*8e480*/  IMAD.MOV.U32 R9, RZ, RZ, R0 ;  /* 0x000000ffff097224 */ /* 0x010fe200078e0000 */
[----:B--2---:R-:W-:Y:S04]  /*8e490*/  STL.64 [R1+0x9200], R14 ;  /* 0x0092000e01007387 */ /* 0x004fe80000100a00 */
[----:B------:R0:W-:Y:S04]  /*8e4a0*/  STL.64 [R1+0x91f8], R12 ;  /* 0x0091f80c01007387 */ /* 0x0001e80000100a00 */
[----:B0-----:R-:W2:Y:S04]  /*8e4b0*/  LDL.LU.64 R12, [R1+0xc00] ;  /* 0x000c0000010c7983 */ /* 0x001ea80000300a00 */
[----:B------:R-:W4:Y:S01]  /*8e4c0*/  LDL.LU.64 R14, [R1+0xc08] ;  /* 0x000c0800010e7983 */ /* 0x000f220000300a00 */
[C---:B------:R-:W-:Y:S08]  /*8e4d0*/  HMMA.16816.F32.BF16 R8, R20.reuse, R8, R16 ;  /* 0x000000081408723c */ /* 0x040ff00000041810 */
[C---:B---3--:R-:W-:Y:S01]  /*8e4e0*/  HMMA.16816.F32.BF16 R4, R20.reuse, R24, R4 ;  /* 0x000000181404723c */ /* 0x048fe20000041804 */
[----:B----4-:R-:W-:Y:S04]  /*8e4f0*/  STL.64 [R1+0x9218], R14 ;  /* 0x0092180e01007387 */ /* 0x010fe80000100a00 */
[----:B--2---:R0:W-:Y:S04]  /*8e500*/  STL.64 [R1+0x9210], R12 ;  /* 0x0092100c01007387 */ /* 0x0041e80000100a00 */
[----:B0-----:R-:W2:Y:S04]  /*8e510*/  LDL.LU.64 R12, [R1+0xc20] ;  /* 0x000c2000010c7983 */ /* 0x001ea80000300a00 */
[----:B------:R-:W2:Y:S04]  /*8e520*/  LDL.LU.64 R14, [R1+0xc28] ;  /* 0x000c2800010e7983 */ /* 0x000ea80000300a00 */
[----:B------:R-:W3:Y:S04]  /*8e530*/  LDL R0, [R1+0x3ac4] ;  /* 0x003ac40001007983 */ /* 0x000ee80000100800 */
[----:B------:R-:W2:Y:S04]  /*8e540*/  LDL.LU.64 R16, [R1+0x9220] ;  /* 0x0092200001107983 */ /* 0x000ea80000300a00 */
[----:B------:R-:W4:Y:S04]  /*8e550*/  LDL.LU.64 R24, [R1+0x7c0] ;  /* 0x0007c00001187983 */ /* 0x000f280000300a00 */
[----:B------:R-:W-:Y:S04]  /*8e560*/  STL.64 [R1+0x420], R8 ;  /* 0x0004200801007387 */ /* 0x000fe80000100a00 */
[----:B------:R-:W-:Y:S04]  /*8e570*/  STL.64 [R1+0x428], R10 ;  /* 0x0004280a01007387 */ /* 0x000fe80000100a00 */
[----:B------:R-:W4:Y:S04]  /*8e580*/  LDL.LU.64 R26, [R1+0x7c8] ;  /* 0x0007c800011a7983 */ /* 0x000f280000300a00 */
[----:B------:R0:W-:Y:S04]  /*8e590*/  STL.64 [R1+0x410], R4 ;  /* 0x0004100401007387 */ /* 0x0001e80000100a00 */
[----:B------:R1:W-:Y:S04]  /*8e5a0*/  STL.64 [R1+0x418], R6 ;  /* 0x0004180601007387 */ /* 0x0003e80000100a00 */
[----:B0-----:R-:W3:Y:S04]  /*8e5b0*/  LDL.LU.64 R4, [R1+0x7a0] ;  /* 0x0007a00001047983 */ /* 0x001ee80000300a00 */
[----:B-1----:R-:W3:Y:S01]  /*8e5c0*/  LDL.LU.64 R6, [R1+0x7a8] ;  /* 0x0007a80001067983 */ /* 0x002ee20000300a00 */
[C---:B--2---:R-:W-:Y:S03]  /*8e5d0*/  HMMA.16816.F32.BF16 R16, R20.reuse, R16, R12 ;  /* 0x000000101410723c */ /* 0x044fe6000004180c */
[----:B---3--:R-:W-:Y:S04]  /*8e5e0*/  STL.64 [R1+0x91d8], R6 ;  /* 0x0091d80601007387 */ /* 0x008fe80000100a00 */
[----:B------:R0:W-:Y:S04]  /*8e5f0*/  STL.64 [R1+0x91d0], R4 ;  /* 0x0091d00401007387 */ /* 0x0001e80000100a00 */
[----:B0-----:R-:W2:Y:S04]  /*8e600*/  LDL.LU.64 R4, [R1+0x7b0] ;  /* 0x0007b00001047983 */ /* 0x001ea80000300a00 */
[----:B------:R-:W2:Y:S04]  /*8e610*/  LDL.LU.64 R6, [R1+0x7b8] ;  /* 0x0007b80001067983 */ /* 0x000ea80000300a00 */
[----:B------:R-:W3:Y:S04]  /*8e620*/  LDL.64 R8, [R1+0x100] ;  /* 0x0001000001087983 */ /* 0x000ee80000100a00 */
[----:B------:R-:W2:Y:S04]  /*8e630*/  LDL.LU.64 R14, [R1+0x9218] ;  /* 0x00921800010e7983 */ /* 0x000ea80000300a00 */
[----:B------:R-:W2:Y:S04]  /*8e640*/  LDL.LU.64 R12, [R1+0x9210] ;  /* 0x00921000010c7983 */ /* 0x000ea80000300a00 */
[----:B------:R0:W-:Y:S04]  /*8e650*/  STL.64 [R1+0x400], R16 ;  /* 0x0004001001007387 */ /* 0x0001e80000100a00 */
[----:B------:R-:W-:Y:S04]  /*8e660*/  STL.64 [R1+0x408], R18 ;  /* 0x0004081201007387 */ /* 0x000fe80000100a00 */
[----:B0-----:R-:W2:Y:S02]  /*8e670*/  LDL.LU.64 R16, [R1+0x9208] ;  /* 0x0092080001107983 */ /* 0x001ea40000300a00 */
[C---:B--2---:R-:W-:Y:S01]  /*8e680*/  HMMA.16816.F32.BF16 R12, R20.reuse, R16, R12 ;  /* 0x00000010140c723c */ /* 0x044fe2000004180c */
[----:B------:R-:W-:Y:S11]  /*8e690*/  IMAD.MOV.U32 R29, RZ, RZ, R17 ;  /* 0x000000ffff1d7224 */ /* 0x000ff600078e0011 */
[----:B------:R-:W-:Y:S11]  /*8e6a0*/  @!UPT UIADD3 URZ, URZ, URZ, URZ ;  /* 0x0000003f3f3ff290 */ /* 0x000ff6000fffe03f */
[----:B------:R-:W-:Y:S04]  /*8e6b0*/  STL.64 [R1+0x3f0], R12 ;  /* 0x0003f00c01007387 */ /* 0x000fe80000100a00 */
[----:B------:R0:W-:Y:S04]  /*8e6c0*/  STL.64 [R1+0x3f8], R14 ;  /* 0x0003f80e01007387 */ /* 0x0001e80000100a00 */
[----:B0-----:R-:W2:Y:S04]  /*8e6d0*/  LDL.LU.64 R14, [R1+0x9200] ;  /* 0x00920000010e7983 */ /* 0x001ea80000300a00 */
[----:B------:R-:W2:Y:S04]  /*8e6e0*/  LDL.LU.64 R12, [R1+0x91f8] ;  /* 0x0091f800010c7983 */ /* 0x000ea80000300a00 */
[----:B------:R-:W2:Y:S04]  /*8e6f0*/  LDL.LU.64 R16, [R1+0x91f0] ;  /* 0x0091f00001107983 */ /* 0x000ea80000300a00 */
[----:B------:R-:W-:Y:S01]  /*8e700*/  STL [R1+0x9030], R29 ;  /* 0x0090301d01007387 */ /* 0x000fe20000100800 */
[C---:B--2---:R-:W-:Y:S03]  /*8e710*/  HMMA.16816.F32.BF16 R16, R20.reuse, R16, R12 ;  /* 0x000000101410723c */ /* 0x044fe6000004180c */
[----:B------:R-:W4:Y:S11]  /*8e720*/  LDL.LU.64 R12, [R1+0x91e8] ;  /* 0x0091e800010c7983 */ /* 0x000f360000300a00 */
[----:B------:R-:W-:Y:S09]  /*8e730*/  @!UPT UIADD3 URZ, URZ, URZ, URZ ;  /* 0x0000003f3f3ff290 */ /* 0x000ff2000fffe03f */
[----:B------:R-:W-:Y:S04]  /*8e740*/  STL.64 [R1+0x3e0], R16 ;  /* 0x0003e01001007387 */ /* 0x000fe80000100a00 */
[----:B------:R-:W-:Y:S04]  /*8e750*/  STL.64 [R1+0x3e8], R18 ;  /* 0x0003e81201007387 */ /* 0x000fe80000100a00 */
[----:B------:R-:W0:Y:S04]  /*8e760*/  LDSM.16.MT88.4 R16, [R0+0x20000] ;  /* 0x020000000010783b */ /* 0x000e280000004200 */
[----:B0-----:R-:W-:Y:S04]  /*8e770*/  STL.64 [R1+0x9060], R18 ;  /* 0x0090601201007387 */ /* 0x001fe80000100a00 */
[----:B------:R0:W-:Y:S04]  /*8e780*/  STL.64 [R1+0x9058], R16 ;  /* 0x0090581001007387 */ /* 0x0001e80000100a00 */
[----:B0-----:R-:W2:Y:S01]  /*8e790*/  LDL.64 R16, [R1+0xf0] ;  /* 0x0000f00001107983 */ /* 0x001ea20000100a00 */
[----:B----4-:R-:W-:Y:S11]  /*8e7a0*/  HMMA.16816.F32.BF16 R24, R20, R12, R24 ;  /* 0x0000000c1418723c */ /* 0x010ff60000041818 */
[----:B------:R-:W-:Y:S11]  /*8e7b0*/  @!UPT UIADD3 URZ, URZ, URZ, URZ ;  /* 0x0000003f3f3ff290 */ /* 0x000ff6000fffe03f */
[----:B------:R-:W-:Y:S01]  /*8e7c0*/  @!UPT UIADD3 URZ, URZ, URZ, URZ ;  /* 0x0000003f3f3ff290 */ /* 0x000fe2000fffe03f */
[----:B------:R0:W-:Y:S04]  /*8e7d0*/  STL.64 [R1+0x7c0], R24 ;  /* 0x0007c01801007387 */ /* 0x0001e80000100a00 */
[----:B------:R1:W-:Y:S04]  /*8e7e0*/  STL.64 [R1+0x7c8], R26 ;  /* 0x0007c81a01007387 */ /* 0x0003e80000100a00 */
[----:B0-----:R-:W1:Y:S01]  /*8e7f0*/  LDL.LU.64 R24, [R1+0x91e0] ;  /* 0x0091e00001187983 */ /* 0x001e620000300a00 */
[----:B------:R-:W-:-:S03]  /*8e800*/  IMAD.MOV.U32 R29, RZ, RZ, R13 ;  /* 0x000000ffff1d7224 */ /* 0x000fc600078e000d */
[----:B------:R-:W4:Y:S04]  /*8e810*/  LDL.LU.64 R12, [R1+0x790] ;  /* 0x00079000010c7983 */ /* 0x000f280000300a00 */
[----:B------:R-:W4:Y:S04]  /*8e820*/  LDL.LU.64 R14, [R1+0x798] ;  /* 0x00079800010e7983 */ /* 0x000f280000300a00 */
[----:B------:R-:W-:Y:S01]  /*8e830*/  STL [R1+0x9034], R29 ;  /* 0x0090341d01007387 */ /* 0x000fe20000100800 */
[C---:B-1----:R-:W-:Y:S03]  /*8e840*/  HMMA.16816.F32.BF16 R24, R20.reuse, R24, R4 ;  /* 0x000000181418723c */ /* 0x042fe60000041804 */
[----:B------:R-:W2:Y:S04]  /*8e850*/  LDL.LU.64 R6, [R1+0x91d8] ;  /* 0x0091d80001067983 */ /* 0x000ea80000300a00 */
[----:B------:R-:W2:Y:S11]  /*8e860*/  LDL.LU.64 R4, [R1+0x91d0] ;  /* 0x0091d00001047983 */ /* 0x000eb60000300a00 */
[----:B------:R-:W-:Y:S05]  /*8e870*/  @!UPT UIADD3 URZ, URZ, URZ, URZ ;  /* 0x0000003f3f3ff290 */ /* 0x000fea000fffe03f */
[----:B------:R0:W-:Y:S04]  /*8e880*/  STL.64 [R1+0x7b0], R24 ;  /* 0x0007b01801007387 */ /* 0x0001e80000100a00 */
[----:B------:R-:W-:Y:S04]  /*8e890*/  STL.64 [R1+0x7b8], R26 ;  /* 0x0007b81a01007387 */ /* 0x000fe80000100a00 */
[----:B0-----:R-:W2:Y:S02]  /*8e8a0*/  LDL.LU.64 R24, [R1+0x91c8] ;  /* 0x0091c80001187983 */ /* 0x001ea40000300a00 */
[----:B--2---:R-:W-:Y:S01]  /*8e8b0*/  HMMA.16816.F32.BF16 R4, R20, R24, R4 ;  /* 0x000000181404723c */ /* 0x004fe20000041804 */
[----:B------:R-:W-:-:S02]  /*8e8c0*/  IMAD.MOV.U32 R2, RZ, RZ, R24 ;  /* 0x000000ffff027224 */ /* 0x000fc400078e0018 */
[----:B------:R-:W-:-:S04]  /*8e8d0*/  IMAD.MOV.U32 R0, RZ, RZ, R25 ;  /* 0x000000ffff007224 */ /* 0x000fc800078e0019 */
[----:B------:R-:W-:Y:S02]  /*8e8e0*/  IMAD.MOV.U32 R24, RZ, RZ, R3 ;  /* 0x000000ffff187224 */ /* 0x000fe400078e0003 */
[----:B------:R-:W-:Y:S11]  /*8e8f0*/  IMAD.MOV.U32 R25, RZ, RZ, R28 ;  /* 0x000000ffff197224 */ /* 0x000ff600078e001c */
[----:B------:R-:W-:Y:S03]  /*8e900*/  @!UPT UIADD3 URZ, URZ, URZ, URZ ;  /* 0x0000003f3f3ff290 */ /* 0x000fe6000fffe03f */
[----:B------:R0:W-:Y:S04]  /*8e910*/  STL.64 [R1+0x7a0], R4 ;  /* 0x0007a00401007387 */ /* 0x0001e80000100a00 */
[----:B------:R-:W-:Y:S04]  /*8e920*/  STL.64 [R1+0x7a8], R6 ;  /* 0x0007a80601007387 */ /* 0x000fe80000100a00 */
[----:B0-----:R-:W2:Y:S04]  /*8e930*/  LDL.64 R4, [R1+0xe0] ;  /* 0x0000e00001047983 */ /* 0x001ea80000100a00 */
[----:B------:R-:W2:Y:S04]  /*8e940*/  LDL.LU R3, [R1+0x91c4] ;  /* 0x0091c40001037983 */ /* 0x000ea80000300800 */
[----:B------:R-:W2:Y:S04]  /*8e950*/  LDL.LU R28, [R1+0x91c0] ;  /* 0x0091c000011c7983 */ /* 0x000ea80000300800 */
[----:B------:R0:W-:Y:S04]  /*8e960*/  STL.64 [R1+0x9090], R24 ;  /* 0x0090901801007387 */ /* 0x0001e80000100a00 */
[----:B0-----:R-:W2:Y:S04]  /*8e970*/  LDL R24, [R1+0x10] ;  /* 0x0000100001187983 */ /* 0x001ea80000100800 */
[----:B------:R-:W2:Y:S04]  /*8e980*/  LDL R25, [R1+0x14] ;  /* 0x0000140001197983 */ /* 0x000ea80000100800 */
[----:B--2---:R0:W-:Y:S04]  /*8e990*/  STL.64 [R1+0x90a8], R24 ;  /* 0x0090a81801007387 */ /* 0x0041e80000100a00 */
[----:B0-----:R-:W4:Y:S04]  /*8e9a0*/  LDL.64 R24, [R1+0x110] ;  /* 0x0001100001187983 */ /* 0x001f280000100a00 */
[----:B------:R-:W-:Y:S04]  /*8e9b0*/  STL [R1+0x903c], R0 ;  /* 0x00903c0001007387 */ /* 0x000fe80000100800 */
[----:B------:R-:W-:Y:S01]  /*8e9c0*/  STL [R1+0x9038], R2 ;  /* 0x0090380201007387 */ /* 0x000fe20000100800 */
[----:B----4-:R-:W-:Y:S01]  /*8e9d0*/  HMMA.16816.F32.BF16 R12, R20, R24, R12 ;  /* 0x00000018140c723c */ /* 0x010fe2000004180c */
[----:B------:R-:W-:-:S06]  /*8e9e0*/  IMAD.MOV.U32 R29, RZ, RZ, R25 ;  /* 0x000000ffff1d7224 */ /* 0x000fcc00078e0019 */
[----:B------:R-:W-:Y:S02]  /*8e9f0*/  IMAD.MOV.U32 R24, RZ, RZ, R28 ;  /* 0x000000ffff187224 */ /* 0x000fe400078e001c */
[----:B------:R-:W-:Y:S11]  /*8ea00*/  IMAD.MOV.U32 R25, RZ, RZ, R3 ;  /* 0x000000ffff197224 */ /* 0x000ff600078e0003 */
[----:B------:R-:W-:Y:S03]  /*8ea10*/  @!UPT UIADD3 URZ, URZ, URZ, URZ ;  /* 0x0000003f3f3ff290 */ /* 0x000fe6000fffe03f */
[----:B------:R0:W-:Y:S04]  /*8ea20*/  STL.64 [R1+0x790], R12 ;  /* 0x0007900c01007387 */ /* 0x0001e80000100a00 */
[----:B------:R-:W-:Y:S04]  /*8ea30*/  STL.64 [R1+0x798], R14 ;  /* 0x0007980e01007387 */ /* 0x000fe80000100a00 */
[----:B0-----:R-:W2:Y:S04]  /*8ea40*/  LDL.LU.64 R12, [R1+0x91b8] ;  /* 0x0091b800010c7983 */ /* 0x001ea80000300a00 */
[----:B------:R0:W-:Y:S04]  /*8ea50*/  STL.64 [R1+0x90c0], R24 ;  /* 0x0090c01801007387 */ /* 0x0001e80000100a00 */
[----:B0-----:R-:W4:Y:S04]  /*8ea60*/  LDL.LU.64 R24, [R1+0x780] ;  /* 0x0007800001187983 */ /* 0x001f280000300a00 */
[----:B------:R-:W4:Y:S01]  /*8ea70*/  LDL.LU.64 R26, [R1+0x788] ;  /* 0x00078800011a7983 */ /* 0x000f220000300a00 */
[----:B---3--:R-:W-:-:S02]  /*8ea80*/  IMAD.MOV.U32 R28, RZ, RZ, R8 ;  /* 0x000000ffff1c7224 */ /* 0x008fc400078e0008 */
[----:B------:R-:W-:Y:S01]  /*8ea90*/  IMAD.MOV.U32 R3, RZ, RZ, R9 ;  /* 0x000000ffff037224 */ /* 0x000fe200078e0009 */
[C---:B----4-:R-:W-:Y:S11]  /*8eaa0*/  HMMA.16816.F32.BF16 R24, R20.reuse, R8, R24 ;  /* 0x000000081418723c */ /* 0x050ff60000041818 */
[----:B------:R-:W-:Y:S11]  /*8eab0*/  @!UPT UIADD3 URZ, URZ, URZ, URZ ;  /* 0x0000003f3f3ff290 */ /* 0x000ff6000fffe03f */
[----:B------:R-:W-:Y:S01]  /*8eac0*/  @!UPT UIADD3 URZ, URZ, URZ, URZ ;  /* 0x0000003f3f3ff290 */ /* 0x000fe2000fffe03f */
[----:B------:R0:W-:Y:S04]  /*8ead0*/  STL.64 [R1+0x780], R24 ;  /* 0x0007801801007387 */ /* 0x0001e80000100a00 */
[----:B------:R-:W-:Y:S04]  /*8eae0*/  STL.64 [R1+0x788], R26 ;  /* 0x0007881a01007387 */ /* 0x000fe80000100a00 */
[----:B------:R-:W3:Y:S04]  /*8eaf0*/  LDL.LU.64 R8, [R1+0x760] ;  /* 0x0007600001087983 */ /* 0x000ee80000300a00 */
[----:B------:R-:W3:Y:S04]  /*8eb00*/  LDL.LU.64 R10, [R1+0x768] ;  /* 0x00076800010a7983 */ /* 0x000ee80000300a00 */
[----:B0-----:R-:W4:Y:S04]  /*8eb10*/  LDL R24, [R1+0x30] ;  /* 0x0000300001187983 */ /* 0x001f280000100800 */
[----:B------:R-:W4:Y:S04]  /*8eb20*/  LDL R25, [R1+0x34] ;  /* 0x0000340001197983 */ /* 0x000f280000100800 */
[----:B----4-:R0:W-:Y:S04]  /*8eb30*/  STL.64 [R1+0x90d8], R24 ;  /* 0x0090d81801007387 */ /* 0x0101e80000100a00 */
[----:B0-----:R-:W4:Y:S04]  /*8eb40*/  LDL.LU.64 R24, [R1+0x770] ;  /* 0x0007700001187983 */ /* 0x001f280000300a00 */
[----:B------:R-:W4:Y:S02]  /*8eb50*/  LDL.LU.64 R26, [R1+0x778] ;  /* 0x00077800011a7983 */ /* 0x000f240000300a00 */
[C---:B----4-:R-:W-:Y:S11]  /*8eb60*/  HMMA.16816.F32.BF16 R24, R20.reuse, R16, R24 ;  /* 0x000000101418723c */ /* 0x050ff60000041818 */
[----:B------:R-:W-:Y:S11]  /*8eb70*/  @!UPT UIADD3 URZ, URZ, URZ, URZ ;  /* 0x0000003f3f3ff290 */ /* 0x000ff6000fffe03f */
[----:B------:R-:W-:Y:S01]  /*8eb80*/  @!UPT UIADD3 URZ, URZ, URZ, URZ ;  /* 0x0000003f3f3ff290 */ /* 0x000fe2000fffe03f */
[----:B------:R0:W-:Y:S04]  /*8eb90*/  STL.64 [R1+0x770], R24 ;  /* 0x0007701801007387 */ /* 0x0001e80000100a00 */
[----:B------:R-:W-:Y:S04]  /*8eba0*/  STL.64 [R1+0x778], R26 ;  /* 0x0007781a01007387 */ /* 0x000fe80000100a00 */
[----:B0-----:R-:W4:Y:S04]  /*8ebb0*/  LDL R24, [R1+0x40] ;  /* 0x0000400001187983 */ /* 0x001f280000100800 */
[----:B------:R-:W4:Y:S01]  /*8ebc0*/  LDL R25, [R1+0x44] ;  /* 0x0000440001197983 */ /* 0x000f220000100800 */
[----:B---3--:R-:W-:Y:S01]  /*8ebd0*/  HMMA.16816.F32.BF16 R8, R20, R4, R8 ;  /* 0x000000041408723c */ /* 0x008fe20000041808 */
[----:B------:R-:W-:-:S02]  /*8ebe0*/  IMAD.MOV.U32 R15, RZ, RZ, R16 ;  /* 0x000000ffff0f7224 */ /* 0x000fc400078e0010 */
[----:B----4-:R0:W-:Y:S04]  /*8ebf0*/  STL.64 [R1+0x90f0], R24 ;  /* 0x0090f01801007387 */ /* 0x0101e80000100a00 */
[----:B0-----:R-:W3:Y:S04]  /*8ec00*/  LDL R24, [R1+0x50] ;  /* 0x0000500001187983 */ /* 0x001ee80000100800 */
[----:B------:R-:W3:Y:S01]  /*8ec10*/  LDL R25, [R1+0x54] ;  /* 0x0000540001197983 */ /* 0x000ee20000100800 */
[----:B------:R-:W-:-:S03]  /*8ec20*/  IMAD.MOV.U32 R14, RZ, RZ, R17 ;  /* 0x000000ffff0e7224 */ /* 0x000fc600078e0011 */
[----:B---3--:R0:W-:Y:S04]  /*8ec30*/  STL.64 [R1+0x9108], R24 ;  /* 0x0091081801007387 */ /* 0x0081e80000100a00 */
[----:B------:R-:W-:Y:S04]  /*8ec40*/  STL.64 [R1+0x90a0], R14 ;  /* 0x0090a00e01007387 */ /* 0x000fe80000100a00 */
[----:B--2---:R-:W-:Y:S04]  /*8ec50*/  STL.64 [R1+0x9098], R12 ;  /* 0x0090980c01007387 */ /* 0x004fe80000100a00 */
[----:B------:R-:W-:Y:S04]  /*8ec60*/  STL.64 [R1+0x760], R8 ;  /* 0x0007600801007387 */ /* 0x000fe80000100a00 */
[----:B------:R-:W-:Y:S04]  /*8ec70*/  STL.64 [R1+0x768], R10 ;  /* 0x0007680a01007387 */ /* 0x000fe80000100a00 */
[----:B0-----:R-:W2:Y:S04]  /*8ec80*/  LDL R24, [R1+0x60] ;  /* 0x0000600001187983 */ /* 0x001ea80000100800 */
[----:B------:R-:W2:Y:S01]  /*8ec90*/  LDL R25, [R1+0x64] ;  /* 0x0000640001197983 */ /* 0x000ea20000100800 */
[----:B------:R-:W-:-:S02]  /*8eca0*/  IMAD.MOV.U32 R0, RZ, RZ, R4 ;  /* 0x000000ffff007224 */ /* 0x000fc400078e0004 */
[----:B------:R-:W-:Y:S01]  /*8ecb0*/  IMAD.MOV.U32 R2, RZ, RZ, R5 ;  /* 0x000000ffff027224 */ /* 0x000fe200078e0005 */
[----:B--2---:R-:W-:Y:S04]  /*8ecc0*/  STL.64 [R1+0x9120], R24 ;  /* 0x0091201801007387 */ /* 0x004fe80000100a00 */
[----:B------:R-:W2:Y:S04]  /*8ecd0*/  LDL R4, [R1+0x70] ;  /* 0x0000700001047983 */ /* 0x000ea80000100800 */
[----:B------:R-:W2:Y:S04]  /*8ece0*/  LDL R5, [R1+0x74] ;  /* 0x0000740001057983 */ /* 0x000ea80000100800 */
[----:B--2---:R0:W-:Y:S04]  /*8ecf0*/  STL.64 [R1+0x9128], R4 ;  /* 0x0091280401007387 */ /* 0x0041e80000100a00 */
[----:B0-----:R-:W2:Y:S04]  /*8ed00*/  LDL R4, [R1+0x80] ;  /* 0x0000800001047983 */ /* 0x001ea80000100800 */
        /* <DEDUP_REMOVED lines=55> */
[----:B------:R-:W4:Y:S01]  /*8f080*/  LDL.LU.64 R14, [R1+0x6c8] ;  /* 0x0006c800010e7983 */ /* 0x000f220000300a00 */
[C---:B--2---:R-:W-:Y:S03]  /*8f090*/  HMMA.16816.F32.BF16 R4, R20.reuse, R4, R24 ;  /* 0x000000041404723c */ /* 0x044fe60000041818 */
[----:B----4-:R-:W-:Y:S04]  /*8f0a0*/  STL.64 [R1+0x9100], R14 ;  /* 0x0091000e01007387 */ /* 0x010fe80000100a00 */
[----:B---3--:R0:W-:Y:S04]  /*8f0b0*/  STL.64 [R1+0x90f8], R12 ;  /* 0x0090f80c01007387 */ /* 0x0081e80000100a00 */
[----:B0-----:R-:W2:Y:S04]  /*8f0c0*/  LDL.LU.64 R12, [R1+0x6d0] ;  /* 0x0006d000010c7983 */ /* 0x001ea80000300a00 */
[----:B------:R-:W3:Y:S04]  /*8f0d0*/  LDL.LU.64 R14, [R1+0x6d8] ;  /* 0x0006d800010e7983 */ /* 0x000ee80000300a00 */
[----:B---3--:R-:W-:Y:S04]  /*8f0e0*/  STL.64 [R1+0x9118], R14 ;  /* 0x0091180e01007387 */ /* 0x008fe80000100a00 */
[----:B--2---:R0:W-:Y:S04]  /*8f0f0*/  STL.64 [R1+0x9110], R12 ;  /* 0x0091100c01007387 */ /* 0x0041e80000100a00 */
[----:B0-----:R-:W2:Y:S04]  /*8f100*/  LDL.LU.64 R12, [R1+0x6e0] ;  /* 0x0006e000010c7983 */ /* 0x001ea80000300a00 */
[----:B------:R-:W2:Y:S04]  /*8f110*/  LDL.LU.64 R14, [R1+0x6e8] ;  /* 0x0006e800010e7983 */ /* 0x000ea80000300a00 */
[----:B------:R-:W3:Y:S04]  /*8f120*/  LDL.LU.64 R8, [R1+0x680] ;  /* 0x0006800001087983 */ /* 0x000ee80000300a00 */
[----:B------:R-:W3:Y:S04]  /*8f130*/  LDL.LU.64 R10, [R1+0x688] ;  /* 0x00068800010a7983 */ /* 0x000ee80000300a00 */
[----:B------:R-:W4:Y:S04]  /*8f140*/  LDL.LU.64 R16, [R1+0x670] ;  /* 0x0006700001107983 */ /* 0x000f280000300a00 */
[----:B------:R-:W4:Y:S04]  /*8f150*/  LDL.LU.64 R18, [R1+0x678] ;  /* 0x0006780001127983 */ /* 0x000f280000300a00 */
[----:B------:R-:W2:Y:S04]  /*8f160*/  LDL.LU.64 R26, [R1+0x91b0] ;  /* 0x0091b000011a7983 */ /* 0x000ea80000300a00 */
[----:B------:R-:W2:Y:S04]  /*8f170*/  LDL.LU.64 R24, [R1+0x91a8] ;  /* 0x0091a80001187983 */ /* 0x000ea80000300a00 */
        /* <DEDUP_REMOVED lines=39> */
[----:B------:R-:W2:Y:S11]  /*8f3f0*/  LDL.LU.64 R24, [R1+0x9120] ;  /* 0x0091200001187983 */ /* 0x000eb60000300a00 */
[----:B------:R-:W-:Y:S10]  /*8f400*/  @!UPT UIADD3 URZ, URZ, URZ, URZ ;  /* 0x0000003f3f3ff290 */ /* 0x000ff4000fffe03f */
        /* <DEDUP_REMOVED lines=45> */
[----:B0-----:R-:W3:Y:S02]  /*8f6e0*/  LDL.LU.64 R24, [R1+0x9090] ;  /* 0x0090900001187983 */ /* 0x001ee40000300a00 */
[C---:B---3--:R-:W-:Y:S02]  /*8f6f0*/  HMMA.16816.F32.BF16 R24, R20.reuse, R24, R8 ;  /* 0x000000181418723c */ /* 0x048fe40000041808 */
[----:B------:R-:W3:Y:S11]  /*8f700*/  LDL.LU.64 R8, [R1+0x9088] ;  /* 0x0090880001087983 */ /* 0x000ef60000300a00 */
[----:B------:R-:W-:Y:S10]  /*8f710*/  @!UPT UIADD3 URZ, URZ, URZ, URZ ;  /* 0x0000003f3f3ff290 */ /* 0x000ff4000fffe03f */
[----:B------:R-:W-:Y:S04]  /*8f720*/  STL.64 [R1+0x680], R24 ;  /* 0x0006801801007387 */ /* 0x000fe80000100a00 */
[----:B------:R0:W-:Y:S04]  /*8f730*/  STL.64 [R1+0x688], R26 ;  /* 0x0006881a01007387 */ /* 0x0001e80000100a00 */
[----:B0-----:R-:W2:Y:S04]  /*8f740*/  LDL.LU.64 R26, [R1+0x9080] ;  /* 0x00908000011a7983 */ /* 0x001ea80000300a00 */
[----:B------:R-:W4:Y:S02]  /*8f750*/  LDL.LU.64 R24, [R1+0x9078] ;  /* 0x0090780001187983 */ /* 0x000f240000300a00 */
[C---:B----4-:R-:W-:Y:S11]  /*8f760*/  HMMA.16816.F32.BF16 R16, R20.reuse, R24, R16 ;  /* 0x000000181410723c */ /* 0x050ff60000041810 */
[----:B------:R-:W-:Y:S11]  /*8f770*/  @!UPT UIADD3 URZ, URZ, URZ, URZ ;  /* 0x0000003f3f3ff290 */ /* 0x000ff6000fffe03f */
[----:B------:R-:W-:Y:S01]  /*8f780*/  @!UPT UIADD3 URZ, URZ, URZ, URZ ;  /* 0x0000003f3f3ff290 */ /* 0x000fe2000fffe03f */
[----:B------:R0:W-:Y:S04]  /*8f790*/  STL.64 [R1+0x670], R16 ;  /* 0x0006701001007387 */ /* 0x0001e80000100a00 */
[----:B------:R1:W-:Y:S04]  /*8f7a0*/  STL.64 [R1+0x678], R18 ;  /* 0x0006781201007387 */ /* 0x0003e80000100a00 */
[----:B0-----:R-:W4:Y:S04]  /*8f7b0*/  LDL.LU.64 R16, [R1+0xac0] ;  /* 0x000ac00001107983 */ /* 0x001f280000300a00 */
[----:B-1----:R-:W4:Y:S04]  /*8f7c0*/  LDL.LU.64 R18, [R1+0xac8] ;  /* 0x000ac80001127983 */ /* 0x002f280000300a00 */
[----:B--2---:R-:W-:Y:S04]  /*8f7d0*/  STL.64 [R1+0x8f10], R26 ;  /* 0x008f101a01007387 */ /* 0x004fe80000100a00 */
[----:B------:R0:W-:Y:S04]  /*8f7e0*/  STL.64 [R1+0x8f08], R24 ;  /* 0x008f081801007387 */ /* 0x0001e80000100a00 */
[----:B0-----:R-:W2:Y:S01]  /*8f7f0*/  LDL.LU.64 R24, [R1+0x190] ;  /* 0x0001900001187983 */ /* 0x001ea20000300a00 */
[C---:B------:R-:W-:Y:S03]  /*8f800*/  HMMA.16816.F32.BF16 R4, R20.reuse, R12, R4 ;  /* 0x0000000c1404723c */ /* 0x040fe60000041804 */
[----:B--2---:R0:W-:Y:S04]  /*8f810*/  STL.64 [R1+0x9040], R24 ;  /* 0x0090401801007387 */ /* 0x0041e80000100a00 */
[----:B0-----:R-:W3:Y:S04]  /*8f820*/  LDL.LU.64 R24, [R1+0x650] ;  /* 0x0006500001187983 */ /* 0x001ee80000300a00 */
[----:B------:R-:W3:Y:S11]  /*8f830*/  LDL.LU.64 R26, [R1+0x658] ;  /* 0x00065800011a7983 */ /* 0x000ef60000300a00 */
[----:B------:R-:W-:Y:S01]  /*8f840*/  @!UPT UIADD3 URZ, URZ, URZ, URZ ;  /* 0x0000003f3f3ff290 */ /* 0x000fe2000fffe03f */
[----:B------:R-:W-:Y:S04]  /*8f850*/  STL.64 [R1+0x660], R4 ;  /* 0x0006600401007387 */ /* 0x000fe80000100a00 */
[----:B------:R0:W-:Y:S04]  /*8f860*/  STL.64 [R1+0x668], R6 ;  /* 0x0006680601007387 */ /* 0x0001e80000100a00 */
[----:B0-----:R-:W2:Y:S04]  /*8f870*/  LDL.LU.64 R6, [R1+0x9070] ;  /* 0x0090700001067983 */ /* 0x001ea80000300a00 */
[----:B------:R-:W4:Y:S04]  /*8f880*/  LDL.LU.64 R4, [R1+0x9068] ;  /* 0x0090680001047983 */ /* 0x000f280000300a00 */
[----:B------:R0:W-:Y:S04]  /*8f890*/  STL.64 [R1+0x9050], R14 ;  /* 0x0090500e01007387 */ /* 0x0001e80000100a00 */
[----:B0-----:R-:W2:Y:S04]  /*8f8a0*/  LDL R15, [R1+0x3ac0] ;  /* 0x003ac000010f7983 */ /* 0x001ea80000100800 */
[----:B------:R0:W-:Y:S04]  /*8f8b0*/  STL.64 [R1+0x9048], R12 ;  /* 0x0090480c01007387 */ /* 0x0001e80000100a00 */
[----:B0-----:R-:W2:Y:S01]  /*8f8c0*/  LDL.LU.64 R12, [R1+0x1b0] ;  /* 0x0001b000010c7983 */ /* 0x001ea20000300a00 */
[C---:B---3--:R-:W-:Y:S08]  /*8f8d0*/  HMMA.16816.F32.BF16 R24, R20.reuse, R8, R24 ;  /* 0x000000081418723c */ /* 0x048ff00000041818 */
[----:B----4-:R-:W-:Y:S11]  /*8f8e0*/  HMMA.16816.F32.BF16 R20, R20, R4, R16 ;  /* 0x000000041414723c */ /* 0x010ff60000041810 */
[----:B------:R-:W-:Y:S04]  /*8f8f0*/  @!UPT UIADD3 URZ, URZ, URZ, URZ ;  /* 0x0000003f3f3ff290 */ /* 0x000fe8000fffe03f */
[----:B------:R0:W-:Y:S04]  /*8f900*/  STL.64 [R1+0x650], R24 ;  /* 0x0006501801007387 */ /* 0x0001e80000100a00 */
[----:B------:R1:W-:Y:S04]  /*8f910*/  STL.64 [R1+0x658], R26 ;  /* 0x0006581a01007387 */ /* 0x0003e80000100a00 */
[----:B0-----:R-:W3:Y:S04]  /*8f920*/  LDL.LU.64 R24, [R1+0x630] ;  /* 0x0006300001187983 */ /* 0x001ee80000300a00 */
[----:B-1----:R-:W3:Y:S04]  /*8f930*/  LDL.LU.64 R26, [R1+0x638] ;  /* 0x00063800011a7983 */ /* 0x002ee80000300a00 */
[----:B------:R-:W-:Y:S04]  /*8f940*/  STL [R1+0x8ee4], R8 ;  /* 0x008ee40801007387 */ /* 0x000fe80000100800 */
[----:B------:R0:W-:Y:S04]  /*8f950*/  STL [R1+0x8ee0], R9 ;  /* 0x008ee00901007387 */ /* 0x0001e80000100800 */
[----:B0-----:R-:W4:Y:S04]  /*8f960*/  LDL.LU.64 R8, [R1+0x640] ;  /* 0x0006400001087983 */ /* 0x001f280000300a00 */
[----:B------:R-:W4:Y:S04]  /*8f970*/  LDL.LU.64 R10, [R1+0x648] ;  /* 0x00064800010a7983 */ /* 0x000f280000300a00 */
[----:B------:R-:W4:Y:S04]  /*8f980*/  LDL.LU.64 R18, [R1+0x9060] ;  /* 0x0090600001127983 */ /* 0x000f280000300a00 */
[----:B------:R-:W4:Y:S04]  /*8f990*/  LDL.LU.64 R16, [R1+0x9058] ;  /* 0x0090580001107983 */ /* 0x000f280000300a00 */
[----:B--2---:R-:W-:Y:S04]  /*8f9a0*/  STL.64 [R1+0x8ed0], R6 ;  /* 0x008ed00601007387 */ /* 0x004fe80000100a00 */
[----:B------:R0:W-:Y:S04]  /*8f9b0*/  STL.64 [R1+0x8ec8], R4 ;  /* 0x008ec80401007387 */ /* 0x0001e80000100a00 */
[----:B------:R-:W-:Y:S04]  /*8f9c0*/  STL.64 [R1+0x3d0], R20 ;  /* 0x0003d01401007387 */ /* 0x000fe80000100a00 */
[----:B------:R-:W-:Y:S04]  /*8f9d0*/  STL.64 [R1+0x3d8], R22 ;  /* 0x0003d81601007387 */ /* 0x000fe80000100a00 */
[----:B0-----:R-:W3:Y:S04]  /*8f9e0*/  LDL.LU.64 R4, [R1+0x1a0] ;  /* 0x0001a00001047983 */ /* 0x001ee80000300a00 */
[----:B------:R-:W0:Y:S04]  /*8f9f0*/  LDSM.16.MT88.4 R20, [R15+0x20000] ;  /* 0x020000000f14783b */ /* 0x000e280000004200 */
[----:B0-----:R-:W-:Y:S04]  /*8fa00*/  STL [R1+0x8ef4], R20 ;  /* 0x008ef41401007387 */ /* 0x001fe80000100800 */
[----:B------:R0:W-:Y:S04]  /*8fa10*/  STL [R1+0x8ef0], R21 ;  /* 0x008ef01501007387 */ /* 0x0001e80000100800 */
[----:B------:R-:W-:Y:S04]  /*8fa20*/  STL [R1+0x8ec4], R22 ;  /* 0x008ec41601007387 */ /* 0x000fe80000100800 */
[----:B------:R1:W-:Y:S04]  /*8fa30*/  STL [R1+0x8ec0], R23 ;  /* 0x008ec01701007387 */ /* 0x0003e80000100800 */
[----:B0-----:R-:W2:Y:S04]  /*8fa40*/  LDL.LU.64 R20, [R1+0x620] ;  /* 0x0006200001147983 */ /* 0x001ea80000300a00 */
[----:B-1----:R-:W2:Y:S01]  /*8fa50*/  LDL.LU.64 R22, [R1+0x628] ;  /* 0x0006280001167983 */ /* 0x002ea20000300a00 */
[C---:B----4-:R-:W-:Y:S08]  /*8fa60*/  HMMA.16816.F32.BF16 R8, R16.reuse, R12, R8 ;  /* 0x0000000c1008723c */ /* 0x050ff00000041808 */
[----:B---3--:R-:W-:Y:S11]  /*8fa70*/  HMMA.16816.F32.BF16 R24, R16, R4, R24 ;  /* 0x000000041018723c */ /* 0x008ff60000041818 */
[----:B------:R-:W-:Y:S04]  /*8fa80*/  @!UPT UIADD3 URZ, URZ, URZ, URZ ;  /* 0x0000003f3f3ff290 */ /* 0x000fe8000fffe03f */
[----:B------:R-:W-:Y:S04]  /*8fa90*/  STL.64 [R1+0x640], R8 ;  /* 0x0006400801007387 */ /* 0x000fe80000100a00 */
[----:B------:R0:W-:Y:S04]  /*8faa0*/  STL.64 [R1+0x648], R10 ;  /* 0x0006480a01007387 */ /* 0x0001e80000100a00 */
[----:B------:R-:W3:Y:S01]  /*8fab0*/  LDL.LU.64 R14, [R1+0x9050] ;  /* 0x00905000010e7983 */ /* 0x000ee20000300a00 */
[----:B0-----:R-:W-:Y:S02]  /*8fac0*/  IMAD.MOV.U32 R11, RZ, RZ, R12 ;  /* 0x000000ffff0b7224 */ /* 0x001fe400078e000c */
[----:B------:R-:W-:-:S02]  /*8fad0*/  IMAD.MOV.U32 R10, RZ, RZ, R13 ;  /* 0x000000ffff0a7224 */ /* 0x000fc400078e000d */
[----:B------:R-:W4:Y:S04]  /*8fae0*/  LDL.LU.64 R12, [R1+0x9048] ;  /* 0x00904800010c7983 */ /* 0x000f280000300a00 */
[----:B------:R0:W-:Y:S04]  /*8faf0*/  STL.64 [R1+0x630], R24 ;  /* 0x0006301801007387 */ /* 0x0001e80000100a00 */
[----:B------:R-:W-:Y:S04]  /*8fb00*/  STL.64 [R1+0x638], R26 ;  /* 0x0006381a01007387 */ /* 0x000fe80000100a00 */
[----:B0-----:R-:W2:Y:S01]  /*8fb10*/  LDL.LU.64 R24, [R1+0x9040] ;  /* 0x0090400001187983 */ /* 0x001ea20000300a00 */
[----:B------:R-:W-:-:S02]  /*8fb20*/  IMAD.MOV.U32 R8, RZ, RZ, R4 ;  /* 0x000000ffff087224 */ /* 0x000fc400078e0004 */
[----:B------:R-:W-:Y:S02]  /*8fb30*/  IMAD.MOV.U32 R9, RZ, RZ, R5 ;  /* 0x000000ffff097224 */ /* 0x000fe400078e0005 */
[----:B------:R-:W4:Y:S04]  /*8fb40*/  LDL.LU.64 R4, [R1+0x170] ;  /* 0x0001700001047983 */ /* 0x000f280000300a00 */
[----:B------:R-:W-:Y:S04]  /*8fb50*/  STL.64 [R1+0x8f00], R10 ;  /* 0x008f000a01007387 */ /* 0x000fe80000100a00 */
[----:B------:R3:W-:Y:S02]  /*8fb60*/  STL.64 [R1+0x8ef8], R8 ;  /* 0x008ef80801007387 */ /* 0x0007e40000100a00 */
[----:B---3--:R-:W-:-:S02]  /*8fb70*/  IMAD.MOV.U32 R8, RZ, RZ, R15 ;  /* 0x000000ffff087224 */ /* 0x008fc400078e000f */
[----:B------:R-:W-:-:S05]  /*8fb80*/  IMAD.MOV.U32 R9, RZ, RZ, R14 ;  /* 0x000000ffff097224 */ /* 0x000fca00078e000e */
[----:B------:R2:W-:Y:S02]  /*8fb90*/  STL.64 [R1+0x8fb0], R8 ;  /* 0x008fb00801007387 */ /* 0x0005e40000100a00 */
[----:B--2---:R-:W-:Y:S01]  /*8fba0*/  HMMA.16816.F32.BF16 R8, R16, R24, R20 ;  /* 0x000000181008723c */ /* 0x004fe20000041814 */
[----:B------:R-:W-:Y:S02]  /*8fbb0*/  IMAD.MOV.U32 R14, RZ, RZ, R24 ;  /* 0x000000ffff0e7224 */ /* 0x000fe400078e0018 */
[----:B------:R-:W-:-:S04]  /*8fbc0*/  IMAD.MOV.U32 R15, RZ, RZ, R25 ;  /* 0x000000ffff0f7224 */ /* 0x000fc800078e0019 */
[----:B------:R-:W-:Y:S02]  /*8fbd0*/  IMAD.MOV.U32 R24, RZ, RZ, R0 ;  /* 0x000000ffff187224 */ /* 0x000fe400078e0000 */
[----:B------:R-:W-:Y:S11]  /*8fbe0*/  IMAD.MOV.U32 R25, RZ, RZ, R2 ;  /* 0x000000ffff197224 */ /* 0x000ff600078e0002 */
[----:B------:R-:W-:Y:S03]  /*8fbf0*/  @!UPT UIADD3 URZ, URZ, URZ, URZ ;  /* 0x0000003f3f3ff290 */ /* 0x000fe6000fffe03f */
[----:B------:R-:W-:Y:S04]  /*8fc00*/  STL.64 [R1+0x620], R8 ;  /* 0x0006200801007387 */ /* 0x000fe80000100a00 */
[----:B------:R-:W-:Y:S04]  /*8fc10*/  STL.64 [R1+0x628], R10 ;  /* 0x0006280a01007387 */ /* 0x000fe80000100a00 */
[----:B------:R-:W2:Y:S04]  /*8fc20*/  LDL.LU.64 R20, [R1+0x610] ;  /* 0x0006100001147983 */ /* 0x000ea80000300a00 */
[----:B------:R-:W2:Y:S04]  /*8fc30*/  LDL.LU.64 R22, [R1+0x618] ;  /* 0x0006180001167983 */ /* 0x000ea80000300a00 */
[----:B------:R-:W3:Y:S04]  /*8fc40*/  LDL.LU R0, [R1+0x903c] ;  /* 0x00903c0001007983 */ /* 0x000ee80000300800 */
[----:B------:R-:W2:Y:S04]  /*8fc50*/  LDL.LU R2, [R1+0x9038] ;  /* 0x0090380001027983 */ /* 0x000ea80000300800 */
[----:B------:R0:W-:Y:S04]  /*8fc60*/  STL.64 [R1+0x8fb8], R24 ;  /* 0x008fb81801007387 */ /* 0x0001e80000100a00 */
[----:B0-----:R-:W2:Y:S01]  /*8fc70*/  LDL R24, [R1+0x110] ;  /* 0x0001100001187983 */ /* 0x001ea20000100800 */
[----:B------:R-:W-:-:S03]  /*8fc80*/  IMAD.MOV.U32 R25, RZ, RZ, R29 ;  /* 0x000000ffff197224 */ /* 0x000fc600078e001d */
[----:B------:R-:W3:Y:S04]  /*8fc90*/  LDL.LU R29, [R1+0x9034] ;  /* 0x00903400011d7983 */ /* 0x000ee80000300800 */
[----:B------:R-:W3:Y:S04]  /*8fca0*/  LDL.LU.64 R8, [R1+0x600] ;  /* 0x0006000001087983 */ /* 0x000ee80000300a00 */
[----:B------:R-:W3:Y:S04]  /*8fcb0*/  LDL.LU.64 R10, [R1+0x608] ;  /* 0x00060800010a7983 */ /* 0x000ee80000300a00 */
[----:B--2---:R0:W-:Y:S04]  /*8fcc0*/  STL.64 [R1+0x8fd0], R24 ;  /* 0x008fd01801007387 */ /* 0x0041e80000100a00 */
[----:B0-----:R-:W2:Y:S04]  /*8fcd0*/  LDL.LU.64 R24, [R1+0x180] ;  /* 0x0001800001187983 */ /* 0x001ea80000300a00 */
[----:B------:R-:W-:Y:S04]  /*8fce0*/  STL.64 [R1+0x8f20], R14 ;  /* 0x008f200e01007387 */ /* 0x000fe80000100a00 */
[----:B----4-:R0:W-:Y:S04]  /*8fcf0*/  STL.64 [R1+0x8f18], R12 ;  /* 0x008f180c01007387 */ /* 0x0101e80000100a00 */
[----:B0-----:R-:W4:Y:S04]  /*8fd00*/  LDL R12, [R1+0x130] ;  /* 0x00013000010c7983 */ /* 0x001f280000100800 */
[----:B------:R-:W4:Y:S04]  /*8fd10*/  LDL R13, [R1+0x134] ;  /* 0x00013400010d7983 */ /* 0x000f280000100800 */
[----:B----4-:R0:W-:Y:S04]  /*8fd20*/  STL.64 [R1+0x8fe8], R12 ;  /* 0x008fe80c01007387 */ /* 0x0101e80000100a00 */
[----:B0-----:R-:W4:Y:S01]  /*8fd30*/  LDL R12, [R1+0x140] ;  /* 0x00014000010c7983 */ /* 0x001f220000100800 */
[----:B---3--:R-:W-:-:S03]  /*8fd40*/  IMAD.MOV.U32 R13, RZ, RZ, R29 ;  /* 0x000000ffff0d7224 */ /* 0x008fc600078e001d */
[----:B------:R-:W3:Y:S04]  /*8fd50*/  LDL.LU R29, [R1+0x9030] ;  /* 0x00903000011d7983 */ /* 0x000ee80000300800 */
[----:B----4-:R0:W-:Y:S04]  /*8fd60*/  STL.64 [R1+0x9000], R12 ;  /* 0x0090000c01007387 */ /* 0x0101e80000100a00 */
[----:B0-----:R-:W4:Y:S04]  /*8fd70*/  LDL R12, [R1+0x150] ;  /* 0x00015000010c7983 */ /* 0x001f280000100800 */
[----:B------:R-:W4:Y:S01]  /*8fd80*/  LDL R13, [R1+0x154] ;  /* 0x00015400010d7983 */ /* 0x000f220000100800 */
[C---:B------:R-:W-:Y:S03]  /*8fd90*/  HMMA.16816.F32.BF16 R8, R16.reuse, R4, R8 ;  /* 0x000000041008723c */ /* 0x040fe60000041808 */
[----:B----4-:R2:W-:Y:S05]  /*8fda0*/  STL.64 [R1+0x9018], R12 ;  /* 0x0090180c01007387 */ /* 0x0105ea0000100a00 */
[----:B--2---:R-:W-:Y:S07]  /*8fdb0*/  HMMA.16816.F32.BF16 R12, R16, R24, R20 ;  /* 0x00000018100c723c */ /* 0x004fee0000041814 */
[----:B------:R-:W-:-:S02]  /*8fdc0*/  IMAD.MOV.U32 R22, RZ, RZ, R24 ;  /* 0x000000ffff167224 */ /* 0x000fc400078e0018 */
[----:B------:R-:W-:Y:S11]  /*8fdd0*/  IMAD.MOV.U32 R23, RZ, RZ, R25 ;  /* 0x000000ffff177224 */ /* 0x000ff600078e0019 */
[----:B------:R-:W-:Y:S03]  /*8fde0*/  @!UPT UIADD3 URZ, URZ, URZ, URZ ;  /* 0x0000003f3f3ff290 */ /* 0x000fe6000fffe03f */
[----:B------:R0:W-:Y:S04]  /*8fdf0*/  STL.64 [R1+0x610], R12 ;  /* 0x0006100c01007387 */ /* 0x0001e80000100a00 */
[----:B------:R-:W-:Y:S04]  /*8fe00*/  STL.64 [R1+0x618], R14 ;  /* 0x0006180e01007387 */ /* 0x000fe80000100a00 */
[----:B0-----:R-:W2:Y:S04]  /*8fe10*/  LDL R12, [R1+0x160] ;  /* 0x00016000010c7983 */ /* 0x001ea80000100800 */
[----:B------:R-:W-:Y:S04]  /*8fe20*/  STL.64 [R1+0x600], R8 ;  /* 0x0006000801007387 */ /* 0x000fe80000100a00 */
[----:B------:R-:W-:Y:S04]  /*8fe30*/  STL.64 [R1+0x608], R10 ;  /* 0x0006080a01007387 */ /* 0x000fe80000100a00 */
[----:B------:R-:W4:Y:S04]  /*8fe40*/  LDL.LU.64 R24, [R1+0x5b0] ;  /* 0x0005b00001187983 */ /* 0x000f280000300a00 */
[----:B------:R-:W2:Y:S04]  /*8fe50*/  LDL.LU.64 R26, [R1+0x5b8] ;  /* 0x0005b800011a7983 */ /* 0x000ea80000300a00 */
[----:B--2---:R-:W-:Y:S04]  /*8fe60*/  STL.64 [R1+0x8fe0], R26 ;  /* 0x008fe01a01007387 */ /* 0x004fe80000100a00 */
[----:B----4-:R0:W-:Y:S04]  /*8fe70*/  STL.64 [R1+0x8fd8], R24 ;  /* 0x008fd81801007387 */ /* 0x0101e80000100a00 */
[----:B0-----:R-:W2:Y:S04]  /*8fe80*/  LDL.LU.64 R24, [R1+0x5c0] ;  /* 0x0005c00001187983 */ /* 0x001ea80000300a00 */
[----:B------:R-:W4:Y:S04]  /*8fe90*/  LDL.LU.64 R26, [R1+0x5c8] ;  /* 0x0005c800011a7983 */ /* 0x000f280000300a00 */
[----:B----4-:R-:W-:Y:S04]  /*8fea0*/  STL.64 [R1+0x8ff8], R26 ;  /* 0x008ff81a01007387 */ /* 0x010fe80000100a00 */
[----:B--2---:R0:W-:Y:S04]  /*8feb0*/  STL.64 [R1+0x8ff0], R24 ;  /* 0x008ff01801007387 */ /* 0x0041e80000100a00 */
        /* <DEDUP_REMOVED lines=9> */
[----:B------:R-:W2:Y:S04]  /*8ff50*/  LDL.LU.64 R26, [R1+0x5f8] ;  /* 0x0005f800011a7983 */ /* 0x000ea80000300a00 */
[----:B------:R-:W4:Y:S04]  /*8ff60*/  LDL.LU.64 R8, [R1+0x590] ;  /* 0x0005900001087983 */ /* 0x000f280000300a00 */
[----:B------:R-:W2:Y:S01]  /*8ff70*/  LDL.LU.64 R10, [R1+0x598] ;  /* 0x00059800010a7983 */ /* 0x000ea20000300a00 */
[----:B------:R-:W-:-:S02]  /*8ff80*/  IMAD.MOV.U32 R20, RZ, RZ, R4 ;  /* 0x000000ffff147224 */ /* 0x000fc400078e0004 */
[----:B------:R-:W-:Y:S02]  /*8ff90*/  IMAD.MOV.U32 R21, RZ, RZ, R5 ;  /* 0x000000ffff157224 */ /* 0x000fe400078e0005 */
[----:B---3--:R-:W-:Y:S01]  /*8ffa0*/  IMAD.MOV.U32 R13, RZ, RZ, R29 ;  /* 0x000000ffff0d7224 */ /* 0x008fe200078e001d */
[----:B--2---:R-:W-:Y:S04]  /*8ffb0*/  STL.64 [R1+0x8fc8], R10 ;  /* 0x008fc80a01007387 */ /* 0x004fe80000100a00 */
[----:B----4-:R0:W-:Y:S04]  /*8ffc0*/  STL.64 [R1+0x8fc0], R8 ;  /* 0x008fc00801007387 */ /* 0x0101e80000100a00 */
[----:B0-----:R-:W2:Y:S04]  /*8ffd0*/  LDL.LU.64 R8, [R1+0x5a0] ;  /* 0x0005a00001087983 */ /* 0x001ea80000300a00 */
[----:B------:R-:W2:Y:S04]  /*8ffe0*/  LDL.LU.64 R10, [R1+0x5a8] ;  /* 0x0005a800010a7983 */ /* 0x000ea80000300a00 */
[----:B------:R-:W3:Y:S01]  /*8fff0*/  LDL.64 R4, [R1+0xb0] ;  /* 0x0000b00001047983 */ /* 0x000ee20000100a00 */
[C---:B------:R-:W-:Y:S03]  /*90000*/  HMMA.16816.F32.BF16 R12, R16.reuse, R12, R24 ;  /* 0x0000000c100c723c */ /* 0x040fe60000041818 */
[----:B---3--:R0:W-:Y:S04]  /*90010*/  STL.64 [R1+0x8f90], R4 ;  /* 0x008f900401007387 */ /* 0x0081e80000100a00 */
[----:B0-----:R-:W3:Y:S04]  /*90020*/  LDL.LU.64 R4, [R1+0x580] ;  /* 0x0005800001047983 */ /* 0x001ee80000300a00 */
[----:B------:R-:W3:Y:S04]  /*90030*/  LDL.LU.64 R6, [R1+0x588] ;  /* 0x0005880001067983 */ /* 0x000ee80000300a00 */
[----:B------:R-:W-:Y:S04]  /*90040*/  STL.64 [R1+0x8f30], R22 ;  /* 0x008f301601007387 */ /* 0x000fe80000100a00 */
[----:B------:R-:W-:Y:S04]  /*90050*/  STL.64 [R1+0x8f28], R20 ;  /* 0x008f281401007387 */ /* 0x000fe80000100a00 */
        /* <DEDUP_REMOVED lines=19> */
[----:B----4-:R-:W-:Y:S02]  /*90190*/  HMMA.16816.F32.BF16 R12, R16, R12, R24 ;  /* 0x0000000c100c723c */ /* 0x010fe40000041818 */
[----:B------:R-:W4:Y:S04]  /*901a0*/  LDL.LU.64 R26, [R1+0x8fe0] ;  /* 0x008fe000011a7983 */ /* 0x000f280000300a00 */
[----:B------:R-:W4:Y:S11]  /*901b0*/  LDL.LU.64 R24, [R1+0x8fd8] ;  /* 0x008fd80001187983 */ /* 0x000f360000300a00 */
[----:B------:R-:W-:Y:S06]  /*901c0*/  @!UPT UIADD3 URZ, URZ, URZ, URZ ;  /* 0x0000003f3f3ff290 */ /* 0x000fec000fffe03f */
[----:B------:R0:W-:Y:S04]  /*901d0*/  STL.64 [R1+0x5c0], R12 ;  /* 0x0005c00c01007387 */ /* 0x0001e80000100a00 */
[----:B------:R-:W-:Y:S04]  /*901e0*/  STL.64 [R1+0x5c8], R14 ;  /* 0x0005c80e01007387 */ /* 0x000fe80000100a00 */
[----:B0-----:R-:W2:Y:S04]  /*901f0*/  LDL.LU.64 R12, [R1+0xa0] ;  /* 0x0000a000010c7983 */ /* 0x001ea80000300a00 */
[----:B--2---:R0:W-:Y:S02]  /*90200*/  STL.64 [R1+0x8f98], R12 ;  /* 0x008f980c01007387 */ /* 0x0041e40000100a00 */
[----:B0-----:R-:W-:-:S02]  /*90210*/  IMAD.MOV.U32 R12, RZ, RZ, R2 ;  /* 0x000000ffff0c7224 */ /* 0x001fc400078e0002 */
[----:B------:R-:W-:-:S07]  /*90220*/  IMAD.MOV.U32 R13, RZ, RZ, R0 ;  /* 0x000000ffff0d7224 */ /* 0x000fce00078e0000 */
[C---:B----4-:R-:W-:Y:S01]  /*90230*/  HMMA.16816.F32.BF16 R12, R16.reuse, R12, R24 ;  /* 0x0000000c100c723c */ /* 0x050fe20000041818 */
[----:B------:R-:W2:Y:S11]  /*90240*/  LDL.LU.64 R24, [R1+0x8fd0] ;  /* 0x008fd00001187983 */ /* 0x000eb60000300a00 */
[----:B------:R-:W-:Y:S11]  /*90250*/  @!UPT UIADD3 URZ, URZ, URZ, URZ ;  /* 0x0000003f3f3ff290 */ /* 0x000ff6000fffe03f */
[----:B------:R0:W-:Y:S04]  /*90260*/  STL.64 [R1+0x5b0], R12 ;  /* 0x0005b00c01007387 */ /* 0x0001e80000100a00 */
[----:B------:R1:W-:Y:S04]  /*90270*/  STL.64 [R1+0x5b8], R14 ;  /* 0x0005b80e01007387 */ /* 0x0003e80000100a00 */
[----:B0-----:R-:W4:Y:S04]  /*90280*/  LDL.LU.64 R12, [R1+0x560] ;  /* 0x00056000010c7983 */ /* 0x001f280000300a00 */
[----:B-1----:R-:W3:Y:S01]  /*90290*/  LDL.LU.64 R14, [R1+0x568] ;  /* 0x00056800010e7983 */ /* 0x002ee20000300a00 */
[----:B--2---:R-:W-:Y:S03]  /*902a0*/  HMMA.16816.F32.BF16 R24, R16, R24, R8 ;  /* 0x000000181018723c */ /* 0x004fe60000041808 */
[----:B---3--:R-:W-:Y:S04]  /*902b0*/  STL.64 [R1+0x8fa8], R14 ;  /* 0x008fa80e01007387 */ /* 0x008fe80000100a00 */
[----:B----4-:R0:W-:Y:S04]  /*902c0*/  STL.64 [R1+0x8fa0], R12 ;  /* 0x008fa00c01007387 */ /* 0x0101e80000100a00 */
[----:B0-----:R-:W2:Y:S04]  /*902d0*/  LDL.LU.64 R12, [R1+0x570] ;  /* 0x00057000010c7983 */ /* 0x001ea80000300a00 */
[----:B------:R-:W2:Y:S04]  /*902e0*/  LDL.LU.64 R14, [R1+0x578] ;  /* 0x00057800010e7983 */ /* 0x000ea80000300a00 */
[----:B------:R-:W3:Y:S04]  /*902f0*/  LDL.LU.64 R10, [R1+0x8fc8] ;  /* 0x008fc800010a7983 */ /* 0x000ee80000300a00 */
[----:B------:R-:W3:Y:S01]  /*90300*/  LDL.LU.64 R8, [R1+0x8fc0] ;  /* 0x008fc00001087983 */ /* 0x000ee20000300a00 */
[----:B------:R-:W-:-:S02]  /*90310*/  IMAD.MOV.U32 R20, RZ, RZ, R28 ;  /* 0x000000ffff147224 */ /* 0x000fc400078e001c */
[----:B------:R-:W-:Y:S01]  /*90320*/  IMAD.MOV.U32 R21, RZ, RZ, R3 ;  /* 0x000000ffff157224 */ /* 0x000fe200078e0003 */
[----:B------:R0:W-:Y:S04]  /*90330*/  STL.64 [R1+0x5a0], R24 ;  /* 0x0005a01801007387 */ /* 0x0001e80000100a00 */
[----:B------:R-:W-:Y:S04]  /*90340*/  STL.64 [R1+0x5a8], R26 ;  /* 0x0005a81a01007387 */ /* 0x000fe80000100a00 */
[----:B0-----:R-:W2:Y:S01]  /*90350*/  LDL.LU.64 R24, [R1+0x8fb8] ;  /* 0x008fb80001187983 */ /* 0x001ea20000300a00 */
[C---:B---3--:R-:W-:Y:S03]  /*90360*/  HMMA.16816.F32.BF16 R20, R16.reuse, R20, R8 ;  /* 0x000000141014723c */ /* 0x048fe60000041808 */
[----:B------:R-:W3:Y:S05]  /*90370*/  LDL.LU.64 R8, [R1+0x8fb0] ;  /* 0x008fb00001087983 */ /* 0x000eea0000300a00 */
[C---:B---3--:R-:W-:Y:S01]  /*90380*/  HMMA.16816.F32.BF16 R8, R16.reuse, R8, R4 ;  /* 0x000000081008723c */ /* 0x048fe20000041804 */
[----:B------:R-:W3:Y:S11]  /*90390*/  LDL.LU.64 R4, [R1+0x550] ;  /* 0x0005500001047983 */ /* 0x000ef60000300a00 */
[----:B------:R-:W-:Y:S03]  /*903a0*/  @!UPT UIADD3 URZ, URZ, URZ, URZ ;  /* 0x0000003f3f3ff290 */ /* 0x000fe6000fffe03f */
[----:B------:R-:W-:Y:S04]  /*903b0*/  STL.64 [R1+0x590], R20 ;  /* 0x0005901401007387 */ /* 0x000fe80000100a00 */
[----:B------:R-:W-:Y:S04]  /*903c0*/  STL.64 [R1+0x598], R22 ;  /* 0x0005981601007387 */ /* 0x000fe80000100a00 */
[----:B------:R-:W3:Y:S04]  /*903d0*/  LDL.LU.64 R6, [R1+0x558] ;  /* 0x0005580001067983 */ /* 0x000ee80000300a00 */
[----:B------:R0:W-:Y:S04]  /*903e0*/  STL.64 [R1+0x580], R8 ;  /* 0x0005800801007387 */ /* 0x0001e80000100a00 */
[----:B------:R1:W-:Y:S04]  /*903f0*/  STL.64 [R1+0x588], R10 ;  /* 0x0005880a01007387 */ /* 0x0003e80000100a00 */
[----:B0-----:R-:W4:Y:S04]  /*90400*/  LDL.LU.64 R8, [R1+0x540] ;  /* 0x0005400001087983 */ /* 0x001f280000300a00 */
[----:B-1----:R-:W4:Y:S04]  /*90410*/  LDL.LU.64 R10, [R1+0x548] ;  /* 0x00054800010a7983 */ /* 0x002f280000300a00 */
[----:B------:R-:W3:Y:S01]  /*90420*/  LDL.LU.64 R20, [R1+0x80] ;  /* 0x0000800001147983 */ /* 0x000ee20000300a00 */
[C---:B--2---:R-:W-:Y:S03]  /*90430*/  HMMA.16816.F32.BF16 R24, R16.reuse, R24, R12 ;  /* 0x000000181018723c */ /* 0x044fe6000004180c */
[----:B---3--:R0:W-:Y:S04]  /*90440*/  STL.64 [R1+0x8f78], R20 ;  /* 0x008f781401007387 */ /* 0x0081e80000100a00 */
[----:B0-----:R-:W2:Y:S04]  /*90450*/  LDL.64 R20, [R1+0x90] ;  /* 0x0000900001147983 */ /* 0x001ea80000100a00 */
[----:B--2---:R0:W-:Y:S04]  /*90460*/  STL.64 [R1+0x8f88], R20 ;  /* 0x008f881401007387 */ /* 0x0041e80000100a00 */
[----:B0-----:R-:W2:Y:S04]  /*90470*/  LDL.LU.64 R20, [R1+0xd0] ;  /* 0x0000d00001147983 */ /* 0x001ea80000300a00 */
[----:B------:R-:W2:Y:S04]  /*90480*/  LDL.LU.64 R14, [R1+0x8fa8] ;  /* 0x008fa800010e7983 */ /* 0x000ea80000300a00 */
[----:B------:R-:W2:Y:S04]  /*90490*/  LDL.LU.64 R12, [R1+0x8fa0] ;  /* 0x008fa000010c7983 */ /* 0x000ea80000300a00 */
[----:B------:R0:W-:Y:S04]  /*904a0*/  STL.64 [R1+0x570], R24 ;  /* 0x0005701801007387 */ /* 0x0001e80000100a00 */
[----:B------:R-:W-:Y:S04]  /*904b0*/  STL.64 [R1+0x578], R26 ;  /* 0x0005781a01007387 */ /* 0x000fe80000100a00 */
[----:B0-----:R-:W3:Y:S04]  /*904c0*/  LDL.LU.64 R24, [R1+0x70] ;  /* 0x0000700001187983 */ /* 0x001ee80000300a00 */
[----:B---3--:R0:W-:Y:S04]  /*904d0*/  STL.64 [R1+0x8f80], R24 ;  /* 0x008f801801007387 */ /* 0x0081e80000100a00 */
[----:B0-----:R-:W3:Y:S01]  /*904e0*/  LDL.LU.64 R24, [R1+0xc0] ;  /* 0x0000c00001187983 */ /* 0x001ee20000300a00 */
[----:B--2---:R-:W-:Y:S01]  /*904f0*/  HMMA.16816.F32.BF16 R12, R16, R20, R12 ;  /* 0x00000014100c723c */ /* 0x004fe2000004180c */
[----:B------:R-:W-:-:S02]  /*90500*/  IMAD.MOV.U32 R0, RZ, RZ, R20 ;  /* 0x000000ffff007224 */ /* 0x000fc400078e0014 */
[----:B------:R-:W-:Y:S11]  /*90510*/  IMAD.MOV.U32 R3, RZ, RZ, R21 ;  /* 0x000000ffff037224 */ /* 0x000ff600078e0015 */
[----:B------:R-:W-:Y:S09]  /*90520*/  @!UPT UIADD3 URZ, URZ, URZ, URZ ;  /* 0x0000003f3f3ff290 */ /* 0x000ff2000fffe03f */
[----:B------:R0:W-:Y:S04]  /*90530*/  STL.64 [R1+0x560], R12 ;  /* 0x0005600c01007387 */ /* 0x0001e80000100a00 */
[----:B------:R-:W-:Y:S04]  /*90540*/  STL.64 [R1+0x568], R14 ;  /* 0x0005680e01007387 */ /* 0x000fe80000100a00 */
[----:B0-----:R-:W2:Y:S04]  /*90550*/  LDL.LU.64 R12, [R1+0x8f98] ;  /* 0x008f9800010c7983 */ /* 0x001ea80000300a00 */
[----:B------:R-:W2:Y:S04]  /*90560*/  LDL.LU.64 R20, [R1+0x530] ;  /* 0x0005300001147983 */ /* 0x000ea80000300a00 */
[----:B------:R-:W2:Y:S04]  /*90570*/  LDL.LU.64 R22, [R1+0x538] ;  /* 0x0005380001167983 */ /* 0x000ea80000300a00 */
[----:B------:R-:W-:Y:S04]  /*90580*/  STL [R1+0x8dd4], R0 ;  /* 0x008dd40001007387 */ /* 0x000fe80000100800 */
[----:B------:R-:W-:Y:S01]  /*90590*/  STL [R1+0x8dd0], R3 ;  /* 0x008dd00301007387 */ /* 0x000fe20000100800 */
[----:B---3--:R-:W-:Y:S11]  /*905a0*/  HMMA.16816.F32.BF16 R4, R16, R24, R4 ;  /* 0x000000181004723c */ /* 0x008ff60000041804 */
[----:B------:R-:W-:Y:S11]  /*905b0*/  @!UPT UIADD3 URZ, URZ, URZ, URZ ;  /* 0x0000003f3f3ff290 */ /* 0x000ff6000fffe03f */
[----:B------:R-:W-:Y:S01]  /*905c0*/  @!UPT UIADD3 URZ, URZ, URZ, URZ ;  /* 0x0000003f3f3ff290 */ /* 0x000fe2000fffe03f */
[----:B------:R0:W-:Y:S04]  /*905d0*/  STL.64 [R1+0x550], R4 ;  /* 0x0005500401007387 */ /* 0x0001e80000100a00 */
[----:B------:R1:W-:Y:S04]  /*905e0*/  STL.64 [R1+0x558], R6 ;  /* 0x0005580601007387 */ /* 0x0003e80000100a00 */
[----:B0-----:R-:W4:Y:S01]  /*905f0*/  LDL.LU.64 R4, [R1+0x8f90] ;  /* 0x008f900001047983 */ /* 0x001f220000300a00 */
[----:B------:R-:W-:Y:S02]  /*90600*/  IMAD.MOV.U32 R28, RZ, RZ, R24 ;  /* 0x000000ffff1c7224 */ /* 0x000fe400078e0018 */
[----:B------:R-:W-:-:S03]  /*90610*/  IMAD.MOV.U32 R29, RZ, RZ, R25 ;  /* 0x000000ffff1d7224 */ /* 0x000fc600078e0019 */
[----:B------:R-:W-:Y:S04]  /*90620*/  STL [R1+0x8ddc], R28 ;  /* 0x008ddc1c01007387 */ /* 0x000fe80000100800 */
[----:B------:R-:W-:Y:S04]  /*90630*/  STL [R1+0x8dd8], R29 ;  /* 0x008dd81d01007387 */ /* 0x000fe80000100800 */
[----:B------:R-:W3:Y:S01]  /*90640*/  LDL.LU.64 R24, [R1+0x520] ;  /* 0x0005200001187983 */ /* 0x000ee20000300a00 */
[C---:B----4-:R-:W-:Y:S01]  /*90650*/  HMMA.16816.F32.BF16 R8, R16.reuse, R4, R8 ;  /* 0x000000041008723c */ /* 0x050fe20000041808 */
[----:B------:R-:W-:Y:S11]  /*90660*/  IMAD.MOV.U32 R3, RZ, RZ, R4 ;  /* 0x000000ffff037224 */ /* 0x000ff600078e0004 */
[----:B------:R-:W-:Y:S11]  /*90670*/  @!UPT UIADD3 URZ, URZ, URZ, URZ ;  /* 0x0000003f3f3ff290 */ /* 0x000ff6000fffe03f */
[----:B------:R0:W-:Y:S04]  /*90680*/  STL.64 [R1+0x540], R8 ;  /* 0x0005400801007387 */ /* 0x0001e80000100a00 */
[----:B------:R-:W-:Y:S04]  /*90690*/  STL.64 [R1+0x548], R10 ;  /* 0x0005480a01007387 */ /* 0x000fe80000100a00 */
[----:B------:R-:W3:Y:S04]  /*906a0*/  LDL.LU.64 R26, [R1+0x528] ;  /* 0x00052800011a7983 */ /* 0x000ee80000300a00 */
[----:B------:R-:W4:Y:S04]  /*906b0*/  LDL.LU.64 R4, [R1+0x500] ;  /* 0x0005000001047983 */ /* 0x000f280000300a00 */
[----:B-1----:R-:W4:Y:S04]  /*906c0*/  LDL.LU.64 R6, [R1+0x508] ;  /* 0x0005080001067983 */ /* 0x002f280000300a00 */
[----:B0-----:R-:W3:Y:S01]  /*906d0*/  LDL.LU.64 R8, [R1+0x50] ;  /* 0x0000500001087983 */ /* 0x001ee20000300a00 */
[----:B--2---:R-:W-:Y:S01]  /*906e0*/  HMMA.16816.F32.BF16 R20, R16, R12, R20 ;  /* 0x0000000c1014723c */ /* 0x004fe20000041814 */
[----:B------:R-:W-:-:S02]  /*906f0*/  IMAD.MOV.U32 R29, RZ, RZ, R12 ;  /* 0x000000ffff1d7224 */ /* 0x000fc400078e000c */
[----:B------:R-:W-:Y:S01]  /*90700*/  IMAD.MOV.U32 R0, RZ, RZ, R13 ;  /* 0x000000ffff007224 */ /* 0x000fe200078e000d */
[----:B---3--:R0:W-:Y:S04]  /*90710*/  STL.64 [R1+0x8f60], R8 ;  /* 0x008f600801007387 */ /* 0x0081e80000100a00 */
[----:B0-----:R-:W2:Y:S04]  /*90720*/  LDL.LU.64 R8, [R1+0x60] ;  /* 0x0000600001087983 */ /* 0x001ea80000300a00 */
[----:B------:R-:W-:Y:S11]  /*90730*/  STL [R1+0x8de0], R3 ;  /* 0x008de00301007387 */ /* 0x000ff60000100800 */
[----:B------:R0:W-:Y:S04]  /*90740*/  STL.64 [R1+0x530], R20 ;  /* 0x0005301401007387 */ /* 0x0001e80000100a00 */
[----:B------:R-:W-:Y:S04]  /*90750*/  STL.64 [R1+0x538], R22 ;  /* 0x0005381601007387 */ /* 0x000fe80000100a00 */
[----:B0-----:R-:W3:Y:S04]  /*90760*/  LDL.LU.64 R20, [R1+0x8f88] ;  /* 0x008f880001147983 */ /* 0x001ee80000300a00 */
[----:B------:R-:W2:Y:S01]  /*90770*/  LDL.LU.64 R12, [R1+0x40] ;  /* 0x00004000010c7983 */ /* 0x000ea20000300a00 */
[----:B---3--:R-:W-:Y:S03]  /*90780*/  HMMA.16816.F32.BF16 R24, R16, R20, R24 ;  /* 0x000000141018723c */ /* 0x008fe60000041818 */
[----:B--2---:R0:W-:Y:S01]  /*90790*/  STL.64 [R1+0x8f58], R12 ;  /* 0x008f580c01007387 */ /* 0x0041e20000100a00 */
[----:B------:R-:W-:-:S03]  /*907a0*/  IMAD.MOV.U32 R28, RZ, RZ, R21 ;  /* 0x000000ffff1c7224 */ /* 0x000fc600078e0015 */
[----:B0-----:R-:W2:Y:S04]  /*907b0*/  LDL.LU.64 R12, [R1+0x510] ;  /* 0x00051000010c7983 */ /* 0x001ea80000300a00 */
[----:B------:R-:W2:Y:S04]  /*907c0*/  LDL.LU.64 R14, [R1+0x518] ;  /* 0x00051800010e7983 */ /* 0x000ea80000300a00 */
[----:B------:R-:W-:Y:S04]  /*907d0*/  STL [R1+0x8de8], R29 ;  /* 0x008de81d01007387 */ /* 0x000fe80000100800 */
[----:B------:R-:W-:Y:S04]  /*907e0*/  STL [R1+0x8de4], R0 ;  /* 0x008de40001007387 */ /* 0x000fe80000100800 */
[----:B------:R0:W-:Y:S04]  /*907f0*/  STL.64 [R1+0x520], R24 ;  /* 0x0005201801007387 */ /* 0x0001e80000100a00 */
[----:B------:R-:W-:Y:S04]  /*90800*/  STL.64 [R1+0x528], R26 ;  /* 0x0005281a01007387 */ /* 0x000fe80000100a00 */
[----:B0-----:R-:W4:Y:S04]  /*90810*/  LDL.LU.64 R24, [R1+0x8f80] ;  /* 0x008f800001187983 */ /* 0x001f280000300a00 */
[----:B------:R-:W2:Y:S04]  /*90820*/  LDL.LU.64 R20, [R1+0x8f78] ;  /* 0x008f780001147983 */ /* 0x000ea80000300a00 */
[----:B------:R-:W-:Y:S01]  /*90830*/  STL [R1+0x8dec], R28 ;  /* 0x008dec1c01007387 */ /* 0x000fe20000100800 */
[C---:B----4-:R-:W-:Y:S08]  /*90840*/  HMMA.16816.F32.BF16 R4, R16.reuse, R24, R4 ;  /* 0x000000181004723c */ /* 0x050ff00000041804 */
[----:B--2---:R-:W-:Y:S01]  /*90850*/  HMMA.16816.F32.BF16 R12, R16, R20, R12 ;  /* 0x00000014100c723c */ /* 0x004fe2000004180c */
[----:B------:R-:W-:-:S02]  /*90860*/  IMAD.MOV.U32 R0, RZ, RZ, R20 ;  /* 0x000000ffff007224 */ /* 0x000fc400078e0014 */
[----:B------:R-:W-:Y:S11]  /*90870*/  IMAD.MOV.U32 R3, RZ, RZ, R21 ;  /* 0x000000ffff037224 */ /* 0x000ff600078e0015 */
[----:B------:R-:W-:Y:S09]  /*90880*/  @!UPT UIADD3 URZ, URZ, URZ, URZ ;  /* 0x0000003f3f3ff290 */ /* 0x000ff2000fffe03f */
[----:B------:R0:W-:Y:S04]  /*90890*/  STL.64 [R1+0x510], R12 ;  /* 0x0005100c01007387 */ /* 0x0001e80000100a00 */
[----:B------:R1:W-:Y:S04]  /*908a0*/  STL.64 [R1+0x518], R14 ;  /* 0x0005180e01007387 */ /* 0x0003e80000100a00 */
[----:B------:R-:W-:Y:S04]  /*908b0*/  STL [R1+0x8df4], R0 ;  /* 0x008df40001007387 */ /* 0x000fe80000100800 */
[----:B------:R-:W-:Y:S04]  /*908c0*/  STL [R1+0x8df0], R3 ;  /* 0x008df00301007387 */ /* 0x000fe80000100800 */
[----:B------:R-:W-:Y:S04]  /*908d0*/  STL.64 [R1+0x500], R4 ;  /* 0x0005000401007387 */ /* 0x000fe80000100a00 */
[----:B------:R-:W-:Y:S04]  /*908e0*/  STL.64 [R1+0x508], R6 ;  /* 0x0005080601007387 */ /* 0x000fe80000100a00 */
[----:B0-----:R-:W2:Y:S04]  /*908f0*/  LDL.LU.64 R12, [R1+0x4e0] ;  /* 0x0004e000010c7983 */ /* 0x001ea80000300a00 */
[----:B-1----:R-:W3:Y:S04]  /*90900*/  LDL.LU.64 R14, [R1+0x4e8] ;  /* 0x0004e800010e7983 */ /* 0x002ee80000300a00 */
[----:B---3--:R-:W-:Y:S04]  /*90910*/  STL.64 [R1+0x8f70], R14 ;  /* 0x008f700e01007387 */ /* 0x008fe80000100a00 */
[----:B--2---:R0:W-:Y:S04]  /*90920*/  STL.64 [R1+0x8f68], R12 ;  /* 0x008f680c01007387 */ /* 0x0041e80000100a00 */
[----:B0-----:R-:W2:Y:S04]  /*90930*/  LDL.LU.64 R12, [R1+0x4f0] ;  /* 0x0004f000010c7983 */ /* 0x001ea80000300a00 */
[----:B------:R-:W2:Y:S04]  /*90940*/  LDL.LU.64 R14, [R1+0x4f8] ;  /* 0x0004f800010e7983 */ /* 0x000ea80000300a00 */
[----:B------:R-:W3:Y:S04]  /*90950*/  LDL.LU.64 R4, [R1+0x30] ;  /* 0x0000300001047983 */ /* 0x000ee80000300a00 */
[----:B------:R-:W4:Y:S01]  /*90960*/  LDL.LU.64 R20, [R1+0x10] ;  /* 0x0000100001147983 */ /* 0x000f220000300a00 */
[----:B------:R-:W-:-:S02]  /*90970*/  IMAD.MOV.U32 R28, RZ, RZ, R24 ;  /* 0x000000ffff1c7224 */ /* 0x000fc400078e0018 */
[----:B------:R-:W-:Y:S01]  /*90980*/  IMAD.MOV.U32 R29, RZ, RZ, R25 ;  /* 0x000000ffff1d7224 */ /* 0x000fe200078e0019 */
[----:B----4-:R0:W-:Y:S04]  /*90990*/  STL.64 [R1+0x8f40], R20 ;  /* 0x008f401401007387 */ /* 0x0101e80000100a00 */
[----:B0-----:R-:W4:Y:S04]  /*909a0*/  LDL.LU.64 R20, [R1+0x20] ;  /* 0x0000200001147983 */ /* 0x001f280000300a00 */
[----:B------:R-:W3:Y:S01]  /*909b0*/  LDL.LU.64 R24, [R1] ;  /* 0x0000000001187983 */ /* 0x000ee20000300a00 */
[----:B--2---:R-:W-:Y:S01]  /*909c0*/  HMMA.16816.F32.BF16 R12, R16, R8, R12 ;  /* 0x00000008100c723c */ /* 0x004fe2000004180c */
[----:B------:R-:W-:-:S02]  /*909d0*/  IMAD.MOV.U32 R0, RZ, RZ, R8 ;  /* 0x000000ffff007224 */ /* 0x000fc400078e0008 */
[----:B------:R-:W-:Y:S01]  /*909e0*/  IMAD.MOV.U32 R3, RZ, RZ, R9 ;  /* 0x000000ffff037224 */ /* 0x000fe200078e0009 */
[----:B---3--:R0:W-:Y:S04]  /*909f0*/  STL.64 [R1+0x8f38], R24 ;  /* 0x008f381801007387 */ /* 0x0081e80000100a00 */
[----:B0-----:R-:W2:Y:S04]  /*90a00*/  LDL.LU.64 R24, [R1+0x4d0] ;  /* 0x0004d00001187983 */ /* 0x001ea80000300a00 */
[----:B------:R-:W2:Y:S04]  /*90a10*/  LDL.LU.64 R26, [R1+0x4d8] ;  /* 0x0004d800011a7983 */ /* 0x000ea80000300a00 */
[----:B------:R-:W-:Y:S04]  /*90a20*/  STL [R1+0x8dfc], R29 ;  /* 0x008dfc1d01007387 */ /* 0x000fe80000100800 */
[----:B------:R-:W-:Y:S04]  /*90a30*/  STL [R1+0x8df8], R28 ;  /* 0x008df81c01007387 */ /* 0x000fe80000100800 */
[----:B------:R-:W-:Y:S04]  /*90a40*/  STL.64 [R1+0x4f0], R12 ;  /* 0x0004f00c01007387 */ /* 0x000fe80000100a00 */
[----:B------:R0:W-:Y:S04]  /*90a50*/  STL.64 [R1+0x4f8], R14 ;  /* 0x0004f80e01007387 */ /* 0x0001e80000100a00 */
[----:B0-----:R-:W3:Y:S04]  /*90a60*/  LDL.LU.64 R14, [R1+0x8f70] ;  /* 0x008f7000010e7983 */ /* 0x001ee80000300a00 */
[----:B------:R-:W3:Y:S04]  /*90a70*/  LDL.LU.64 R12, [R1+0x8f68] ;  /* 0x008f6800010c7983 */ /* 0x000ee80000300a00 */
[----:B------:R-:W3:Y:S04]  /*90a80*/  LDL.LU.64 R8, [R1+0x8f60] ;  /* 0x008f600001087983 */ /* 0x000ee80000300a00 */
[----:B------:R-:W-:Y:S04]  /*90a90*/  STL [R1+0x8e3c], R3 ;  /* 0x008e3c0301007387 */ /* 0x000fe80000100800 */
[----:B------:R-:W-:Y:S01]  /*90aa0*/  STL [R1+0x8e38], R0 ;  /* 0x008e380001007387 */ /* 0x000fe20000100800 */
[----:B---3--:R-:W-:Y:S11]  /*90ab0*/  HMMA.16816.F32.BF16 R12, R16, R8, R12 ;  /* 0x00000008100c723c */ /* 0x008ff6000004180c */
[----:B------:R-:W-:Y:S11]  /*90ac0*/  @!UPT UIADD3 URZ, URZ, URZ, URZ ;  /* 0x0000003f3f3ff290 */ /* 0x000ff6000fffe03f */
[----:B------:R-:W-:Y:S01]  /*90ad0*/  @!UPT UIADD3 URZ, URZ, URZ, URZ ;  /* 0x0000003f3f3ff290 */ /* 0x000fe2000fffe03f */
[----:B------:R0:W-:Y:S04]  /*90ae0*/  STL.64 [R1+0x4e0], R12 ;  /* 0x0004e00c01007387 */ /* 0x0001e80000100a00 */
[----:B------:R-:W-:Y:S04]  /*90af0*/  STL.64 [R1+0x4e8], R14 ;  /* 0x0004e80e01007387 */ /* 0x000fe80000100a00 */
[----:B0-----:R-:W2:Y:S01]  /*90b00*/  LDL.LU.64 R12, [R1+0x8f58] ;  /* 0x008f5800010c7983 */ /* 0x001ea20000300a00 */
[----:B------:R-:W-:Y:S02]  /*90b10*/  IMAD.MOV.U32 R28, RZ, RZ, R9 ;  /* 0x000000ffff1c7224 */ /* 0x000fe400078e0009 */
[----:B------:R-:W-:-:S02]  /*90b20*/  IMAD.MOV.U32 R29, RZ, RZ, R8 ;  /* 0x000000ffff1d7224 */ /* 0x000fc400078e0008 */
[----:B------:R-:W3:Y:S04]  /*90b30*/  LDL.LU.64 R8, [R1+0x4c0] ;  /* 0x0004c00001087983 */ /* 0x000ee80000300a00 */
[----:B------:R-:W3:Y:S04]  /*90b40*/  LDL.LU.64 R10, [R1+0x4c8] ;  /* 0x0004c800010a7983 */ /* 0x000ee80000300a00 */
[----:B------:R-:W-:Y:S04]  /*90b50*/  STL [R1+0x8e50], R28 ;  /* 0x008e501c01007387 */ /* 0x000fe80000100800 */
[----:B------:R-:W-:Y:S01]  /*90b60*/  STL [R1+0x8e4c], R29 ;  /* 0x008e4c1d01007387 */ /* 0x000fe20000100800 */
[C---:B--2---:R-:W-:Y:S11]  /*90b70*/  HMMA.16816.F32.BF16 R24, R16.reuse, R12, R24 ;  /* 0x0000000c1018723c */ /* 0x044ff60000041818 */
[----:B------:R-:W-:Y:S11]  /*90b80*/  @!UPT UIADD3 URZ, URZ, URZ, URZ ;  /* 0x0000003f3f3ff290 */ /* 0x000ff6000fffe03f */
[----:B------:R-:W-:Y:S01]  /*90b90*/  @!UPT UIADD3 URZ, URZ, URZ, URZ ;  /* 0x0000003f3f3ff290 */ /* 0x000fe2000fffe03f */
[----:B------:R0:W-:Y:S04]  /*90ba0*/  STL.64 [R1+0x4d0], R24 ;  /* 0x0004d01801007387 */ /* 0x0001e80000100a00 */
[----:B------:R1:W-:Y:S04]  /*90bb0*/  STL.64 [R1+0x4d8], R26 ;  /* 0x0004d81a01007387 */ /* 0x0003e80000100a00 */
[----:B0-----:R-:W2:Y:S04]  /*90bc0*/  LDL.LU.64 R24, [R1+0x4a0] ;  /* 0x0004a00001187983 */ /* 0x001ea80000300a00 */
[----:B-1----:R-:W2:Y:S01]  /*90bd0*/  LDL.LU.64 R26, [R1+0x4a8] ;  /* 0x0004a800011a7983 */ /* 0x002ea20000300a00 */
[----:B---3--:R-:W-:Y:S03]  /*90be0*/  HMMA.16816.F32.BF16 R8, R16, R4, R8 ;  /* 0x000000041008723c */ /* 0x008fe60000041808 */
[----:B--2---:R-:W-:Y:S04]  /*90bf0*/  STL.64 [R1+0x8f50], R26 ;  /* 0x008f501a01007387 */ /* 0x004fe80000100a00 */
[----:B------:R0:W-:Y:S04]  /*90c00*/  STL.64 [R1+0x8f48], R24 ;  /* 0x008f481801007387 */ /* 0x0001e80000100a00 */
[----:B0-----:R-:W2:Y:S04]  /*90c10*/  LDL.LU.64 R24, [R1+0x4b0] ;  /* 0x0004b00001187983 */ /* 0x001ea80000300a00 */
[----:B------:R-:W2:Y:S01]  /*90c20*/  LDL.LU.64 R26, [R1+0x4b8] ;  /* 0x0004b800011a7983 */ /* 0x000ea20000300a00 */
[----:B------:R-:W-:-:S02]  /*90c30*/  IMAD.MOV.U32 R0, RZ, RZ, R13 ;  /* 0x000000ffff007224 */ /* 0x000fc400078e000d */
[----:B------:R-:W-:Y:S02]  /*90c40*/  IMAD.MOV.U32 R3, RZ, RZ, R12 ;  /* 0x000000ffff037224 */ /* 0x000fe400078e000c */
[----:B------:R-:W3:Y:S04]  /*90c50*/  LDL.LU.64 R12, [R1+0x490] ;  /* 0x00049000010c7983 */ /* 0x000ee80000300a00 */
[----:B------:R-:W3:Y:S01]  /*90c60*/  LDL.LU.64 R14, [R1+0x498] ;  /* 0x00049800010e7983 */ /* 0x000ee20000300a00 */
[----:B------:R-:W-:-:S03]  /*90c70*/  IMAD.MOV.U32 R2, RZ, RZ, R5 ;  /* 0x000000ffff027224 */ /* 0x000fc600078e0005 */
[----:B------:R-:W-:Y:S01]  /*90c80*/  STL [R1+0x8e58], R0 ;  /* 0x008e580001007387 */ /* 0x000fe20000100800 */
[----:B------:R-:W-:-:S03]  /*90c90*/  IMAD.MOV.U32 R29, RZ, RZ, R4 ;  /* 0x000000ffff1d7224 */ /* 0x000fc600078e0004 */
[----:B------:R-:W-:Y:S04]  /*90ca0*/  STL [R1+0x8e54], R3 ;  /* 0x008e540301007387 */ /* 0x000fe80000100800 */
[----:B------:R0:W-:Y:S04]  /*90cb0*/  STL.64 [R1+0x4c0], R8 ;  /* 0x0004c00801007387 */ /* 0x0001e80000100a00 */
[----:B------:R1:W-:Y:S04]  /*90cc0*/  STL.64 [R1+0x4c8], R10 ;  /* 0x0004c80a01007387 */ /* 0x0003e80000100a00 */
[----:B0-----:R-:W3:Y:S04]  /*90cd0*/  LDL.LU.64 R8, [R1+0x480] ;  /* 0x0004800001087983 */ /* 0x001ee80000300a00 */
[----:B-1----:R-:W3:Y:S04]  /*90ce0*/  LDL.LU.64 R10, [R1+0x488] ;  /* 0x00048800010a7983 */ /* 0x002ee80000300a00 */
[----:B------:R-:W3:Y:S04]  /*90cf0*/  LDL.LU.64 R4, [R1+0xab0] ;  /* 0x000ab00001047983 */ /* 0x000ee80000300a00 */
[----:B------:R-:W3:Y:S04]  /*90d00*/  LDL.LU.64 R6, [R1+0xab8] ;  /* 0x000ab80001067983 */ /* 0x000ee80000300a00 */
[----:B------:R-:W-:Y:S04]  /*90d10*/  STL [R1+0x8e60], R2 ;  /* 0x008e600201007387 */ /* 0x000fe80000100800 */
[----:B------:R-:W-:Y:S01]  /*90d20*/  STL [R1+0x8e5c], R29 ;  /* 0x008e5c1d01007387 */ /* 0x000fe20000100800 */
[----:B----4-:R-:W-:-:S02]  /*90d30*/  IMAD.MOV.U32 R3, RZ, RZ, R20 ;  /* 0x000000ffff037224 */ /* 0x010fc400078e0014 */
[----:B------:R-:W-:Y:S01]  /*90d40*/  IMAD.MOV.U32 R28, RZ, RZ, R21 ;  /* 0x000000ffff1c7224 */ /* 0x000fe200078e0015 */
[C---:B--2---:R-:W-:Y:S11]  /*90d50*/  HMMA.16816.F32.BF16 R24, R16.reuse, R20, R24 ;  /* 0x000000141018723c */ /* 0x044ff60000041818 */
[----:B------:R-:W-:Y:S11]  /*90d60*/  @!UPT UIADD3 URZ, URZ, URZ, URZ ;  /* 0x0000003f3f3ff290 */ /* 0x000ff6000fffe03f */
[----:B------:R-:W-:Y:S01]  /*90d70*/  @!UPT UIADD3 URZ, URZ, URZ, URZ ;  /* 0x0000003f3f3ff290 */ /* 0x000fe2000fffe03f */
[----:B------:R-:W-:Y:S04]  /*90d80*/  STL.64 [R1+0x4b0], R24 ;  /* 0x0004b01801007387 */ /* 0x000fe80000100a00 */
[----:B------:R0:W-:Y:S04]  /*90d90*/  STL.64 [R1+0x4b8], R26 ;  /* 0x0004b81a01007387 */ /* 0x0001e80000100a00 */
[----:B0-----:R-:W2:Y:S04]  /*90da0*/  LDL.LU.64 R26, [R1+0x8f50] ;  /* 0x008f5000011a7983 */ /* 0x001ea80000300a00 */
[----:B------:R-:W2:Y:S04]  /*90db0*/  LDL.LU.64 R24, [R1+0x8f48] ;  /* 0x008f480001187983 */ /* 0x000ea80000300a00 */
[----:B------:R-:W2:Y:S04]  /*90dc0*/  LDL.LU.64 R20, [R1+0x8f40] ;  /* 0x008f400001147983 */ /* 0x000ea80000300a00 */
[----:B------:R-:W-:Y:S01]  /*90dd0*/  STL [R1+0x8e64], R3 ;  /* 0x008e640301007387 */ /* 0x000fe20000100800 */
[C---:B--2---:R-:W-:Y:S11]  /*90de0*/  HMMA.16816.F32.BF16 R24, R16.reuse, R20, R24 ;  /* 0x000000141018723c */ /* 0x044ff60000041818 */
[----:B------:R-:W-:Y:S11]  /*90df0*/  @!UPT UIADD3 URZ, URZ, URZ, URZ ;  /* 0x0000003f3f3ff290 */ /* 0x000ff6000fffe03f */
[----:B------:R-:W-:Y:S01]  /*90e00*/  @!UPT UIADD3 URZ, URZ, URZ, URZ ;  /* 0x0000003f3f3ff290 */ /* 0x000fe2000fffe03f */
[----:B------:R0:W-:Y:S04]  /*90e10*/  STL.64 [R1+0x4a0], R24 ;  /* 0x0004a01801007387 */ /* 0x0001e80000100a00 */
[----:B------:R-:W-:Y:S04]  /*90e20*/  STL.64 [R1+0x4a8], R26 ;  /* 0x0004a81a01007387 */ /* 0x000fe80000100a00 */
[----:B0-----:R-:W3:Y:S01]  /*90e30*/  LDL.LU.64 R24, [R1+0x8f38] ;  /* 0x008f380001187983 */ /* 0x001ee20000300a00 */
[----:B------:R-:W-:Y:S02]  /*90e40*/  IMAD.MOV.U32 R29, RZ, RZ, R20 ;  /* 0x000000ffff1d7224 */ /* 0x000fe400078e0014 */
[----:B------:R-:W-:Y:S01]  /*90e50*/  IMAD.MOV.U32 R0, RZ, RZ, R21 ;  /* 0x000000ffff007224 */ /* 0x000fe200078e0015 */
[----:B------:R-:W2:Y:S04]  /*90e60*/  LDL.LU.64 R22, [R1+0x8f30] ;  /* 0x008f300001167983 */ /* 0x000ea80000300a00 */
[----:B------:R-:W4:Y:S01]  /*90e70*/  LDL.LU.64 R20, [R1+0x8f28] ;  /* 0x008f280001147983 */ /* 0x000f220000300a00 */
[----:B---3--:R-:W-:Y:S01]  /*90e80*/  HMMA.16816.F32.BF16 R12, R16, R24, R12 ;  /* 0x00000018100c723c */ /* 0x008fe2000004180c */
[----:B------:R-:W-:-:S02]  /*90e90*/  IMAD.MOV.U32 R3, RZ, RZ, R24 ;  /* 0x000000ffff037224 */ /* 0x000fc400078e0018 */
[----:B------:R-:W-:Y:S11]  /*90ea0*/  IMAD.MOV.U32 R2, RZ, RZ, R25 ;  /* 0x000000ffff027224 */ /* 0x000ff600078e0019 */
[----:B------:R-:W-:Y:S09]  /*90eb0*/  @!UPT UIADD3 URZ, URZ, URZ, URZ ;  /* 0x0000003f3f3ff290 */ /* 0x000ff2000fffe03f */
[----:B------:R-:W-:Y:S04]  /*90ec0*/  STL.64 [R1+0x490], R12 ;  /* 0x0004900c01007387 */ /* 0x000fe80000100a00 */
[----:B------:R0:W-:Y:S04]  /*90ed0*/  STL.64 [R1+0x498], R14 ;  /* 0x0004980e01007387 */ /* 0x0001e80000100a00 */
[----:B0-----:R-:W3:Y:S04]  /*90ee0*/  LDL.LU.64 R14, [R1+0x8f20] ;  /* 0x008f2000010e7983 */ /* 0x001ee80000300a00 */
[----:B------:R-:W2:Y:S04]  /*90ef0*/  LDL.LU.64 R12, [R1+0x8f18] ;  /* 0x008f1800010c7983 */ /* 0x000ea80000300a00 */
[----:B------:R-:W2:Y:S04]  /*90f00*/  LDL.LU.64 R26, [R1+0x8f10] ;  /* 0x008f1000011a7983 */ /* 0x000ea80000300a00 */
[----:B------:R-:W2:Y:S02]  /*90f10*/  LDL.LU.64 R24, [R1+0x8f08] ;  /* 0x008f080001187983 */ /* 0x000ea40000300a00 */
[----:B--2---:R-:W-:Y:S11]  /*90f20*/  HMMA.16816.F32.BF16 R8, R16, R24, R8 ;  /* 0x000000181008723c */ /* 0x004ff60000041808 */
[----:B------:R-:W-:Y:S11]  /*90f30*/  @!UPT UIADD3 URZ, URZ, URZ, URZ ;  /* 0x0000003f3f3ff290 */ /* 0x000ff6000fffe03f */
[----:B------:R-:W-:Y:S01]  /*90f40*/  @!UPT UIADD3 URZ, URZ, URZ, URZ ;  /* 0x0000003f3f3ff290 */ /* 0x000fe2000fffe03f */
[----:B------:R-:W-:Y:S04]  /*90f50*/  STL.64 [R1+0x480], R8 ;  /* 0x0004800801007387 */ /* 0x000fe80000100a00 */
[----:B------:R0:W-:Y:S04]  /*90f60*/  STL.64 [R1+0x488], R10 ;  /* 0x0004880a01007387 */ /* 0x0001e80000100a00 */
[----:B0-----:R-:W2:Y:S04]  /*90f70*/  LDL.LU.64 R10, [R1+0x8f00] ;  /* 0x008f0000010a7983 */ /* 0x001ea80000300a00 */
[----:B------:R-:W2:Y:S04]  /*90f80*/  LDL.LU.64 R8, [R1+0x8ef8] ;  /* 0x008ef80001087983 */ /* 0x000ea80000300a00 */
[----:B------:R-:W-:Y:S04]  /*90f90*/  STL.64 [R1+0x8c80], R26 ;  /* 0x008c801a01007387 */ /* 0x000fe80000100a00 */
[----:B------:R4:W-:Y:S02]  /*90fa0*/  STL.64 [R1+0x8c78], R24 ;  /* 0x008c781801007387 */ /* 0x0009e40000100a00 */
[----:B----4-:R-:W-:-:S02]  /*90fb0*/  IMAD.MOV.U32 R24, RZ, RZ, R20 ;  /* 0x000000ffff187224 */ /* 0x010fc400078e0014 */
[----:B------:R-:W-:Y:S01]  /*90fc0*/  IMAD.MOV.U32 R25, RZ, RZ, R21 ;  /* 0x000000ffff197224 */ /* 0x000fe200078e0015 */
[----:B------:R-:W4:Y:S04]  /*90fd0*/  LDL.LU R20, [R1+0x8ef4] ;  /* 0x008ef40001147983 */ /* 0x000f280000300800 */
[----:B------:R-:W4:Y:S04]  /*90fe0*/  LDL.LU R21, [R1+0x8ef0] ;  /* 0x008ef00001157983 */ /* 0x000f280000300800 */
[----:B------:R0:W-:Y:S02]  /*90ff0*/  STL.64 [R1+0x8e68], R24 ;  /* 0x008e681801007387 */ /* 0x0001e40000100a00 */
[----:B0-----:R-:W-:Y:S02]  /*91000*/  HMMA.16816.F32.BF16 R24, R16, R12, R4 ;  /* 0x0000000c1018723c */ /* 0x001fe40000041804 */
[----:B------:R-:W2:Y:S04]  /*91010*/  LDL.LU.64 R4, [R1+0xaa0] ;  /* 0x000aa00001047983 */ /* 0x000ea80000300a00 */
[----:B------:R-:W2:Y:S11]  /*91020*/  LDL.LU.64 R6, [R1+0xaa8] ;  /* 0x000aa80001067983 */ /* 0x000eb60000300a00 */
[----:B------:R-:W-:Y:S06]  /*91030*/  @!UPT UIADD3 URZ, URZ, URZ, URZ ;  /* 0x0000003f3f3ff290 */ /* 0x000fec000fffe03f */
[----:B------:R0:W-:Y:S04]  /*91040*/  STL.64 [R1+0x470], R24 ;  /* 0x0004701801007387 */ /* 0x0001e80000100a00 */
[----:B------:R1:W-:Y:S04]  /*91050*/  STL.64 [R1+0x478], R26 ;  /* 0x0004781a01007387 */ /* 0x0003e80000100a00 */
[----:B0-----:R-:W2:Y:S04]  /*91060*/  LDL.LU.64 R24, [R1+0xbe0] ;  /* 0x000be00001187983 */ /* 0x001ea80000300a00 */
[----:B-1----:R-:W2:Y:S04]  /*91070*/  LDL.LU.64 R26, [R1+0xbe8] ;  /* 0x000be800011a7983 */ /* 0x002ea80000300a00 */
[----:B--2---:R-:W-:Y:S04]  /*91080*/  STL.64 [R1+0x8e78], R26 ;  /* 0x008e781a01007387 */ /* 0x004fe80000100a00 */
[----:B------:R3:W-:Y:S02]  /*91090*/  STL.64 [R1+0x8e70], R24 ;  /* 0x008e701801007387 */ /* 0x0007e40000100a00 */
[----:B---3--:R-:W-:-:S02]  /*910a0*/  IMAD.MOV.U32 R24, RZ, RZ, R14 ;  /* 0x000000ffff187224 */ /* 0x008fc400078e000e */
[----:B------:R-:W2:Y:S01]  /*910b0*/  LDL.LU R14, [R1+0x8eec] ;  /* 0x008eec00010e7983 */ /* 0x000ea20000300800 */
[----:B------:R-:W-:-:S03]  /*910c0*/  IMAD.MOV.U32 R25, RZ, RZ, R15 ;  /* 0x000000ffff197224 */ /* 0x000fc600078e000f */
[----:B------:R-:W2:Y:S04]  /*910d0*/  LDL.LU R15, [R1+0x8ee8] ;  /* 0x008ee800010f7983 */ /* 0x000ea80000300800 */
[----:B------:R0:W-:Y:S02]  /*910e0*/  STL.64 [R1+0x8e90], R24 ;  /* 0x008e901801007387 */ /* 0x0001e40000100a00 */
[----:B0-----:R-:W-:Y:S02]  /*910f0*/  IMAD.MOV.U32 R24, RZ, RZ, R8 ;  /* 0x000000ffff187224 */ /* 0x001fe400078e0008 */
[----:B------:R-:W-:Y:S01]  /*91100*/  IMAD.MOV.U32 R25, RZ, RZ, R9 ;  /* 0x000000ffff197224 */ /* 0x000fe200078e0009 */
[----:B------:R-:W3:Y:S04]  /*91110*/  LDL.LU R8, [R1+0x8ee4] ;  /* 0x008ee40001087983 */ /* 0x000ee80000300800 */
[----:B------:R-:W3:Y:S04]  /*91120*/  LDL.LU R9, [R1+0x8ee0] ;  /* 0x008ee00001097983 */ /* 0x000ee80000300800 */
[----:B------:R0:W-:Y:S02]  /*91130*/  STL.64 [R1+0x8ea8], R24 ;  /* 0x008ea81801007387 */ /* 0x0001e40000100a00 */
[----:B0-----:R-:W-:-:S02]  /*91140*/  IMAD.MOV.U32 R24, RZ, RZ, R11 ;  /* 0x000000ffff187224 */ /* 0x001fc400078e000b */
[----:B------:R-:W3:Y:S01]  /*91150*/  LDL.LU R11, [R1+0x8edc] ;  /* 0x008edc00010b7983 */ /* 0x000ee20000300800 */
[----:B------:R-:W-:-:S03]  /*91160*/  IMAD.MOV.U32 R25, RZ, RZ, R10 ;  /* 0x000000ffff197224 */ /* 0x000fc600078e000a */
[----:B------:R-:W3:Y:S04]  /*91170*/  LDL.LU R10, [R1+0x8ed8] ;  /* 0x008ed800010a7983 */ /* 0x000ee80000300800 */
        /* <DEDUP_REMOVED lines=8> */
[C---:B---3--:R-:W-:Y:S03]  /*91200*/  HMMA.16816.F32.BF16 R4, R16.reuse, R8, R4 ;  /* 0x000000081004723c */ /* 0x048fe60000041804 */
[----:B--2---:R-:W-:Y:S04]  /*91210*/  STL.64 [R1+0x8ea0], R14 ;  /* 0x008ea00e01007387 */ /* 0x004fe80000100a00 */
[----:B------:R0:W-:Y:S04]  /*91220*/  STL.64 [R1+0x8e98], R12 ;  /* 0x008e980c01007387 */ /* 0x0001e80000100a00 */
[----:B0-----:R-:W2:Y:S04]  /*91230*/  LDL.LU.64 R12, [R1+0xc30] ;  /* 0x000c3000010c7983 */ /* 0x001ea80000300a00 */
[----:B------:R-:W3:Y:S04]  /*91240*/  LDL.LU.64 R14, [R1+0xc38] ;  /* 0x000c3800010e7983 */ /* 0x000ee80000300a00 */
[----:B---3--:R-:W-:Y:S04]  /*91250*/  STL.64 [R1+0x8eb8], R14 ;  /* 0x008eb80e01007387 */ /* 0x008fe80000100a00 */
[----:B--2---:R0:W-:Y:S04]  /*91260*/  STL.64 [R1+0x8eb0], R12 ;  /* 0x008eb00c01007387 */ /* 0x0041e80000100a00 */
[----:B0-----:R-:W4:Y:S04]  /*91270*/  LDL.LU.64 R12, [R1+0xc40] ;  /* 0x000c4000010c7983 */ /* 0x001f280000300a00 */
[----:B------:R-:W4:Y:S04]  /*91280*/  LDL.LU.64 R14, [R1+0xc48] ;  /* 0x000c4800010e7983 */ /* 0x000f280000300a00 */
[----:B------:R-:W-:Y:S04]  /*91290*/  STL.64 [R1+0x460], R4 ;  /* 0x0004600401007387 */ /* 0x000fe80000100a00 */
[----:B------:R0:W-:Y:S04]  /*912a0*/  STL.64 [R1+0x468], R6 ;  /* 0x0004680601007387 */ /* 0x0001e80000100a00 */
[----:B0-----:R-:W2:Y:S04]  /*912b0*/  LDL.LU.64 R6, [R1+0x8ed0] ;  /* 0x008ed00001067983 */ /* 0x001ea80000300a00 */
[----:B------:R-:W3:Y:S04]  /*912c0*/  LDL.LU.64 R4, [R1+0x8ec8] ;  /* 0x008ec80001047983 */ /* 0x000ee80000300a00 */
[----:B------:R-:W-:Y:S04]  /*912d0*/  STL.64 [R1+0x8c90], R10 ;  /* 0x008c900a01007387 */ /* 0x000fe80000100a00 */
[----:B------:R0:W-:Y:S04]  /*912e0*/  STL.64 [R1+0x8c88], R8 ;  /* 0x008c880801007387 */ /* 0x0001e80000100a00 */
[----:B0-----:R-:W3:Y:S04]  /*912f0*/  LDL.LU.64 R8, [R1+0xa90] ;  /* 0x000a900001087983 */ /* 0x001ee80000300a00 */
[----:B------:R-:W3:Y:S02]  /*91300*/  LDL.LU.64 R10, [R1+0xa98] ;  /* 0x000a9800010a7983 */ /* 0x000ee40000300a00 */
[----:B---3--:R-:W-:Y:S07]  /*91310*/  HMMA.16816.F32.BF16 R8, R16, R4, R8 ;  /* 0x000000041008723c */ /* 0x008fee0000041808 */
[----:B------:R-:W-:-:S02]  /*91320*/  IMAD.MOV.U32 R16, RZ, RZ, R22 ;  /* 0x000000ffff107224 */ /* 0x000fc400078e0016 */
[----:B------:R-:W4:Y:S01]  /*91330*/  LDL.LU R22, [R1+0x8ec4] ;  /* 0x008ec40001167983 */ /* 0x000f220000300800 */
[----:B------:R-:W-:Y:S11]  /*91340*/  IMAD.MOV.U32 R17, RZ, RZ, R23 ;  /* 0x000000ffff117224 */ /* 0x000ff600078e0017 */
[----:B------:R-:W-:Y:S02]  /*91350*/  @!UPT UIADD3 URZ, URZ, URZ, URZ ;  /* 0x0000003f3f3ff290 */ /* 0x000fe4000fffe03f */
[----:B------:R0:W-:Y:S04]  /*91360*/  STL.64 [R1+0x3c0], R8 ;  /* 0x0003c00801007387 */ /* 0x0001e80000100a00 */
[----:B------:R-:W-:Y:S04]  /*91370*/  STL.64 [R1+0x3c8], R10 ;  /* 0x0003c80a01007387 */ /* 0x000fe80000100a00 */
[----:B------:R-:W4:Y:S04]  /*91380*/  LDL.LU R23, [R1+0x8ec0] ;  /* 0x008ec00001177983 */ /* 0x000f280000300800 */
[----:B0-----:R-:W3:Y:S04]  /*91390*/  LDL.LU R8, [R1+0x140] ;  /* 0x0001400001087983 */ /* 0x001ee80000300800 */
[----:B------:R-:W3:Y:S04]  /*913a0*/  LDL.LU R9, [R1+0x144] ;  /* 0x0001440001097983 */ /* 0x000ee80000300800 */
[----:B--2---:R-:W-:Y:S04]  /*913b0*/  STL.64 [R1+0x8ca0], R6 ;  /* 0x008ca00601007387 */ /* 0x004fe80000100a00 */
[----:B------:R0:W-:Y:S04]  /*913c0*/  STL.64 [R1+0x8c98], R4 ;  /* 0x008c980401007387 */ /* 0x0001e80000100a00 */
[----:B0-----:R-:W2:Y:S04]  /*913d0*/  LDL.LU R4, [R1+0x160] ;  /* 0x0001600001047983 */ /* 0x001ea80000300800 */
[----:B------:R-:W2:Y:S01]  /*913e0*/  LDL.LU R5, [R1+0x164] ;  /* 0x0001640001057983 */ /* 0x000ea20000300800 */
[C---:B----4-:R-:W-:Y:S03]  /*913f0*/  HMMA.16816.F32.BF16 R24, R20.reuse, R24, R12 ;  /* 0x000000181418723c */ /* 0x050fe6000004180c */
[----:B------:R-:W4:Y:S04]  /*91400*/  LDL.LU.64 R14, [R1+0x8eb8] ;  /* 0x008eb800010e7983 */ /* 0x000f280000300a00 */
[----:B------:R-:W4:Y:S11]  /*91410*/  LDL.LU.64 R12, [R1+0x8eb0] ;  /* 0x008eb000010c7983 */ /* 0x000f360000300a00 */
[----:B------:R-:W-:Y:S05]  /*91420*/  @!UPT UIADD3 URZ, URZ, URZ, URZ ;  /* 0x0000003f3f3ff290 */ /* 0x000fea000fffe03f */
        /* <DEDUP_REMOVED lines=14> */
[----:B------:R-:W-:Y:S04]  /*91510*/  STL.64 [R1+0x390], R24 ;  /* 0x0003901801007387 */ /* 0x000fe80000100a00 */
[----:B------:R0:W-:Y:S04]  /*91520*/  STL.64 [R1+0x398], R26 ;  /* 0x0003981a01007387 */ /* 0x0001e80000100a00 */
[----:B0-----:R-:W2:Y:S04]  /*91530*/  LDL.LU.64 R26, [R1+0x8e78] ;  /* 0x008e7800011a7983 */ /* 0x001ea80000300a00 */
[----:B------:R-:W2:Y:S02]  /*91540*/  LDL.LU.64 R24, [R1+0x8e70] ;  /* 0x008e700001187983 */ /* 0x000ea40000300a00 */
[C---:B--2---:R-:W-:Y:S02]  /*91550*/  HMMA.16816.F32.BF16 R16, R20.reuse, R16, R24 ;  /* 0x000000101410723c */ /* 0x044fe40000041818 */
[----:B------:R-:W4:Y:S11]  /*91560*/  LDL.LU.64 R24, [R1+0x8e68] ;  /* 0x008e680001187983 */ /* 0x000f360000300a00 */
[----:B------:R-:W-:Y:S10]  /*91570*/  @!UPT UIADD3 URZ, URZ, URZ, URZ ;  /* 0x0000003f3f3ff290 */ /* 0x000ff4000fffe03f */
[----:B------:R-:W-:Y:S04]  /*91580*/  STL.64 [R1+0x380], R16 ;  /* 0x0003801001007387 */ /* 0x000fe80000100a00 */
[----:B------:R-:W-:Y:S01]  /*91590*/  STL.64 [R1+0x388], R18 ;  /* 0x0003881201007387 */ /* 0x000fe20000100a00 */
[----:B----4-:R-:W-:Y:S07]  /*915a0*/  HMMA.16816.F32.BF16 R12, R20, R24, R12 ;  /* 0x00000018140c723c */ /* 0x010fee000004180c */
[----:B------:R-:W-:-:S02]  /*915b0*/  IMAD.MOV.U32 R24, RZ, RZ, R3 ;  /* 0x000000ffff187224 */ /* 0x000fc400078e0003 */
[----:B------:R-:W2:Y:S01]  /*915c0*/  LDL.LU R3, [R1+0x8e64] ;  /* 0x008e640001037983 */ /* 0x000ea20000300800 */
[----:B------:R-:W-:Y:S11]  /*915d0*/  IMAD.MOV.U32 R25, RZ, RZ, R2 ;  /* 0x000000ffff197224 */ /* 0x000ff600078e0002 */
[----:B------:R-:W-:Y:S02]  /*915e0*/  @!UPT UIADD3 URZ, URZ, URZ, URZ ;  /* 0x0000003f3f3ff290 */ /* 0x000fe4000fffe03f */
[----:B------:R0:W-:Y:S04]  /*915f0*/  STL.64 [R1+0x370], R12 ;  /* 0x0003700c01007387 */ /* 0x0001e80000100a00 */
[----:B------:R-:W-:Y:S04]  /*91600*/  STL.64 [R1+0x378], R14 ;  /* 0x0003780e01007387 */ /* 0x000fe80000100a00 */
[----:B------:R-:W4:Y:S04]  /*91610*/  LDL.LU R2, [R1+0x8e60] ;  /* 0x008e600001027983 */ /* 0x000f280000300800 */
[----:B0-----:R-:W2:Y:S04]  /*91620*/  LDL.LU R12, [R1+0xe0] ;  /* 0x0000e000010c7983 */ /* 0x001ea80000300800 */
[----:B------:R-:W2:Y:S04]  /*91630*/  LDL.LU R13, [R1+0xe4] ;  /* 0x0000e400010d7983 */ /* 0x000ea80000300800 */
[----:B------:R-:W3:Y:S04]  /*91640*/  LDL.LU.64 R16, [R1+0xba0] ;  /* 0x000ba00001107983 */ /* 0x000ee80000300a00 */
[----:B------:R-:W3:Y:S04]  /*91650*/  LDL.LU.64 R18, [R1+0xba8] ;  /* 0x000ba80001127983 */ /* 0x000ee80000300a00 */
[----:B--2---:R0:W-:Y:S04]  /*91660*/  STL.64 [R1+0x8e00], R12 ;  /* 0x008e000c01007387 */ /* 0x0041e80000100a00 */
[----:B0-----:R-:W2:Y:S04]  /*91670*/  LDL.LU R12, [R1+0x150] ;  /* 0x00015000010c7983 */ /* 0x001ea80000300800 */
[----:B------:R-:W2:Y:S04]  /*91680*/  LDL.LU R13, [R1+0x154] ;  /* 0x00015400010d7983 */ /* 0x000ea80000300800 */
[----:B------:R0:W-:Y:S04]  /*91690*/  STL.64 [R1+0x8ca8], R24 ;  /* 0x008ca81801007387 */ /* 0x0001e80000100a00 */
[----:B0-----:R-:W2:Y:S04]  /*916a0*/  LDL.LU R24, [R1+0xf0] ;  /* 0x0000f00001187983 */ /* 0x001ea80000300800 */
[----:B------:R-:W2:Y:S04]  /*916b0*/  LDL.LU R25, [R1+0xf4] ;  /* 0x0000f40001197983 */ /* 0x000ea80000300800 */
[----:B--2---:R0:W-:Y:S04]  /*916c0*/  STL.64 [R1+0x8e08], R24 ;  /* 0x008e081801007387 */ /* 0x0041e80000100a00 */
[----:B0-----:R-:W2:Y:S04]  /*916d0*/  LDL.LU R24, [R1+0x110] ;  /* 0x0001100001187983 */ /* 0x001ea80000300800 */
[----:B------:R-:W2:Y:S04]  /*916e0*/  LDL.LU R25, [R1+0x114] ;  /* 0x0001140001197983 */ /* 0x000ea80000300800 */
[----:B--2---:R0:W-:Y:S04]  /*916f0*/  STL.64 [R1+0x8e20], R24 ;  /* 0x008e201801007387 */ /* 0x0041e80000100a00 */
[----:B0-----:R-:W2:Y:S04]  /*91700*/  LDL.LU.64 R24, [R1+0xbc0] ;  /* 0x000bc00001187983 */ /* 0x001ea80000300a00 */
[----:B------:R-:W2:Y:S02]  /*91710*/  LDL.LU.64 R26, [R1+0xbc8] ;  /* 0x000bc800011a7983 */ /* 0x000ea40000300a00 */
[----:B--2---:R-:W-:Y:S02]  /*91720*/  HMMA.16816.F32.BF16 R4, R20, R4, R24 ;  /* 0x000000041404723c */ /* 0x004fe40000041818 */
[----:B------:R-:W2:Y:S11]  /*91730*/  LDL.LU R24, [R1+0x120] ;  /* 0x0001200001187983 */ /* 0x000eb60000300800 */
[----:B------:R-:W-:Y:S10]  /*91740*/  @!UPT UIADD3 URZ, URZ, URZ, URZ ;  /* 0x0000003f3f3ff290 */ /* 0x000ff4000fffe03f */
[----:B------:R0:W-:Y:S04]  /*91750*/  STL.64 [R1+0x360], R4 ;  /* 0x0003600401007387 */ /* 0x0001e80000100a00 */
[----:B------:R-:W-:Y:S04]  /*91760*/  STL.64 [R1+0x368], R6 ;  /* 0x0003680601007387 */ /* 0x000fe80000100a00 */
[----:B------:R-:W2:Y:S01]  /*91770*/  LDL.LU R25, [R1+0x124] ;  /* 0x0001240001197983 */ /* 0x000ea20000300800 */
[----:B0-----:R-:W-:-:S03]  /*91780*/  IMAD.MOV.U32 R4, RZ, RZ, R29 ;  /* 0x000000ffff047224 */ /* 0x001fc600078e001d */
[----:B--2---:R0:W-:Y:S04]  /*91790*/  STL.64 [R1+0x8e40], R24 ;  /* 0x008e401801007387 */ /* 0x0041e80000100a00 */
[----:B0-----:R-:W2:Y:S04]  /*917a0*/  LDL.LU.64 R24, [R1+0xbb0] ;  /* 0x000bb00001187983 */ /* 0x001ea80000300a00 */
[----:B------:R-:W2:Y:S04]  /*917b0*/  LDL.LU.64 R26, [R1+0xbb8] ;  /* 0x000bb800011a7983 */ /* 0x000ea80000300a00 */
[----:B------:R-:W3:Y:S01]  /*917c0*/  LDL.LU R29, [R1+0x8e5c] ;  /* 0x008e5c00011d7983 */ /* 0x000ee20000300800 */
[----:B------:R-:W-:-:S03]  /*917d0*/  IMAD.MOV.U32 R5, RZ, RZ, R0 ;  /* 0x000000ffff057224 */ /* 0x000fc600078e0000 */
[----:B------:R-:W3:Y:S04]  /*917e0*/  LDL.LU R0, [R1+0x8e58] ;  /* 0x008e580001007983 */ /* 0x000ee80000300800 */
[----:B------:R0:W-:Y:S02]  /*917f0*/  STL.64 [R1+0x8cb0], R4 ;  /* 0x008cb00401007387 */ /* 0x0001e40000100a00 */
[----:B0-----:R-:W-:Y:S02]  /*91800*/  IMAD.MOV.U32 R4, RZ, RZ, R3 ;  /* 0x000000ffff047224 */ /* 0x001fe400078e0003 */
[----:B------:R-:W-:Y:S01]  /*91810*/  IMAD.MOV.U32 R5, RZ, RZ, R28 ;  /* 0x000000ffff057224 */ /* 0x000fe200078e001c */
[----:B------:R-:W3:Y:S01]  /*91820*/  LDL.LU R3, [R1+0x8e54] ;  /* 0x008e540001037983 */ /* 0x000ee20000300800 */
[C---:B--2---:R-:W-:Y:S11]  /*91830*/  HMMA.16816.F32.BF16 R12, R20.reuse, R12, R24 ;  /* 0x0000000c140c723c */ /* 0x044ff60000041818 */
[----:B------:R-:W-:Y:S11]  /*91840*/  @!UPT UIADD3 URZ, URZ, URZ, URZ ;  /* 0x0000003f3f3ff290 */ /* 0x000ff6000fffe03f */
[----:B------:R-:W-:Y:S01]  /*91850*/  @!UPT UIADD3 URZ, URZ, URZ, URZ ;  /* 0x0000003f3f3ff290 */ /* 0x000fe2000fffe03f */
[----:B------:R-:W-:Y:S04]  /*91860*/  STL.64 [R1+0x350], R12 ;  /* 0x0003500c01007387 */ /* 0x000fe80000100a00 */
[----:B------:R-:W-:Y:S04]  /*91870*/  STL.64 [R1+0x358], R14 ;  /* 0x0003580e01007387 */ /* 0x000fe80000100a00 */
[----:B------:R-:W2:Y:S04]  /*91880*/  LDL.LU R28, [R1+0x8e50] ;  /* 0x008e5000011c7983 */ /* 0x000ea80000300800 */
[----:B------:R3:W-:Y:S04]  /*91890*/  STL.64 [R1+0x8cc8], R4 ;  /* 0x008cc80401007387 */ /* 0x0007e80000100a00 */
[----:B------:R-:W2:Y:S04]  /*918a0*/  LDL.LU.64 R24, [R1+0xb90] ;  /* 0x000b900001187983 */ /* 0x000ea80000300a00 */
[----:B------:R-:W2:Y:S01]  /*918b0*/  LDL.LU.64 R26, [R1+0xb98] ;  /* 0x000b9800011a7983 */ /* 0x000ea20000300a00 */
[----:B---3--:R-:W-:Y:S11]  /*918c0*/  HMMA.16816.F32.BF16 R4, R20, R8, R16 ;  /* 0x000000081404723c */ /* 0x008ff60000041810 */
[----:B------:R-:W-:Y:S11]  /*918d0*/  @!UPT UIADD3 URZ, URZ, URZ, URZ ;  /* 0x0000003f3f3ff290 */ /* 0x000ff6000fffe03f */
[----:B------:R-:W-:Y:S01]  /*918e0*/  @!UPT UIADD3 URZ, URZ, URZ, URZ ;  /* 0x0000003f3f3ff290 */ /* 0x000fe2000fffe03f */
[----:B------:R0:W-:Y:S04]  /*918f0*/  STL.64 [R1+0x340], R4 ;  /* 0x0003400401007387 */ /* 0x0001e80000100a00 */
[----:B------:R-:W-:Y:S01]  /*91900*/  STL.64 [R1+0x348], R6 ;  /* 0x0003480601007387 */ /* 0x000fe20000100a00 */
[----:B0-----:R-:W-:-:S03]  /*91910*/  IMAD.MOV.U32 R4, RZ, RZ, R29 ;  /* 0x000000ffff047224 */ /* 0x001fc600078e001d */
[----:B------:R-:W3:Y:S01]  /*91920*/  LDL.LU R29, [R1+0x8e4c] ;  /* 0x008e4c00011d7983 */ /* 0x000ee20000300800 */
[----:B----4-:R-:W-:-:S03]  /*91930*/  IMAD.MOV.U32 R5, RZ, RZ, R2 ;  /* 0x000000ffff057224 */ /* 0x010fc600078e0002 */
[----:B------:R-:W4:Y:S04]  /*91940*/  LDL.LU R2, [R1+0x8e48] ;  /* 0x008e480001027983 */ /* 0x000f280000300800 */
[----:B------:R-:W2:Y:S04]  /*91950*/  LDL.LU.64 R12, [R1+0xb60] ;  /* 0x000b6000010c7983 */ /* 0x000ea80000300a00 */
[----:B------:R-:W2:Y:S04]  /*91960*/  LDL.LU.64 R14, [R1+0xb68] ;  /* 0x000b6800010e7983 */ /* 0x000ea80000300a00 */
[----:B----4-:R-:W0:Y:S04]  /*91970*/  LDSM.16.MT88.4 R16, [R2+0x20800] ;  /* 0x020800000210783b */ /* 0x010e280000004200 */
[----:B--2---:R-:W-:Y:S04]  /*91980*/  STL.64 [R1+0x8e18], R14 ;  /* 0x008e180e01007387 */ /* 0x004fe80000100a00 */
[----:B------:R1:W-:Y:S04]  /*91990*/  STL.64 [R1+0x8e10], R12 ;  /* 0x008e100c01007387 */ /* 0x0003e80000100a00 */
[----:B-1----:R-:W2:Y:S04]  /*919a0*/  LDL.LU.64 R12, [R1+0xb70] ;  /* 0x000b7000010c7983 */ /* 0x002ea80000300a00 */
[----:B------:R-:W4:Y:S04]  /*919b0*/  LDL.LU.64 R14, [R1+0xb78] ;  /* 0x000b7800010e7983 */ /* 0x000f280000300a00 */
[----:B----4-:R-:W-:Y:S04]  /*919c0*/  STL.64 [R1+0x8e30], R14 ;  /* 0x008e300e01007387 */ /* 0x010fe80000100a00 */
[----:B--2---:R1:W-:Y:S04]  /*919d0*/  STL.64 [R1+0x8e28], R12 ;  /* 0x008e280c01007387 */ /* 0x0043e80000100a00 */
[----:B-1----:R-:W2:Y:S04]  /*919e0*/  LDL.LU.64 R12, [R1+0xb80] ;  /* 0x000b8000010c7983 */ /* 0x002ea80000300a00 */
[----:B------:R-:W2:Y:S04]  /*919f0*/  LDL.LU.64 R14, [R1+0xb88] ;  /* 0x000b8800010e7983 */ /* 0x000ea80000300a00 */
[----:B------:R-:W4:Y:S04]  /*91a00*/  LDL.LU.64 R8, [R1+0xb40] ;  /* 0x000b400001087983 */ /* 0x000f280000300a00 */
[----:B------:R-:W4:Y:S04]  /*91a10*/  LDL.LU.64 R10, [R1+0xb48] ;  /* 0x000b4800010a7983 */ /* 0x000f280000300a00 */
[----:B------:R1:W-:Y:S04]  /*91a20*/  STL.64 [R1+0x8ce0], R4 ;  /* 0x008ce00401007387 */ /* 0x0003e80000100a00 */
[----:B-1----:R-:W2:Y:S04]  /*91a30*/  LDL.LU R4, [R1+0x130] ;  /* 0x0001300001047983 */ /* 0x002ea80000300800 */
[----:B------:R-:W2:Y:S04]  /*91a40*/  LDL.LU R5, [R1+0x134] ;  /* 0x0001340001057983 */ /* 0x000ea80000300800 */
[----:B0-----:R-:W-:Y:S04]  /*91a50*/  STL.64 [R1+0x8c60], R18 ;  /* 0x008c601201007387 */ /* 0x001fe80000100a00 */
[----:B------:R0:W-:Y:S04]  /*91a60*/  STL.64 [R1+0x8c58], R16 ;  /* 0x008c581001007387 */ /* 0x0001e80000100a00 */
[----:B0-----:R-:W3:Y:S04]  /*91a70*/  LDL.LU.64 R16, [R1+0xb50] ;  /* 0x000b500001107983 */ /* 0x001ee80000300a00 */
[----:B------:R-:W3:Y:S04]  /*91a80*/  LDL.LU.64 R18, [R1+0xb58] ;  /* 0x000b580001127983 */ /* 0x000ee80000300a00 */
[----:B------:R-:W-:Y:S01]  /*91a90*/  STL [R1+0x83a0], R2 ;  /* 0x0083a00201007387 */ /* 0x000fe20000100800 */
[C---:B--2---:R-:W-:Y:S03]  /*91aa0*/  HMMA.16816.F32.BF16 R4, R20.reuse, R4, R24 ;  /* 0x000000041404723c */ /* 0x044fe60000041818 */
[----:B------:R-:W2:Y:S11]  /*91ab0*/  LDL.LU.64 R24, [R1+0x8e40] ;  /* 0x008e400001187983 */ /* 0x000eb60000300a00 */
[----:B------:R-:W-:Y:S09]  /*91ac0*/  @!UPT UIADD3 URZ, URZ, URZ, URZ ;  /* 0x0000003f3f3ff290 */ /* 0x000ff2000fffe03f */
[----:B------:R0:W-:Y:S04]  /*91ad0*/  STL.64 [R1+0x330], R4 ;  /* 0x0003300401007387 */ /* 0x0001e80000100a00 */
[----:B------:R-:W-:Y:S01]  /*91ae0*/  STL.64 [R1+0x338], R6 ;  /* 0x0003380601007387 */ /* 0x000fe20000100a00 */
[----:B0-----:R-:W-:Y:S02]  /*91af0*/  IMAD.MOV.U32 R4, RZ, RZ, R3 ;  /* 0x000000ffff047224 */ /* 0x001fe400078e0003 */
[----:B------:R-:W-:Y:S01]  /*91b00*/  IMAD.MOV.U32 R5, RZ, RZ, R0 ;  /* 0x000000ffff057224 */ /* 0x000fe200078e0000 */
[----:B------:R-:W3:Y:S04]  /*91b10*/  LDL.LU R3, [R1+0x8e3c] ;  /* 0x008e3c0001037983 */ /* 0x000ee80000300800 */
[----:B------:R-:W3:Y:S04]  /*91b20*/  LDL.LU R0, [R1+0x8e38] ;  /* 0x008e380001007983 */ /* 0x000ee80000300800 */
[----:B------:R0:W-:Y:S04]  /*91b30*/  STL.64 [R1+0x8cf8], R4 ;  /* 0x008cf80401007387 */ /* 0x0001e80000100a00 */
[----:B0-----:R-:W3:Y:S04]  /*91b40*/  LDL.LU R4, [R1+0x100] ;  /* 0x0001000001047983 */ /* 0x001ee80000300800 */
[----:B------:R-:W3:Y:S01]  /*91b50*/  LDL.LU R5, [R1+0x104] ;  /* 0x0001040001057983 */ /* 0x000ee20000300800 */
        /* <DEDUP_REMOVED lines=8> */
[----:B------:R-:W3:Y:S04]  /*91be0*/  LDL.LU.64 R14, [R1+0x8e18] ;  /* 0x008e1800010e7983 */ /* 0x000ee80000300a00 */
[----:B------:R-:W3:Y:S11]  /*91bf0*/  LDL.LU.64 R12, [R1+0x8e10] ;  /* 0x008e1000010c7983 */ /* 0x000ef60000300a00 */
[----:B------:R-:W-:Y:S06]  /*91c00*/  @!UPT UIADD3 URZ, URZ, URZ, URZ ;  /* 0x0000003f3f3ff290 */ /* 0x000fec000fffe03f */
[----:B------:R0:W-:Y:S04]  /*91c10*/  STL.64 [R1+0x310], R24 ;  /* 0x0003101801007387 */ /* 0x0001e80000100a00 */
[----:B------:R-:W-:Y:S04]  /*91c20*/  STL.64 [R1+0x318], R26 ;  /* 0x0003181a01007387 */ /* 0x000fe80000100a00 */
[----:B0-----:R-:W2:Y:S01]  /*91c30*/  LDL.LU.64 R24, [R1+0x8e08] ;  /* 0x008e080001187983 */ /* 0x001ea20000300a00 */
[C---:B---3--:R-:W-:Y:S03]  /*91c40*/  HMMA.16816.F32.BF16 R4, R20.reuse, R4, R12 ;  /* 0x000000041404723c */ /* 0x048fe6000004180c */
[----:B------:R-:W4:Y:S11]  /*91c50*/  LDL.LU.64 R12, [R1+0x8e00] ;  /* 0x008e0000010c7983 */ /* 0x000f360000300a00 */
[----:B------:R-:W-:Y:S09]  /*91c60*/  @!UPT UIADD3 URZ, URZ, URZ, URZ ;  /* 0x0000003f3f3ff290 */ /* 0x000ff2000fffe03f */
[----:B------:R0:W-:Y:S04]  /*91c70*/  STL.64 [R1+0x300], R4 ;  /* 0x0003000401007387 */ /* 0x0001e80000100a00 */
[----:B------:R-:W-:Y:S01]  /*91c80*/  STL.64 [R1+0x308], R6 ;  /* 0x0003080601007387 */ /* 0x000fe20000100a00 */
[----:B0-----:R-:W-:Y:S02]  /*91c90*/  IMAD.MOV.U32 R4, RZ, RZ, R29 ;  /* 0x000000ffff047224 */ /* 0x001fe400078e001d */
[----:B------:R-:W-:Y:S01]  /*91ca0*/  IMAD.MOV.U32 R5, RZ, RZ, R28 ;  /* 0x000000ffff057224 */ /* 0x000fe200078e001c */
[----:B------:R-:W3:Y:S04]  /*91cb0*/  LDL.LU R29, [R1+0x8dfc] ;  /* 0x008dfc00011d7983 */ /* 0x000ee80000300800 */
[----:B------:R-:W3:Y:S04]  /*91cc0*/  LDL.LU R28, [R1+0x8df8] ;  /* 0x008df800011c7983 */ /* 0x000ee80000300800 */
[----:B------:R2:W-:Y:S02]  /*91cd0*/  STL.64 [R1+0x8d10], R4 ;  /* 0x008d100401007387 */ /* 0x0005e40000100a00 */
[----:B--2---:R-:W-:Y:S07]  /*91ce0*/  HMMA.16816.F32.BF16 R4, R20, R24, R16 ;  /* 0x000000181404723c */ /* 0x004fee0000041810 */
[----:B------:R-:W-:-:S02]  /*91cf0*/  IMAD.MOV.U32 R16, RZ, RZ, R0 ;  /* 0x000000ffff107224 */ /* 0x000fc400078e0000 */
[----:B------:R-:W2:Y:S01]  /*91d00*/  LDL.LU R0, [R1+0x8df4] ;  /* 0x008df40001007983 */ /* 0x000ea20000300800 */
[----:B------:R-:W-:Y:S11]  /*91d10*/  IMAD.MOV.U32 R17, RZ, RZ, R3 ;  /* 0x000000ffff117224 */ /* 0x000ff600078e0003 */
[----:B------:R-:W-:Y:S02]  /*91d20*/  @!UPT UIADD3 URZ, URZ, URZ, URZ ;  /* 0x0000003f3f3ff290 */ /* 0x000fe4000fffe03f */
[----:B------:R-:W-:Y:S04]  /*91d30*/  STL.64 [R1+0x2f0], R4 ;  /* 0x0002f00401007387 */ /* 0x000fe80000100a00 */
[----:B------:R4:W-:Y:S04]  /*91d40*/  STL.64 [R1+0x2f8], R6 ;  /* 0x0002f80601007387 */ /* 0x0009e80000100a00 */
[----:B------:R-:W2:Y:S04]  /*91d50*/  LDL.LU R3, [R1+0x8df0] ;  /* 0x008df00001037983 */ /* 0x000ea80000300800 */
[----:B------:R3:W-:Y:S01]  /*91d60*/  STL.64 [R1+0x8d18], R16 ;  /* 0x008d181001007387 */ /* 0x0007e20000100a00 */
[----:B----4-:R-:W-:Y:S01]  /*91d70*/  HMMA.16816.F32.BF16 R4, R20, R12, R8 ;  /* 0x0000000c1404723c */ /* 0x010fe20000041808 */
[----:B---3--:R-:W-:-:S02]  /*91d80*/  IMAD.MOV.U32 R17, RZ, RZ, R29 ;  /* 0x000000ffff117224 */ /* 0x008fc400078e001d */
[----:B------:R-:W-:Y:S02]  /*91d90*/  IMAD.MOV.U32 R16, RZ, RZ, R28 ;  /* 0x000000ffff107224 */ /* 0x000fe400078e001c */
[----:B------:R-:W3:Y:S11]  /*91da0*/  LDL.LU R28, [R1+0x8dec] ;  /* 0x008dec00011c7983 */ /* 0x000ef60000300800 */
[----:B------:R-:W-:Y:S07]  /*91db0*/  @!UPT UIADD3 URZ, URZ, URZ, URZ ;  /* 0x0000003f3f3ff290 */ /* 0x000fee000fffe03f */
[----:B------:R-:W-:Y:S04]  /*91dc0*/  STL.64 [R1+0x2e0], R4 ;  /* 0x0002e00401007387 */ /* 0x000fe80000100a00 */
[----:B------:R-:W-:Y:S04]  /*91dd0*/  STL.64 [R1+0x2e8], R6 ;  /* 0x0002e80601007387 */ /* 0x000fe80000100a00 */
[----:B------:R-:W4:Y:S04]  /*91de0*/  LDL.LU R29, [R1+0x8de8] ;  /* 0x008de800011d7983 */ /* 0x000f280000300800 */
[----:B------:R2:W-:Y:S02]  /*91df0*/  STL.64 [R1+0x8d30], R16 ;  /* 0x008d301001007387 */ /* 0x0005e40000100a00 */
[----:B--2---:R-:W-:-:S02]  /*91e00*/  IMAD.MOV.U32 R16, RZ, RZ, R0 ;  /* 0x000000ffff107224 */ /* 0x004fc400078e0000 */
[----:B------:R-:W2:Y:S01]  /*91e10*/  LDL.LU R0, [R1+0x8de4] ;  /* 0x008de40001007983 */ /* 0x000ea20000300800 */
[----:B------:R-:W-:-:S03]  /*91e20*/  IMAD.MOV.U32 R17, RZ, RZ, R3 ;  /* 0x000000ffff117224 */ /* 0x000fc600078e0003 */
[----:B------:R-:W2:Y:S04]  /*91e30*/  LDL.LU R3, [R1+0x8de0] ;  /* 0x008de00001037983 */ /* 0x000ea80000300800 */
[----:B------:R0:W-:Y:S04]  /*91e40*/  STL.64 [R1+0x8d48], R16 ;  /* 0x008d481001007387 */ /* 0x0001e80000100a00 */
[----:B0-----:R-:W2:Y:S01]  /*91e50*/  LDL.LU R16, [R1+0x90] ;  /* 0x0000900001107983 */ /* 0x001ea20000300800 */
[----:B---3--:R-:W-:-:S03]  /*91e60*/  IMAD.MOV.U32 R17, RZ, RZ, R28 ;  /* 0x000000ffff117224 */ /* 0x008fc600078e001c */
[----:B------:R-:W3:Y:S04]  /*91e70*/  LDL.LU R28, [R1+0x8ddc] ;  /* 0x008ddc00011c7983 */ /* 0x000ee80000300800 */
[----:B--2---:R4:W-:Y:S02]  /*91e80*/  STL.64 [R1+0x8d60], R16 ;  /* 0x008d601001007387 */ /* 0x0049e40000100a00 */
[----:B----4-:R-:W-:Y:S02]  /*91e90*/  IMAD.MOV.U32 R16, RZ, RZ, R29 ;  /* 0x000000ffff107224 */ /* 0x010fe400078e001d */
[----:B------:R-:W-:Y:S01]  /*91ea0*/  IMAD.MOV.U32 R17, RZ, RZ, R0 ;  /* 0x000000ffff117224 */ /* 0x000fe200078e0000 */
[----:B------:R-:W2:Y:S04]  /*91eb0*/  LDL.LU R29, [R1+0x8dd8] ;  /* 0x008dd800011d7983 */ /* 0x000ea80000300800 */
[----:B------:R-:W4:Y:S04]  /*91ec0*/  LDL.LU R0, [R1+0x8dd4] ;  /* 0x008dd40001007983 */ /* 0x000f280000300800 */
[----:B------:R0:W-:Y:S02]  /*91ed0*/  STL.64 [R1+0x8d78], R16 ;  /* 0x008d781001007387 */ /* 0x0001e40000100a00 */
[----:B0-----:R-:W-:-:S02]  /*91ee0*/  IMAD.MOV.U32 R16, RZ, RZ, R3 ;  /* 0x000000ffff107224 */ /* 0x001fc400078e0003 */
[----:B------:R-:W2:Y:S04]  /*91ef0*/  LDL.LU R3, [R1+0x8dd0] ;  /* 0x008dd00001037983 */ /* 0x000ea80000300800 */
[----:B------:R-:W2:Y:S04]  /*91f00*/  LDL.LU R17, [R1+0xb4] ;  /* 0x0000b40001117983 */ /* 0x000ea80000300800 */
[----:B--2---:R3:W-:Y:S02]  /*91f10*/  STL.64 [R1+0x8d90], R16 ;  /* 0x008d901001007387 */ /* 0x0047e40000100a00 */
[----:B---3--:R-:W-:-:S02]  /*91f20*/  IMAD.MOV.U32 R16, RZ, RZ, R28 ;  /* 0x000000ffff107224 */ /* 0x008fc400078e001c */
[----:B------:R-:W-:Y:S01]  /*91f30*/  IMAD.MOV.U32 R17, RZ, RZ, R29 ;  /* 0x000000ffff117224 */ /* 0x000fe200078e001d */
[----:B------:R-:W2:Y:S04]  /*91f40*/  LDL.LU R28, [R1+0x8dcc] ;  /* 0x008dcc00011c7983 */ /* 0x000ea80000300800 */
[----:B------:R-:W3:Y:S04]  /*91f50*/  LDL.LU R29, [R1+0x8dc8] ;  /* 0x008dc800011d7983 */ /* 0x000ee80000300800 */
[----:B------:R4:W-:Y:S02]  /*91f60*/  STL.64 [R1+0x8da8], R16 ;  /* 0x008da81001007387 */ /* 0x0009e40000100a00 */
[----:B----4-:R-:W-:-:S02]  /*91f70*/  IMAD.MOV.U32 R16, RZ, RZ, R0 ;  /* 0x000000ffff107224 */ /* 0x010fc400078e0000 */
[----:B------:R-:W4:Y:S01]  /*91f80*/  LDL.LU R0, [R1+0x8dc4] ;  /* 0x008dc40001007983 */ /* 0x000f220000300800 */
[----:B------:R-:W-:-:S03]  /*91f90*/  IMAD.MOV.U32 R17, RZ, RZ, R3 ;  /* 0x000000ffff117224 */ /* 0x000fc600078e0003 */
[----:B------:R-:W2:Y:S04]  /*91fa0*/  LDL.LU R3, [R1+0x8dc0] ;  /* 0x008dc00001037983 */ /* 0x000ea80000300800 */
        /* <DEDUP_REMOVED lines=40> */
[C---:B------:R-:W-:Y:S03]  /*92230*/  HMMA.16816.F32.BF16 R16, R20.reuse, R16, R4 ;  /* 0x000000101410723c */ /* 0x040fe60000041804 */
        /* <DEDUP_REMOVED lines=10> */
[----:B------:R-:W2:Y:S04]  /*922e0*/  LDL.LU.64 R12, [R1+0xa00] ;  /* 0x000a0000010c7983 */ /* 0x000ea80000300a00 */
[----:B------:R-:W2:Y:S04]  /*922f0*/  LDL.LU.64 R14, [R1+0xa08] ;  /* 0x000a0800010e7983 */ /* 0x000ea80000300a00 */
        /* <DEDUP_REMOVED lines=85> */
[----:B------:R-:W-:Y:S04]  /*92850*/  STL.64 [R1+0x210], R4 ;  /* 0x0002100401007387 */ /* 0x000fe80000100a00 */
[----:B------:R0:W-:Y:S04]  /*92860*/  STL.64 [R1+0x218], R6 ;  /* 0x0002180601007387 */ /* 0x0001e80000100a00 */
[----:B0-----:R-:W3:Y:S04]  /*92870*/  LDL.LU.64 R6, [R1+0x8ca0] ;  /* 0x008ca00001067983 */ /* 0x001ee80000300a00 */
[----:B------:R-:W3:Y:S01]  /*92880*/  LDL.LU.64 R4, [R1+0x8c98] ;  /* 0x008c980001047983 */ /* 0x000ee20000300a00 */
[C---:B--2---:R-:W-:Y:S03]  /*92890*/  HMMA.16816.F32.BF16 R24, R20.reuse, R24, R8 ;  /* 0x000000181418723c */ /* 0x044fe60000041808 */
[----:B------:R-:W2:Y:S04]  /*928a0*/  LDL.LU.64 R10, [R1+0x8c90] ;  /* 0x008c9000010a7983 */ /* 0x000ea80000300a00 */
[----:B------:R-:W3:Y:S11]  /*928b0*/  LDL.LU.64 R8, [R1+0x8c88] ;  /* 0x008c880001087983 */ /* 0x000ef60000300a00 */
[----:B------:R-:W-:Y:S05]  /*928c0*/  @!UPT UIADD3 URZ, URZ, URZ, URZ ;  /* 0x0000003f3f3ff290 */ /* 0x000fea000fffe03f */
[----:B------:R-:W-:Y:S04]  /*928d0*/  STL.64 [R1+0x200], R24 ;  /* 0x0002001801007387 */ /* 0x000fe80000100a00 */
[----:B------:R0:W-:Y:S04]  /*928e0*/  STL.64 [R1+0x208], R26 ;  /* 0x0002081a01007387 */ /* 0x0001e80000100a00 */
[----:B0-----:R-:W2:Y:S04]  /*928f0*/  LDL.LU.64 R26, [R1+0x8c80] ;  /* 0x008c8000011a7983 */ /* 0x001ea80000300a00 */
[----:B------:R-:W2:Y:S02]  /*92900*/  LDL.LU.64 R24, [R1+0x8c78] ;  /* 0x008c780001187983 */ /* 0x000ea40000300a00 */
[C---:B--2---:R-:W-:Y:S11]  /*92910*/  HMMA.16816.F32.BF16 R12, R20.reuse, R24, R12 ;  /* 0x00000018140c723c */ /* 0x044ff6000004180c */
[----:B------:R-:W-:Y:S11]  /*92920*/  @!UPT UIADD3 URZ, URZ, URZ, URZ ;  /* 0x0000003f3f3ff290 */ /* 0x000ff6000fffe03f */
[----:B------:R-:W-:Y:S01]  /*92930*/  @!UPT UIADD3 URZ, URZ, URZ, URZ ;  /* 0x0000003f3f3ff290 */ /* 0x000fe2000fffe03f */
[----:B------:R-:W-:Y:S04]  /*92940*/  STL.64 [R1+0x1f0], R12 ;  /* 0x0001f00c01007387 */ /* 0x000fe80000100a00 */
[----:B------:R0:W-:Y:S04]  /*92950*/  STL.64 [R1+0x1f8], R14 ;  /* 0x0001f80e01007387 */ /* 0x0001e80000100a00 */
[----:B0-----:R-:W2:Y:S04]  /*92960*/  LDL.LU.64 R14, [R1+0x8c70] ;  /* 0x008c7000010e7983 */ /* 0x001ea80000300a00 */
[----:B------:R-:W2:Y:S04]  /*92970*/  LDL.LU.64 R12, [R1+0x8c68] ;  /* 0x008c6800010c7983 */ /* 0x000ea80000300a00 */
[----:B------:R0:W-:Y:S04]  /*92980*/  STL.64 [R1+0x8a90], R26 ;  /* 0x008a901a01007387 */ /* 0x0001e80000100a00 */
[----:B------:R-:W2:Y:S04]  /*92990*/  LDL.LU.64 R24, [R1+0x9f0] ;  /* 0x0009f00001187983 */ /* 0x000ea80000300a00 */
[----:B0-----:R-:W2:Y:S02]  /*929a0*/  LDL.LU.64 R26, [R1+0x9f8] ;  /* 0x0009f800011a7983 */ /* 0x001ea40000300a00 */
[C---:B--2---:R-:W-:Y:S11]  /*929b0*/  HMMA.16816.F32.BF16 R24, R20.reuse, R12, R24 ;  /* 0x0000000c1418723c */ /* 0x044ff60000041818 */
[----:B------:R-:W-:Y:S11]  /*929c0*/  @!UPT UIADD3 URZ, URZ, URZ, URZ ;  /* 0x0000003f3f3ff290 */ /* 0x000ff6000fffe03f */
[----:B------:R-:W-:Y:S01]  /*929d0*/  @!UPT UIADD3 URZ, URZ, URZ, URZ ;  /* 0x0000003f3f3ff290 */ /* 0x000fe2000fffe03f */
[----:B------:R0:W-:Y:S04]  /*929e0*/  STL.64 [R1+0x1e0], R24 ;  /* 0x0001e01801007387 */ /* 0x0001e80000100a00 */
[----:B------:R1:W-:Y:S04]  /*929f0*/  STL.64 [R1+0x1e8], R26 ;  /* 0x0001e81a01007387 */ /* 0x0003e80000100a00 */
[----:B0-----:R-:W2:Y:S04]  /*92a00*/  LDL R25, [R1+0x3ac8] ;  /* 0x003ac80001197983 */ /* 0x001ea80000100800 */
[----:B-1----:R-:W2:Y:S01]  /*92a10*/  LDL.64 R26, [R1+0x198] ;  /* 0x00019800011a7983 */ /* 0x002ea20000100a00 */
[----:B---3--:R-:W-:Y:S03]  /*92a20*/  HMMA.16816.F32.BF16 R16, R20, R8, R16 ;  /* 0x000000081410723c */ /* 0x008fe60000041810 */
[----:B--2---:R0:W-:Y:S04]  /*92a30*/  STL.64 [R1+0x8c38], R26 ;  /* 0x008c381a01007387 */ /* 0x0041e80000100a00 */
[----:B0-----:R-:W2:Y:S11]  /*92a40*/  LDL.64 R26, [R1+0x1a8] ;  /* 0x0001a800011a7983 */ /* 0x001eb60000100a00 */
[----:B------:R-:W-:Y:S06]  /*92a50*/  @!UPT UIADD3 URZ, URZ, URZ, URZ ;  /* 0x0000003f3f3ff290 */ /* 0x000fec000fffe03f */
[----:B------:R-:W-:Y:S02]  /*92a60*/  IMAD.MOV.U32 R13, RZ, RZ, R16 ;  /* 0x000000ffff0d7224 */ /* 0x000fe400078e0010 */
[----:B------:R-:W-:Y:S01]  /*92a70*/  IMAD.MOV.U32 R12, RZ, RZ, R17 ;  /* 0x000000ffff0c7224 */ /* 0x000fe200078e0011 */
[----:B--2---:R0:W-:Y:S04]  /*92a80*/  STL.64 [R1+0x8c48], R26 ;  /* 0x008c481a01007387 */ /* 0x0041e80000100a00 */
[----:B------:R-:W2:Y:S01]  /*92a90*/  LDL.LU.64 R16, [R1+0x9d0] ;  /* 0x0009d00001107983 */ /* 0x000ea20000300a00 */
[----:B0-----:R-:W-:Y:S02]  /*92aa0*/  IMAD.MOV.U32 R26, RZ, RZ, R3 ;  /* 0x000000ffff1a7224 */ /* 0x001fe400078e0003 */
[----:B----4-:R-:W-:-:S02]  /*92ab0*/  IMAD.MOV.U32 R27, RZ, RZ, R0 ;  /* 0x000000ffff1b7224 */ /* 0x010fc400078e0000 */
[----:B------:R-:W-:Y:S02]  /*92ac0*/  IMAD.MOV.U32 R3, RZ, RZ, R18 ;  /* 0x000000ffff037224 */ /* 0x000fe400078e0012 */
[----:B------:R-:W-:Y:S02]  /*92ad0*/  IMAD.MOV.U32 R0, RZ, RZ, R19 ;  /* 0x000000ffff007224 */ /* 0x000fe400078e0013 */
[----:B------:R-:W2:Y:S04]  /*92ae0*/  LDL.LU.64 R18, [R1+0x9d8] ;  /* 0x0009d80001127983 */ /* 0x000ea80000300a00 */
[----:B------:R0:W-:Y:S04]  /*92af0*/  STL.64 [R1+0x8c50], R10 ;  /* 0x008c500a01007387 */ /* 0x0001e80000100a00 */
[----:B------:R-:W3:Y:S04]  /*92b00*/  LDL.LU R8, [R1+0x9b0] ;  /* 0x0009b00001087983 */ /* 0x000ee80000300800 */
[----:B------:R-:W3:Y:S04]  /*92b10*/  LDL.LU R9, [R1+0x9b4] ;  /* 0x0009b40001097983 */ /* 0x000ee80000300800 */
[----:B0-----:R-:W3:Y:S04]  /*92b20*/  LDL.LU R10, [R1+0x9b8] ;  /* 0x0009b800010a7983 */ /* 0x001ee80000300800 */
[----:B------:R-:W3:Y:S04]  /*92b30*/  LDL.LU R11, [R1+0x9bc] ;  /* 0x0009bc00010b7983 */ /* 0x000ee80000300800 */
[----:B------:R0:W-:Y:S04]  /*92b40*/  STL [R1+0x84dc], R12 ;  /* 0x0084dc0c01007387 */ /* 0x0001e80000100800 */
[----:B------:R1:W-:Y:S04]  /*92b50*/  STL [R1+0x84d8], R13 ;  /* 0x0084d80d01007387 */ /* 0x0003e80000100800 */
[----:B------:R4:W-:Y:S04]  /*92b60*/  STL.64 [R1+0x8c40], R14 ;  /* 0x008c400e01007387 */ /* 0x0009e80000100a00 */
[----:B0-----:R-:W3:Y:S04]  /*92b70*/  LDL.LU R12, [R1+0x9a0] ;  /* 0x0009a000010c7983 */ /* 0x001ee80000300800 */
[----:B-1----:R-:W3:Y:S04]  /*92b80*/  LDL.LU R13, [R1+0x9a4] ;  /* 0x0009a400010d7983 */ /* 0x002ee80000300800 */
[----:B------:R-:W-:Y:S04]  /*92b90*/  STL [R1+0x83a8], R0 ;  /* 0x0083a80001007387 */ /* 0x000fe80000100800 */
[----:B------:R-:W-:Y:S01]  /*92ba0*/  STL [R1+0x83a4], R3 ;  /* 0x0083a40301007387 */ /* 0x000fe20000100800 */
[----:B--2---:R-:W-:Y:S03]  /*92bb0*/  HMMA.16816.F32.BF16 R20, R20, R4, R16 ;  /* 0x000000041414723c */ /* 0x004fe60000041810 */
[----:B------:R-:W3:Y:S04]  /*92bc0*/  LDL.LU.64 R18, [R1+0x8c60] ;  /* 0x008c600001127983 */ /* 0x000ee80000300a00 */
[----:B------:R-:W3:Y:S01]  /*92bd0*/  LDL.LU.64 R16, [R1+0x8c58] ;  /* 0x008c580001107983 */ /* 0x000ee20000300a00 */
[----:B----4-:R-:W-:-:S02]  /*92be0*/  IMAD.MOV.U32 R14, RZ, RZ, R29 ;  /* 0x000000ffff0e7224 */ /* 0x010fc400078e001d */
[----:B------:R-:W-:Y:S11]  /*92bf0*/  IMAD.MOV.U32 R15, RZ, RZ, R28 ;  /* 0x000000ffff0f7224 */ /* 0x000ff600078e001c */
[----:B------:R-:W-:Y:S03]  /*92c00*/  @!UPT UIADD3 URZ, URZ, URZ, URZ ;  /* 0x0000003f3f3ff290 */ /* 0x000fe6000fffe03f */
[----:B------:R-:W-:Y:S02]  /*92c10*/  IMAD.MOV.U32 R2, RZ, RZ, R20 ;  /* 0x000000ffff027224 */ /* 0x000fe400078e0014 */
[----:B------:R-:W-:Y:S02]  /*92c20*/  IMAD.MOV.U32 R29, RZ, RZ, R21 ;  /* 0x000000ffff1d7224 */ /* 0x000fe400078e0015 */
[----:B------:R-:W-:Y:S02]  /*92c30*/  IMAD.MOV.U32 R28, RZ, RZ, R22 ;  /* 0x000000ffff1c7224 */ /* 0x000fe400078e0016 */
[----:B------:R-:W-:Y:S02]  /*92c40*/  IMAD.MOV.U32 R4, RZ, RZ, R23 ;  /* 0x000000ffff047224 */ /* 0x000fe400078e0017 */
[----:B------:R-:W0:Y:S04]  /*92c50*/  LDSM.16.MT88.4 R20, [R25+0x20800] ;  /* 0x020800001914783b */ /* 0x000e280000004200 */
[----:B------:R-:W-:Y:S04]  /*92c60*/  STL [R1+0x83b8], R4 ;  /* 0x0083b80401007387 */ /* 0x000fe80000100800 */
[----:B------:R-:W-:Y:S04]  /*92c70*/  STL [R1+0x83b4], R28 ;  /* 0x0083b41c01007387 */ /* 0x000fe80000100800 */
[----:B------:R-:W-:Y:S04]  /*92c80*/  STL [R1+0x83b0], R29 ;  /* 0x0083b01d01007387 */ /* 0x000fe80000100800 */
[----:B------:R-:W-:Y:S04]  /*92c90*/  STL [R1+0x83ac], R2 ;  /* 0x0083ac0201007387 */ /* 0x000fe80000100800 */
[----:B0-----:R-:W-:Y:S04]  /*92ca0*/  STL.64 [R1+0x8a20], R22 ;  /* 0x008a201601007387 */ /* 0x001fe80000100a00 */
[----:B------:R0:W-:Y:S04]  /*92cb0*/  STL.64 [R1+0x8a18], R20 ;  /* 0x008a181401007387 */ /* 0x0001e80000100a00 */
[----:B0-----:R-:W2:Y:S04]  /*92cc0*/  LDL.LU R20, [R1+0x990] ;  /* 0x0009900001147983 */ /* 0x001ea80000300800 */
[----:B------:R-:W2:Y:S04]  /*92cd0*/  LDL.LU R21, [R1+0x994] ;  /* 0x0009940001157983 */ /* 0x000ea80000300800 */
[----:B------:R-:W2:Y:S04]  /*92ce0*/  LDL.LU R22, [R1+0x998] ;  /* 0x0009980001167983 */ /* 0x000ea80000300800 */
[----:B------:R-:W2:Y:S01]  /*92cf0*/  LDL.LU R23, [R1+0x99c] ;  /* 0x00099c0001177983 */ /* 0x000ea20000300800 */
[----:B---3--:R-:W-:Y:S03]  /*92d00*/  HMMA.16816.F32.BF16 R24, R16, R26, R8 ;  /* 0x0000001a1018723c */ /* 0x008fe60000041808 */
[----:B------:R-:W3:Y:S11]  /*92d10*/  LDL.LU.64 R10, [R1+0x8c50] ;  /* 0x008c5000010a7983 */ /* 0x000ef60000300a00 */
[----:B------:R-:W-:Y:S09]  /*92d20*/  @!UPT UIADD3 URZ, URZ, URZ, URZ ;  /* 0x0000003f3f3ff290 */ /* 0x000ff2000fffe03f */
[----:B------:R-:W-:Y:S01]  /*92d30*/  STL [R1+0x9b0], R24 ;  /* 0x0009b01801007387 */ /* 0x000fe20000100800 */
[----:B------:R-:W-:Y:S02]  /*92d40*/  IMAD.MOV.U32 R8, RZ, RZ, R26 ;  /* 0x000000ffff087224 */ /* 0x000fe400078e001a */
[----:B------:R-:W-:Y:S02]  /*92d50*/  IMAD.MOV.U32 R5, RZ, RZ, R27 ;  /* 0x000000ffff057224 */ /* 0x000fe400078e001b */
[----:B------:R-:W4:Y:S01]  /*92d60*/  LDL.LU.64 R26, [R1+0x8c48] ;  /* 0x008c4800011a7983 */ /* 0x000f220000300a00 */
[----:B------:R-:W-:-:S03]  /*92d70*/  IMAD.MOV.U32 R9, RZ, RZ, R25 ;  /* 0x000000ffff097224 */ /* 0x000fc600078e0019 */
[----:B------:R-:W-:Y:S04]  /*92d80*/  STL [R1+0x8160], R5 ;  /* 0x0081600501007387 */ /* 0x000fe80000100800 */
[----:B------:R-:W-:Y:S04]  /*92d90*/  STL [R1+0x815c], R8 ;  /* 0x00815c0801007387 */ /* 0x000fe80000100800 */
[----:B------:R-:W-:Y:S01]  /*92da0*/  STL [R1+0x8158], R9 ;  /* 0x0081580901007387 */ /* 0x000fe20000100800 */
[----:B----4-:R-:W-:Y:S01]  /*92db0*/  HMMA.16816.F32.BF16 R12, R16, R26, R12 ;  /* 0x0000001a100c723c */ /* 0x010fe2000004180c */
[----:B------:R-:W-:-:S02]  /*92dc0*/  IMAD.MOV.U32 R2, RZ, RZ, R26 ;  /* 0x000000ffff027224 */ /* 0x000fc400078e001a */
[----:B------:R-:W-:Y:S11]  /*92dd0*/  IMAD.MOV.U32 R0, RZ, RZ, R27 ;  /* 0x000000ffff007224 */ /* 0x000ff600078e001b */
[----:B------:R-:W-:Y:S09]  /*92de0*/  @!UPT UIADD3 URZ, URZ, URZ, URZ ;  /* 0x0000003f3f3ff290 */ /* 0x000ff2000fffe03f */
[----:B------:R-:W-:Y:S04]  /*92df0*/  STL.64 [R1+0x9a0], R12 ;  /* 0x0009a00c01007387 */ /* 0x000fe80000100a00 */
[----:B------:R0:W-:Y:S04]  /*92e00*/  STL.64 [R1+0x9a8], R14 ;  /* 0x0009a80e01007387 */ /* 0x0001e80000100a00 */
[----:B0-----:R-:W4:Y:S04]  /*92e10*/  LDL.LU.64 R14, [R1+0x8c40] ;  /* 0x008c4000010e7983 */ /* 0x001f280000300a00 */
[----:B------:R-:W2:Y:S04]  /*92e20*/  LDL.LU.64 R26, [R1+0x8c38] ;  /* 0x008c3800011a7983 */ /* 0x000ea80000300a00 */
[----:B------:R-:W-:Y:S04]  /*92e30*/  STL [R1+0x8974], R0 ;  /* 0x0089740001007387 */ /* 0x000fe80000100800 */
[----:B------:R-:W-:Y:S01]  /*92e40*/  STL [R1+0x8970], R2 ;  /* 0x0089700201007387 */ /* 0x000fe20000100800 */
[----:B--2---:R-:W-:Y:S11]  /*92e50*/  HMMA.16816.F32.BF16 R20, R16, R26, R20 ;  /* 0x0000001a1014723c */ /* 0x004ff60000041814 */
[----:B------:R-:W-:Y:S11]  /*92e60*/  @!UPT UIADD3 URZ, URZ, URZ, URZ ;  /* 0x0000003f3f3ff290 */ /* 0x000ff6000fffe03f */
[----:B------:R-:W-:Y:S01]  /*92e70*/  @!UPT UIADD3 URZ, URZ, URZ, URZ ;  /* 0x0000003f3f3ff290 */ /* 0x000fe2000fffe03f */
[----:B------:R0:W-:Y:S01]  /*92e80*/  STL [R1+0x990], R20 ;  /* 0x0009901401007387 */ /* 0x0001e20000100800 */
[----:B------:R-:W-:Y:S02]  /*92e90*/  IMAD.MOV.U32 R5, RZ, RZ, R21 ;  /* 0x000000ffff057224 */ /* 0x000fe400078e0015 */
[----:B------:R-:W-:Y:S02]  /*92ea0*/  IMAD.MOV.U32 R8, RZ, RZ, R22 ;  /* 0x000000ffff087224 */ /* 0x000fe400078e0016 */
[----:B------:R-:W-:Y:S01]  /*92eb0*/  IMAD.MOV.U32 R9, RZ, RZ, R23 ;  /* 0x000000ffff097224 */ /* 0x000fe200078e0017 */
[----:B0-----:R-:W2:Y:S04]  /*92ec0*/  LDL.LU R20, [R1+0x940] ;  /* 0x0009400001147983 */ /* 0x001ea80000300800 */
[----:B------:R-:W2:Y:S04]  /*92ed0*/  LDL.LU R21, [R1+0x944] ;  /* 0x0009440001157983 */ /* 0x000ea80000300800 */
[----:B------:R-:W2:Y:S04]  /*92ee0*/  LDL.LU R22, [R1+0x948] ;  /* 0x0009480001167983 */ /* 0x000ea80000300800 */
[----:B------:R-:W2:Y:S04]  /*92ef0*/  LDL.LU R23, [R1+0x94c] ;  /* 0x00094c0001177983 */ /* 0x000ea80000300800 */
[----:B--2---:R0:W-:Y:S04]  /*92f00*/  STL.64 [R1+0x8bf8], R22 ;  /* 0x008bf81601007387 */ /* 0x0041e80000100a00 */
[----:B------:R-:W-:Y:S04]  /*92f10*/  STL.64 [R1+0x8bf0], R20 ;  /* 0x008bf01401007387 */ /* 0x000fe80000100a00 */
[----:B0-----:R-:W2:Y:S04]  /*92f20*/  LDL.64 R22, [R1+0x168] ;  /* 0x0001680001167983 */ /* 0x001ea80000100a00 */
[----:B--2---:R0:W-:Y:S04]  /*92f30*/  STL.64 [R1+0x8c08], R22 ;  /* 0x008c081601007387 */ /* 0x0041e80000100a00 */
[----:B0-----:R-:W2:Y:S04]  /*92f40*/  LDL R22, [R1+0x178] ;  /* 0x0001780001167983 */ /* 0x001ea80000100800 */
[----:B------:R-:W2:Y:S01]  /*92f50*/  LDL R23, [R1+0x17c] ;  /* 0x00017c0001177983 */ /* 0x000ea20000100800 */
[----:B------:R-:W-:-:S02]  /*92f60*/  IMAD.MOV.U32 R12, RZ, RZ, R26 ;  /* 0x000000ffff0c7224 */ /* 0x000fc400078e001a */
[----:B------:R-:W-:Y:S01]  /*92f70*/  IMAD.MOV.U32 R3, RZ, RZ, R27 ;  /* 0x000000ffff037224 */ /* 0x000fe200078e001b */
[----:B--2---:R0:W-:Y:S04]  /*92f80*/  STL.64 [R1+0x8c20], R22 ;  /* 0x008c201601007387 */ /* 0x0041e80000100a00 */
[----:B------:R-:W2:Y:S04]  /*92f90*/  LDL.64 R26, [R1+0x148] ;  /* 0x00014800011a7983 */ /* 0x000ea80000100a00 */
[----:B0-----:R-:W3:Y:S04]  /*92fa0*/  LDL.64 R22, [R1+0x188] ;  /* 0x0001880001167983 */ /* 0x001ee80000100a00 */
[----:B--2---:R0:W-:Y:S04]  /*92fb0*/  STL.64 [R1+0x8c00], R26 ;  /* 0x008c001a01007387 */ /* 0x0041e80000100a00 */
[----:B------:R-:W2:Y:S04]  /*92fc0*/  LDL.LU R24, [R1+0x960] ;  /* 0x0009600001187983 */ /* 0x000ea80000300800 */
[----:B------:R-:W2:Y:S04]  /*92fd0*/  LDL.LU R25, [R1+0x964] ;  /* 0x0009640001197983 */ /* 0x000ea80000300800 */
[----:B0-----:R-:W2:Y:S04]  /*92fe0*/  LDL.LU R26, [R1+0x968] ;  /* 0x00096800011a7983 */ /* 0x001ea80000300800 */
[----:B------:R-:W2:Y:S04]  /*92ff0*/  LDL.LU R27, [R1+0x96c] ;  /* 0x00096c00011b7983 */ /* 0x000ea80000300800 */
[----:B--2---:R-:W-:Y:S04]  /*93000*/  STL.64 [R1+0x8c18], R26 ;  /* 0x008c181a01007387 */ /* 0x004fe80000100a00 */
[----:B------:R0:W-:Y:S04]  /*93010*/  STL.64 [R1+0x8c10], R24 ;  /* 0x008c101801007387 */ /* 0x0001e80000100a00 */
[----:B0-----:R-:W2:Y:S04]  /*93020*/  LDL.LU R24, [R1+0x970] ;  /* 0x0009700001187983 */ /* 0x001ea80000300800 */
[----:B------:R-:W2:Y:S04]  /*93030*/  LDL.LU R25, [R1+0x974] ;  /* 0x0009740001197983 */ /* 0x000ea80000300800 */
[----:B------:R-:W2:Y:S04]  /*93040*/  LDL.LU R26, [R1+0x978] ;  /* 0x00097800011a7983 */ /* 0x000ea80000300800 */
[----:B------:R-:W2:Y:S04]  /*93050*/  LDL.LU R27, [R1+0x97c] ;  /* 0x00097c00011b7983 */ /* 0x000ea80000300800 */
[----:B--2---:R-:W-:Y:S04]  /*93060*/  STL.64 [R1+0x8c30], R26 ;  /* 0x008c301a01007387 */ /* 0x004fe80000100a00 */
[----:B------:R0:W-:Y:S04]  /*93070*/  STL.64 [R1+0x8c28], R24 ;  /* 0x008c281801007387 */ /* 0x0001e80000100a00 */
[----:B0-----:R-:W2:Y:S04]  /*93080*/  LDL.LU R24, [R1+0x980] ;  /* 0x0009800001187983 */ /* 0x001ea80000300800 */
[----:B------:R-:W2:Y:S04]  /*93090*/  LDL.LU R25, [R1+0x984] ;  /* 0x0009840001197983 */ /* 0x000ea80000300800 */
[----:B------:R-:W2:Y:S04]  /*930a0*/  LDL.LU R26, [R1+0x988] ;  /* 0x00098800011a7983 */ /* 0x000ea80000300800 */
[----:B------:R-:W2:Y:S04]  /*930b0*/  LDL.LU R27, [R1+0x98c] ;  /* 0x00098c00011b7983 */ /* 0x000ea80000300800 */
[----:B------:R-:W-:Y:S04]  /*930c0*/  STL [R1+0x897c], R3 ;  /* 0x00897c0301007387 */ /* 0x000fe80000100800 */
[----:B------:R-:W-:Y:S04]  /*930d0*/  STL [R1+0x8978], R12 ;  /* 0x0089780c01007387 */ /* 0x000fe80000100800 */
[----:B------:R-:W-:Y:S04]  /*930e0*/  STL [R1+0x816c], R5 ;  /* 0x00816c0501007387 */ /* 0x000fe80000100800 */
[----:B------:R-:W-:Y:S04]  /*930f0*/  STL [R1+0x8168], R8 ;  /* 0x0081680801007387 */ /* 0x000fe80000100800 */
[----:B------:R-:W-:Y:S01]  /*93100*/  STL [R1+0x8164], R9 ;  /* 0x0081640901007387 */ /* 0x000fe20000100800 */
[----:B---3--:R-:W-:-:S02]  /*93110*/  IMAD.MOV.U32 R28, RZ, RZ, R22 ;  /* 0x000000ffff1c7224 */ /* 0x008fc400078e0016 */
        /* <DEDUP_REMOVED lines=11> */
[----:B--2---:R-:W-:Y:S03]  /*931d0*/  HMMA.16816.F32.BF16 R20, R16, R22, R24 ;  /* 0x000000161014723c */ /* 0x004fe60000041818 */
[----:B------:R-:W2:Y:S04]  /*931e0*/  LDL.LU.64 R26, [R1+0x8c18] ;  /* 0x008c1800011a7983 */ /* 0x000ea80000300a00 */
[----:B------:R-:W2:Y:S11]  /*931f0*/  LDL.LU.64 R24, [R1+0x8c10] ;  /* 0x008c100001187983 */ /* 0x000eb60000300a00 */
[----:B------:R-:W-:Y:S05]  /*93200*/  @!UPT UIADD3 URZ, URZ, URZ, URZ ;  /* 0x0000003f3f3ff290 */ /* 0x000fea000fffe03f */
[----:B------:R0:W-:Y:S01]  /*93210*/  STL [R1+0x97c], R23 ;  /* 0x00097c1701007387 */ /* 0x0001e20000100800 */
[----:B------:R-:W-:-:S03]  /*93220*/  IMAD.MOV.U32 R9, RZ, RZ, R22 ;  /* 0x000000ffff097224 */ /* 0x000fc600078e0016 */
[----:B0-----:R-:W2:Y:S01]  /*93230*/  LDL.LU.64 R22, [R1+0x8c08] ;  /* 0x008c080001167983 */ /* 0x001ea20000300a00 */
[----:B------:R-:W-:Y:S02]  /*93240*/  IMAD.MOV.U32 R5, RZ, RZ, R20 ;  /* 0x000000ffff057224 */ /* 0x000fe400078e0014 */
[----:B------:R-:W-:Y:S01]  /*93250*/  IMAD.MOV.U32 R8, RZ, RZ, R21 ;  /* 0x000000ffff087224 */ /* 0x000fe200078e0015 */
[----:B------:R0:W-:Y:S04]  /*93260*/  STL.64 [R1+0x8aa0], R6 ;  /* 0x008aa00601007387 */ /* 0x0001e80000100a00 */
[----:B------:R-:W-:Y:S04]  /*93270*/  STL [R1+0x8a98], R5 ;  /* 0x008a980501007387 */ /* 0x000fe80000100800 */
[----:B0-----:R-:W3:Y:S04]  /*93280*/  LDL.64 R6, [R1+0x158] ;  /* 0x0001580001067983 */ /* 0x001ee80000100a00 */
[----:B------:R-:W-:Y:S04]  /*93290*/  STL [R1+0x84e4], R9 ;  /* 0x0084e40901007387 */ /* 0x000fe80000100800 */
[----:B------:R0:W-:Y:S04]  /*932a0*/  STL [R1+0x84e0], R8 ;  /* 0x0084e00801007387 */ /* 0x0001e80000100800 */
[----:B------:R1:W-:Y:S04]  /*932b0*/  STL.64 [R1+0x8a78], R10 ;  /* 0x008a780a01007387 */ /* 0x0003e80000100a00 */
[----:B0-----:R-:W3:Y:S04]  /*932c0*/  LDL.LU R8, [R1+0x950] ;  /* 0x0009500001087983 */ /* 0x001ee80000300800 */
[----:B------:R-:W3:Y:S04]  /*932d0*/  LDL.LU R9, [R1+0x954] ;  /* 0x0009540001097983 */ /* 0x000ee80000300800 */
[----:B-1----:R-:W3:Y:S04]  /*932e0*/  LDL.LU R10, [R1+0x958] ;  /* 0x00095800010a7983 */ /* 0x002ee80000300800 */
[----:B------:R-:W3:Y:S01]  /*932f0*/  LDL.LU R11, [R1+0x95c] ;  /* 0x00095c00010b7983 */ /* 0x000ee20000300800 */
[----:B--2---:R-:W-:Y:S01]  /*93300*/  HMMA.16816.F32.BF16 R24, R16, R22, R24 ;  /* 0x000000161018723c */ /* 0x004fe20000041818 */
[----:B------:R-:W-:-:S02]  /*93310*/  IMAD.MOV.U32 R2, RZ, RZ, R22 ;  /* 0x000000ffff027224 */ /* 0x000fc400078e0016 */
[----:B------:R-:W-:Y:S11]  /*93320*/  IMAD.MOV.U32 R29, RZ, RZ, R23 ;  /* 0x000000ffff1d7224 */ /* 0x000ff600078e0017 */
[----:B------:R-:W-:Y:S09]  /*93330*/  @!UPT UIADD3 URZ, URZ, URZ, URZ ;  /* 0x0000003f3f3ff290 */ /* 0x000ff2000fffe03f */
[----:B------:R-:W-:Y:S04]  /*93340*/  STL.64 [R1+0x960], R24 ;  /* 0x0009601801007387 */ /* 0x000fe80000100a00 */
[----:B------:R0:W-:Y:S04]  /*93350*/  STL.64 [R1+0x968], R26 ;  /* 0x0009681a01007387 */ /* 0x0001e80000100a00 */
[----:B0-----:R-:W2:Y:S04]  /*93360*/  LDL.LU.64 R26, [R1+0x8c00] ;  /* 0x008c0000011a7983 */ /* 0x001ea80000300a00 */
[----:B------:R-:W2:Y:S04]  /*93370*/  LDL.LU.64 R22, [R1+0x8bf8] ;  /* 0x008bf80001167983 */ /* 0x000ea80000300a00 */
[----:B------:R-:W2:Y:S01]  /*93380*/  LDL.LU.64 R20, [R1+0x8bf0] ;  /* 0x008bf00001147983 */ /* 0x000ea20000300a00 */
[----:B---3--:R-:W-:Y:S01]  /*93390*/  HMMA.16816.F32.BF16 R8, R16, R6, R8 ;  /* 0x000000061008723c */ /* 0x008fe20000041808 */
[----:B------:R-:W-:-:S02]  /*933a0*/  IMAD.MOV.U32 R12, RZ, RZ, R6 ;  /* 0x000000ffff0c7224 */ /* 0x000fc400078e0006 */
[----:B------:R-:W-:Y:S01]  /*933b0*/  IMAD.MOV.U32 R0, RZ, RZ, R7 ;  /* 0x000000ffff007224 */ /* 0x000fe200078e0007 */
[----:B------:R-:W-:Y:S04]  /*933c0*/  STL [R1+0x898c], R29 ;  /* 0x00898c1d01007387 */ /* 0x000fe80000100800 */
[----:B------:R-:W-:Y:S11]  /*933d0*/  STL [R1+0x8988], R2 ;  /* 0x0089880201007387 */ /* 0x000ff60000100800 */
[----:B------:R-:W-:Y:S04]  /*933e0*/  @!UPT UIADD3 URZ, URZ, URZ, URZ ;  /* 0x0000003f3f3ff290 */ /* 0x000fe8000fffe03f */
[----:B------:R0:W-:Y:S04]  /*933f0*/  STL.64 [R1+0x950], R8 ;  /* 0x0009500801007387 */ /* 0x0001e80000100a00 */
[----:B------:R1:W-:Y:S04]  /*93400*/  STL.64 [R1+0x958], R10 ;  /* 0x0009580a01007387 */ /* 0x0003e80000100a00 */
[----:B------:R-:W-:Y:S04]  /*93410*/  STL [R1+0x8994], R0 ;  /* 0x0089940001007387 */ /* 0x000fe80000100800 */
[----:B------:R-:W-:Y:S04]  /*93420*/  STL [R1+0x8990], R12 ;  /* 0x0089900c01007387 */ /* 0x000fe80000100800 */
[----:B----4-:R3:W-:Y:S01]  /*93430*/  STL.64 [R1+0x8be0], R14 ;  /* 0x008be00e01007387 */ /* 0x0107e20000100a00 */
[C---:B--2---:R-:W-:Y:S11]  /*93440*/  HMMA.16816.F32.BF16 R4, R16.reuse, R26, R20 ;  /* 0x0000001a1004723c */ /* 0x044ff60000041814 */
[----:B------:R-:W-:Y:S11]  /*93450*/  @!UPT UIADD3 URZ, URZ, URZ, URZ ;  /* 0x0000003f3f3ff290 */ /* 0x000ff6000fffe03f */
[----:B------:R-:W-:Y:S01]  /*93460*/  @!UPT UIADD3 URZ, URZ, URZ, URZ ;  /* 0x0000003f3f3ff290 */ /* 0x000fe2000fffe03f */
[----:B------:R-:W-:Y:S04]  /*93470*/  STL.64 [R1+0x940], R4 ;  /* 0x0009400401007387 */ /* 0x000fe80000100a00 */
[----:B------:R-:W-:Y:S04]  /*93480*/  STL.64 [R1+0x948], R6 ;  /* 0x0009480601007387 */ /* 0x000fe80000100a00 */
[----:B0-----:R-:W2:Y:S04]  /*93490*/  LDL.LU R8, [R1+0x8e0] ;  /* 0x0008e00001087983 */ /* 0x001ea80000300800 */
[----:B------:R-:W2:Y:S04]  /*934a0*/  LDL.LU R9, [R1+0x8e4] ;  /* 0x0008e40001097983 */ /* 0x000ea80000300800 */
[----:B-1----:R-:W4:Y:S04]  /*934b0*/  LDL.LU R10, [R1+0x8e8] ;  /* 0x0008e800010a7983 */ /* 0x002f280000300800 */
[----:B------:R-:W4:Y:S04]  /*934c0*/  LDL.LU R11, [R1+0x8ec] ;  /* 0x0008ec00010b7983 */ /* 0x000f280000300800 */
[----:B---3--:R-:W3:Y:S04]  /*934d0*/  LDL.64 R14, [R1+0x138] ;  /* 0x00013800010e7983 */ /* 0x008ee80000100a00 */
[----:B----4-:R0:W-:Y:S04]  /*934e0*/  STL.64 [R1+0x8b88], R10 ;  /* 0x008b880a01007387 */ /* 0x0101e80000100a00 */
[----:B--2---:R-:W-:Y:S04]  /*934f0*/  STL.64 [R1+0x8b80], R8 ;  /* 0x008b800801007387 */ /* 0x004fe80000100a00 */
[----:B0-----:R-:W2:Y:S04]  /*93500*/  LDL.64 R10, [R1+0xf8] ;  /* 0x0000f800010a7983 */ /* 0x001ea80000100a00 */
[----:B--2---:R0:W-:Y:S04]  /*93510*/  STL.64 [R1+0x8b98], R10 ;  /* 0x008b980a01007387 */ /* 0x0041e80000100a00 */
[----:B0-----:R-:W2:Y:S04]  /*93520*/  LDL.64 R10, [R1+0x108] ;  /* 0x00010800010a7983 */ /* 0x001ea80000100a00 */
[----:B--2---:R0:W-:Y:S04]  /*93530*/  STL.64 [R1+0x8bb0], R10 ;  /* 0x008bb00a01007387 */ /* 0x0041e80000100a00 */
[----:B0-----:R-:W2:Y:S04]  /*93540*/  LDL.64 R10, [R1+0x118] ;  /* 0x00011800010a7983 */ /* 0x001ea80000100a00 */
[----:B--2---:R0:W-:Y:S04]  /*93550*/  STL.64 [R1+0x8bc8], R10 ;  /* 0x008bc80a01007387 */ /* 0x0041e80000100a00 */
[----:B0-----:R-:W2:Y:S04]  /*93560*/  LDL.64 R10, [R1+0x128] ;  /* 0x00012800010a7983 */ /* 0x001ea80000100a00 */
[----:B--2---:R0:W-:Y:S04]  /*93570*/  STL.64 [R1+0x8be8], R10 ;  /* 0x008be80a01007387 */ /* 0x0041e80000100a00 */
[----:B------:R-:W3:Y:S04]  /*93580*/  LDL.LU R8, [R1+0x930] ;  /* 0x0009300001087983 */ /* 0x000ee80000300800 */
[----:B------:R-:W3:Y:S04]  /*93590*/  LDL.LU R9, [R1+0x934] ;  /* 0x0009340001097983 */ /* 0x000ee80000300800 */
[----:B0-----:R-:W3:Y:S04]  /*935a0*/  LDL.LU R10, [R1+0x938] ;  /* 0x00093800010a7983 */ /* 0x001ee80000300800 */
[----:B------:R-:W3:Y:S04]  /*935b0*/  LDL.LU R11, [R1+0x93c] ;  /* 0x00093c00010b7983 */ /* 0x000ee80000300800 */
[----:B------:R-:W2:Y:S04]  /*935c0*/  LDL.64 R6, [R1+0xe8] ;  /* 0x0000e80001067983 */ /* 0x000ea80000100a00 */
[----:B--2---:R0:W-:Y:S04]  /*935d0*/  STL.64 [R1+0x8b90], R6 ;  /* 0x008b900601007387 */ /* 0x0041e80000100a00 */
[----:B------:R-:W2:Y:S04]  /*935e0*/  LDL.LU R4, [R1+0x8f0] ;  /* 0x0008f00001047983 */ /* 0x000ea80000300800 */
[----:B------:R-:W2:Y:S04]  /*935f0*/  LDL.LU R5, [R1+0x8f4] ;  /* 0x0008f40001057983 */ /* 0x000ea80000300800 */
[----:B0-----:R-:W4:Y:S04]  /*93600*/  LDL.LU R6, [R1+0x8f8] ;  /* 0x0008f80001067983 */ /* 0x001f280000300800 */
[----:B------:R-:W4:Y:S04]  /*93610*/  LDL.LU R7, [R1+0x8fc] ;  /* 0x0008fc0001077983 */ /* 0x000f280000300800 */
[----:B----4-:R-:W-:Y:S04]  /*93620*/  STL.64 [R1+0x8ba8], R6 ;  /* 0x008ba80601007387 */ /* 0x010fe80000100a00 */
[----:B--2---:R0:W-:Y:S04]  /*93630*/  STL.64 [R1+0x8ba0], R4 ;  /* 0x008ba00401007387 */ /* 0x0041e80000100a00 */
[----:B0-----:R-:W2:Y:S04]  /*93640*/  LDL.LU R4, [R1+0x900] ;  /* 0x0009000001047983 */ /* 0x001ea80000300800 */
[----:B------:R-:W2:Y:S04]  /*93650*/  LDL.LU R5, [R1+0x904] ;  /* 0x0009040001057983 */ /* 0x000ea80000300800 */
[----:B------:R-:W4:Y:S04]  /*93660*/  LDL.LU R6, [R1+0x908] ;  /* 0x0009080001067983 */ /* 0x000f280000300800 */
[----:B------:R-:W4:Y:S01]  /*93670*/  LDL.LU R7, [R1+0x90c] ;  /* 0x00090c0001077983 */ /* 0x000f220000300800 */
[----:B---3--:R-:W-:Y:S03]  /*93680*/  HMMA.16816.F32.BF16 R8, R16, R14, R8 ;  /* 0x0000000e1008723c */ /* 0x008fe60000041808 */
[----:B----4-:R-:W-:Y:S04]  /*93690*/  STL.64 [R1+0x8bc0], R6 ;  /* 0x008bc00601007387 */ /* 0x010fe80000100a00 */
[----:B--2---:R0:W-:Y:S04]  /*936a0*/  STL.64 [R1+0x8bb8], R4 ;  /* 0x008bb80401007387 */ /* 0x0041e80000100a00 */
[----:B0-----:R-:W2:Y:S04]  /*936b0*/  LDL.LU R4, [R1+0x910] ;  /* 0x0009100001047983 */ /* 0x001ea80000300800 */
[----:B------:R-:W2:Y:S04]  /*936c0*/  LDL.LU R5, [R1+0x914] ;  /* 0x0009140001057983 */ /* 0x000ea80000300800 */
[----:B------:R-:W3:Y:S04]  /*936d0*/  LDL.LU R6, [R1+0x918] ;  /* 0x0009180001067983 */ /* 0x000ee80000300800 */
[----:B------:R-:W3:Y:S01]  /*936e0*/  LDL.LU R7, [R1+0x91c] ;  /* 0x00091c0001077983 */ /* 0x000ee20000300800 */
[----:B------:R-:W-:-:S02]  /*936f0*/  IMAD.MOV.U32 R3, RZ, RZ, R27 ;  /* 0x000000ffff037224 */ /* 0x000fc400078e001b */
[----:B------:R-:W-:Y:S01]  /*93700*/  IMAD.MOV.U32 R28, RZ, RZ, R26 ;  /* 0x000000ffff1c7224 */ /* 0x000fe200078e001a */
[----:B---3--:R-:W-:Y:S04]  /*93710*/  STL.64 [R1+0x8bd8], R6 ;  /* 0x008bd80601007387 */ /* 0x008fe80000100a00 */
[----:B--2---:R0:W-:Y:S04]  /*93720*/  STL.64 [R1+0x8bd0], R4 ;  /* 0x008bd00401007387 */ /* 0x0041e80000100a00 */
[----:B0-----:R-:W2:Y:S04]  /*93730*/  LDL.LU R4, [R1+0x920] ;  /* 0x0009200001047983 */ /* 0x001ea80000300800 */
[----:B------:R-:W2:Y:S04]  /*93740*/  LDL.LU R5, [R1+0x924] ;  /* 0x0009240001057983 */ /* 0x000ea80000300800 */
[----:B------:R-:W2:Y:S04]  /*93750*/  LDL.LU R6, [R1+0x928] ;  /* 0x0009280001067983 */ /* 0x000ea80000300800 */
[----:B------:R-:W2:Y:S04]  /*93760*/  LDL.LU R7, [R1+0x92c] ;  /* 0x00092c0001077983 */ /* 0x000ea80000300800 */
[----:B------:R-:W3:Y:S04]  /*93770*/  LDL.LU R20, [R1+0x8d0] ;  /* 0x0008d00001147983 */ /* 0x000ee80000300800 */
[----:B------:R-:W3:Y:S04]  /*93780*/  LDL.LU R21, [R1+0x8d4] ;  /* 0x0008d40001157983 */ /* 0x000ee80000300800 */
[----:B------:R-:W3:Y:S04]  /*93790*/  LDL.LU R22, [R1+0x8d8] ;  /* 0x0008d80001167983 */ /* 0x000ee80000300800 */
[----:B------:R-:W3:Y:S04]  /*937a0*/  LDL.LU R23, [R1+0x8dc] ;  /* 0x0008dc0001177983 */ /* 0x000ee80000300800 */
[----:B------:R-:W3:Y:S04]  /*937b0*/  LDL.64 R26, [R1+0xd8] ;  /* 0x0000d800011a7983 */ /* 0x000ee80000100a00 */
[----:B------:R-:W-:Y:S04]  /*937c0*/  STL [R1+0x899c], R3 ;  /* 0x00899c0301007387 */ /* 0x000fe80000100800 */
[----:B------:R-:W-:Y:S04]  /*937d0*/  STL [R1+0x8998], R28 ;  /* 0x0089981c01007387 */ /* 0x000fe80000100800 */
[----:B------:R-:W-:Y:S04]  /*937e0*/  STL.64 [R1+0x930], R8 ;  /* 0x0009300801007387 */ /* 0x000fe80000100a00 */
[----:B------:R0:W-:Y:S04]  /*937f0*/  STL.64 [R1+0x938], R10 ;  /* 0x0009380a01007387 */ /* 0x0001e80000100a00 */
[----:B0-----:R-:W2:Y:S01]  /*93800*/  LDL.LU.64 R10, [R1+0x8be8] ;  /* 0x008be800010a7983 */ /* 0x001ea20000300a00 */
[----:B------:R-:W-:-:S02]  /*93810*/  IMAD.MOV.U32 R13, RZ, RZ, R15 ;  /* 0x000000ffff0d7224 */ /* 0x000fc400078e000f */
[----:B------:R-:W-:Y:S02]  /*93820*/  IMAD.MOV.U32 R2, RZ, RZ, R14 ;  /* 0x000000ffff027224 */ /* 0x000fe400078e000e */
[----:B------:R-:W4:Y:S04]  /*93830*/  LDL.LU.64 R14, [R1+0x8be0] ;  /* 0x008be000010e7983 */ /* 0x000f280000300a00 */
[----:B------:R-:W-:Y:S04]  /*93840*/  STL [R1+0x89a4], R13 ;  /* 0x0089a40d01007387 */ /* 0x000fe80000100800 */
[----:B------:R-:W-:Y:S01]  /*93850*/  STL [R1+0x89a0], R2 ;  /* 0x0089a00201007387 */ /* 0x000fe20000100800 */
        /* <DEDUP_REMOVED lines=8> */
[----:B------:R-:W2:Y:S04]  /*938e0*/  LDL.LU.64 R10, [R1+0x8bc8] ;  /* 0x008bc800010a7983 */ /* 0x000ea80000300a00 */
        /* <DEDUP_REMOVED lines=31> */
[----:B------:R-:W3:Y:S04]  /*93ae0*/  LDL.LU.64 R10, [R1+0x8b88] ;  /* 0x008b8800010a7983 */ /* 0x000ee80000300a00 */
[----:B------:R-:W3:Y:S04]  /*93af0*/  LDL.LU.64 R8, [R1+0x8b80] ;  /* 0x008b800001087983 */ /* 0x000ee80000300a00 */
[----:B------:R-:W-:Y:S04]  /*93b00*/  STL [R1+0x89c4], R13 ;  /* 0x0089c40d01007387 */ /* 0x000fe80000100800 */
[----:B------:R-:W-:Y:S04]  /*93b10*/  STL [R1+0x89c0], R12 ;  /* 0x0089c00c01007387 */ /* 0x000fe80000100800 */
[----:B----4-:R-:W-:Y:S01]  /*93b20*/  STL.64 [R1+0x8b78], R14 ;  /* 0x008b780e01007387 */ /* 0x010fe20000100a00 */
[----:B--2---:R-:W-:-:S02]  /*93b30*/  IMAD.MOV.U32 R28, RZ, RZ, R6 ;  /* 0x000000ffff1c7224 */ /* 0x004fc400078e0006 */
[----:B------:R-:W-:Y:S01]  /*93b40*/  IMAD.MOV.U32 R29, RZ, RZ, R7 ;  /* 0x000000ffff1d7224 */ /* 0x000fe200078e0007 */
[C---:B---3--:R-:W-:Y:S08]  /*93b50*/  HMMA.16816.F32.BF16 R8, R16.reuse, R6, R8 ;  /* 0x000000061008723c */ /* 0x048ff00000041808 */
[C---:B------:R-:W-:Y:S11]  /*93b60*/  HMMA.16816.F32.BF16 R4, R16.reuse, R26, R20 ;  /* 0x0000001a1004723c */ /* 0x040ff60000041814 */
[----:B------:R-:W-:Y:S04]  /*93b70*/  @!UPT UIADD3 URZ, URZ, URZ, URZ ;  /* 0x0000003f3f3ff290 */ /* 0x000fe8000fffe03f */
[----:B------:R0:W-:Y:S04]  /*93b80*/  STL.64 [R1+0x8e0], R8 ;  /* 0x0008e00801007387 */ /* 0x0001e80000100a00 */
[----:B------:R1:W-:Y:S04]  /*93b90*/  STL.64 [R1+0x8e8], R10 ;  /* 0x0008e80a01007387 */ /* 0x0003e80000100a00 */
[----:B------:R-:W-:Y:S04]  /*93ba0*/  STL [R1+0x89cc], R29 ;  /* 0x0089cc1d01007387 */ /* 0x000fe80000100800 */
[----:B------:R-:W-:Y:S04]  /*93bb0*/  STL [R1+0x89c8], R28 ;  /* 0x0089c81c01007387 */ /* 0x000fe80000100800 */
[----:B------:R-:W-:Y:S04]  /*93bc0*/  STL.64 [R1+0x8d0], R4 ;  /* 0x0008d00401007387 */ /* 0x000fe80000100a00 */
[----:B------:R-:W-:Y:S04]  /*93bd0*/  STL.64 [R1+0x8d8], R6 ;  /* 0x0008d80601007387 */ /* 0x000fe80000100a00 */
[----:B0-----:R-:W2:Y:S04]  /*93be0*/  LDL.LU R8, [R1+0x870] ;  /* 0x0008700001087983 */ /* 0x001ea80000300800 */
[----:B------:R-:W2:Y:S04]  /*93bf0*/  LDL.LU R9, [R1+0x874] ;  /* 0x0008740001097983 */ /* 0x000ea80000300800 */
[----:B-1----:R-:W3:Y:S04]  /*93c00*/  LDL.LU R10, [R1+0x878] ;  /* 0x00087800010a7983 */ /* 0x002ee80000300800 */
[----:B------:R-:W3:Y:S04]  /*93c10*/  LDL.LU R11, [R1+0x87c] ;  /* 0x00087c00010b7983 */ /* 0x000ee80000300800 */
[----:B------:R-:W4:Y:S04]  /*93c20*/  LDL.LU R12, [R1+0x8c0] ;  /* 0x0008c000010c7983 */ /* 0x000f280000300800 */
[----:B------:R-:W4:Y:S04]  /*93c30*/  LDL.LU R13, [R1+0x8c4] ;  /* 0x0008c400010d7983 */ /* 0x000f280000300800 */
[----:B------:R-:W4:Y:S04]  /*93c40*/  LDL.LU R14, [R1+0x8c8] ;  /* 0x0008c800010e7983 */ /* 0x000f280000300800 */
[----:B------:R-:W4:Y:S04]  /*93c50*/  LDL.LU R15, [R1+0x8cc] ;  /* 0x0008cc00010f7983 */ /* 0x000f280000300800 */
[----:B---3--:R0:W-:Y:S04]  /*93c60*/  STL.64 [R1+0x8b18], R10 ;  /* 0x008b180a01007387 */ /* 0x0081e80000100a00 */
        /* <DEDUP_REMOVED lines=9> */
[----:B------:R-:W2:Y:S04]  /*93d00*/  LDL.64 R6, [R1+0x78] ;  /* 0x0000780001067983 */ /* 0x000ea80000100a00 */
[----:B0-----:R-:W4:Y:S04]  /*93d10*/  LDL.64 R10, [R1+0xc8] ;  /* 0x0000c800010a7983 */ /* 0x001f280000100a00 */
[----:B--2---:R0:W-:Y:S04]  /*93d20*/  STL.64 [R1+0x8b20], R6 ;  /* 0x008b200601007387 */ /* 0x0041e80000100a00 */
[----:B------:R-:W2:Y:S04]  /*93d30*/  LDL.LU R4, [R1+0x880] ;  /* 0x0008800001047983 */ /* 0x000ea80000300800 */
[----:B------:R-:W2:Y:S04]  /*93d40*/  LDL.LU R5, [R1+0x884] ;  /* 0x0008840001057983 */ /* 0x000ea80000300800 */
[----:B0-----:R-:W3:Y:S04]  /*93d50*/  LDL.LU R6, [R1+0x888] ;  /* 0x0008880001067983 */ /* 0x001ee80000300800 */
[----:B------:R-:W3:Y:S04]  /*93d60*/  LDL.LU R7, [R1+0x88c] ;  /* 0x00088c0001077983 */ /* 0x000ee80000300800 */
[----:B---3--:R-:W-:Y:S04]  /*93d70*/  STL.64 [R1+0x8b38], R6 ;  /* 0x008b380601007387 */ /* 0x008fe80000100a00 */
[----:B--2---:R0:W-:Y:S04]  /*93d80*/  STL.64 [R1+0x8b30], R4 ;  /* 0x008b300401007387 */ /* 0x0041e80000100a00 */
[----:B0-----:R-:W2:Y:S04]  /*93d90*/  LDL.LU R4, [R1+0x890] ;  /* 0x0008900001047983 */ /* 0x001ea80000300800 */
[----:B------:R-:W2:Y:S04]  /*93da0*/  LDL.LU R5, [R1+0x894] ;  /* 0x0008940001057983 */ /* 0x000ea80000300800 */
[----:B------:R-:W3:Y:S04]  /*93db0*/  LDL.LU R6, [R1+0x898] ;  /* 0x0008980001067983 */ /* 0x000ee80000300800 */
[----:B------:R-:W3:Y:S01]  /*93dc0*/  LDL.LU R7, [R1+0x89c] ;  /* 0x00089c0001077983 */ /* 0x000ee20000300800 */
[----:B----4-:R-:W-:Y:S03]  /*93dd0*/  HMMA.16816.F32.BF16 R12, R16, R10, R12 ;  /* 0x0000000a100c723c */ /* 0x010fe6000004180c */
[----:B---3--:R-:W-:Y:S04]  /*93de0*/  STL.64 [R1+0x8b50], R6 ;  /* 0x008b500601007387 */ /* 0x008fe80000100a00 */
[----:B--2---:R0:W-:Y:S04]  /*93df0*/  STL.64 [R1+0x8b48], R4 ;  /* 0x008b480401007387 */ /* 0x0041e80000100a00 */
[----:B0-----:R-:W2:Y:S04]  /*93e00*/  LDL.LU R4, [R1+0x8a0] ;  /* 0x0008a00001047983 */ /* 0x001ea80000300800 */
[----:B------:R-:W2:Y:S04]  /*93e10*/  LDL.LU R5, [R1+0x8a4] ;  /* 0x0008a40001057983 */ /* 0x000ea80000300800 */
[----:B------:R-:W3:Y:S04]  /*93e20*/  LDL.LU R6, [R1+0x8a8] ;  /* 0x0008a80001067983 */ /* 0x000ee80000300800 */
[----:B------:R-:W3:Y:S01]  /*93e30*/  LDL.LU R7, [R1+0x8ac] ;  /* 0x0008ac0001077983 */ /* 0x000ee20000300800 */
[----:B------:R-:W-:-:S02]  /*93e40*/  IMAD.MOV.U32 R0, RZ, RZ, R27 ;  /* 0x000000ffff007224 */ /* 0x000fc400078e001b */
[----:B------:R-:W-:Y:S02]  /*93e50*/  IMAD.MOV.U32 R2, RZ, RZ, R26 ;  /* 0x000000ffff027224 */ /* 0x000fe400078e001a */
        /* <DEDUP_REMOVED lines=14> */
[----:B------:R0:W-:Y:S04]  /*93f40*/  STL.64 [R1+0x8c0], R12 ;  /* 0x0008c00c01007387 */ /* 0x0001e80000100a00 */
[----:B------:R1:W-:Y:S01]  /*93f50*/  STL.64 [R1+0x8c8], R14 ;  /* 0x0008c80e01007387 */ /* 0x0003e20000100a00 */
[----:B0-----:R-:W-:-:S03]  /*93f60*/  IMAD.MOV.U32 R12, RZ, RZ, R10 ;  /* 0x000000ffff0c7224 */ /* 0x001fc600078e000a */
[----:B-1----:R-:W4:Y:S04]  /*93f70*/  LDL.LU.64 R14, [R1+0x8b78] ;  /* 0x008b7800010e7983 */ /* 0x002f280000300a00 */
        /* <DEDUP_REMOVED lines=46> */
[----:B------:R-:W-:Y:S01]  /*94260*/  STL [R1+0x89f8], R28 ;  /* 0x0089f81c01007387 */ /* 0x000fe20000100800 */
[----:B--2---:R-:W-:-:S02]  /*94270*/  IMAD.MOV.U32 R2, RZ, RZ, R6 ;  /* 0x000000ffff027224 */ /* 0x004fc400078e0006 */
[----:B------:R-:W-:Y:S01]  /*94280*/  IMAD.MOV.U32 R13, RZ, RZ, R7 ;  /* 0x000000ffff0d7224 */ /* 0x000fe200078e0007 */
[C---:B---3--:R-:W-:Y:S08]  /*94290*/  HMMA.16816.F32.BF16 R8, R16.reuse, R6, R8 ;  /* 0x000000061008723c */ /* 0x048ff00000041808 */
[----:B------:R-:W-:Y:S11]  /*942a0*/  HMMA.16816.F32.BF16 R4, R16, R26, R20 ;  /* 0x0000001a1004723c */ /* 0x000ff60000041814 */
[----:B------:R-:W-:Y:S04]  /*942b0*/  @!UPT UIADD3 URZ, URZ, URZ, URZ ;  /* 0x0000003f3f3ff290 */ /* 0x000fe8000fffe03f */
[----:B------:R-:W-:Y:S04]  /*942c0*/  STL.64 [R1+0x870], R8 ;  /* 0x0008700801007387 */ /* 0x000fe80000100a00 */
[----:B------:R-:W-:Y:S04]  /*942d0*/  STL.64 [R1+0x878], R10 ;  /* 0x0008780a01007387 */ /* 0x000fe80000100a00 */
[----:B------:R-:W-:Y:S04]  /*942e0*/  STL [R1+0x8a04], R13 ;  /* 0x008a040d01007387 */ /* 0x000fe80000100800 */
[----:B------:R-:W-:Y:S04]  /*942f0*/  STL [R1+0x8a00], R2 ;  /* 0x008a000201007387 */ /* 0x000fe80000100800 */
[----:B------:R-:W-:Y:S04]  /*94300*/  STL.64 [R1+0x860], R4 ;  /* 0x0008600401007387 */ /* 0x000fe80000100a00 */
[----:B------:R-:W-:Y:S04]  /*94310*/  STL.64 [R1+0x868], R6 ;  /* 0x0008680601007387 */ /* 0x000fe80000100a00 */
[----:B------:R-:W2:Y:S04]  /*94320*/  LDL.LU R20, [R1+0x450] ;  /* 0x0004500001147983 */ /* 0x000ea80000300800 */
[----:B------:R-:W2:Y:S04]  /*94330*/  LDL.LU R21, [R1+0x454] ;  /* 0x0004540001157983 */ /* 0x000ea80000300800 */
[----:B------:R-:W3:Y:S04]  /*94340*/  LDL.LU R22, [R1+0x458] ;  /* 0x0004580001167983 */ /* 0x000ee80000300800 */
[----:B------:R-:W3:Y:S04]  /*94350*/  LDL.LU R23, [R1+0x45c] ;  /* 0x00045c0001177983 */ /* 0x000ee80000300800 */
[----:B---3--:R4:W-:Y:S04]  /*94360*/  STL.64 [R1+0x8a30], R22 ;  /* 0x008a301601007387 */ /* 0x0089e80000100a00 */
[----:B--2---:R0:W-:Y:S01]  /*94370*/  STL.64 [R1+0x8a28], R20 ;  /* 0x008a281401007387 */ /* 0x0041e20000100a00 */
[----:B----4-:R-:W-:-:S02]  /*94380*/  IMAD.MOV.U32 R22, RZ, RZ, R15 ;  /* 0x000000ffff167224 */ /* 0x010fc400078e000f */
[----:B------:R-:W-:Y:S01]  /*94390*/  IMAD.MOV.U32 R23, RZ, RZ, R14 ;  /* 0x000000ffff177224 */ /* 0x000fe200078e000e */
[----:B0-----:R-:W2:Y:S04]  /*943a0*/  LDL.LU R20, [R1+0x7d0] ;  /* 0x0007d00001147983 */ /* 0x001ea80000300800 */
[----:B------:R-:W2:Y:S04]  /*943b0*/  LDL.LU R21, [R1+0x7d4] ;  /* 0x0007d40001157983 */ /* 0x000ea80000300800 */
[----:B------:R-:W3:Y:S04]  /*943c0*/  LDL.LU R15, [R1+0x8b0c] ;  /* 0x008b0c00010f7983 */ /* 0x000ee80000300800 */
[----:B------:R-:W4:Y:S04]  /*943d0*/  LDL.LU R14, [R1+0x8b08] ;  /* 0x008b0800010e7983 */ /* 0x000f280000300800 */
[----:B------:R-:W2:Y:S04]  /*943e0*/  LDL.LU R8, [R1+0x800] ;  /* 0x0008000001087983 */ /* 0x000ea80000300800 */
[----:B------:R-:W2:Y:S04]  /*943f0*/  LDL.LU R9, [R1+0x804] ;  /* 0x0008040001097983 */ /* 0x000ea80000300800 */
[----:B------:R-:W2:Y:S04]  /*94400*/  LDL.LU R10, [R1+0x808] ;  /* 0x00080800010a7983 */ /* 0x000ea80000300800 */
[----:B------:R-:W2:Y:S04]  /*94410*/  LDL.LU R11, [R1+0x80c] ;  /* 0x00080c00010b7983 */ /* 0x000ea80000300800 */
[----:B------:R-:W2:Y:S01]  /*94420*/  LDL.64 R6, [R1+0x28] ;  /* 0x0000280001067983 */ /* 0x000ea20000100a00 */
[----:B------:R-:W-:-:S02]  /*94430*/  IMAD.MOV.U32 R12, RZ, RZ, R26 ;  /* 0x000000ffff0c7224 */ /* 0x000fc400078e001a */
[----:B------:R-:W-:Y:S01]  /*94440*/  IMAD.MOV.U32 R29, RZ, RZ, R27 ;  /* 0x000000ffff1d7224 */ /* 0x000fe200078e001b */
[----:B--2---:R0:W-:Y:S04]  /*94450*/  STL.64 [R1+0x8ab8], R6 ;  /* 0x008ab80601007387 */ /* 0x0041e80000100a00 */
[----:B------:R-:W2:Y:S04]  /*94460*/  LDL.LU R24, [R1+0x810] ;  /* 0x0008100001187983 */ /* 0x000ea80000300800 */
[----:B------:R-:W2:Y:S04]  /*94470*/  LDL.LU R25, [R1+0x814] ;  /* 0x0008140001197983 */ /* 0x000ea80000300800 */
[----:B------:R-:W2:Y:S04]  /*94480*/  LDL.LU R26, [R1+0x818] ;  /* 0x00081800011a7983 */ /* 0x000ea80000300800 */
[----:B------:R-:W2:Y:S04]  /*94490*/  LDL.LU R27, [R1+0x81c] ;  /* 0x00081c00011b7983 */ /* 0x000ea80000300800 */
[----:B0-----:R-:W2:Y:S04]  /*944a0*/  LDL.64 R6, [R1+0x38] ;  /* 0x0000380001067983 */ /* 0x001ea80000100a00 */
[----:B--2---:R0:W-:Y:S04]  /*944b0*/  STL.64 [R1+0x8ad0], R6 ;  /* 0x008ad00601007387 */ /* 0x0041e80000100a00 */
[----:B0-----:R-:W2:Y:S04]  /*944c0*/  LDL.64 R6, [R1+0x48] ;  /* 0x0000480001067983 */ /* 0x001ea80000100a00 */
[----:B--2---:R-:W-:Y:S04]  /*944d0*/  STL.64 [R1+0x8ae8], R6 ;  /* 0x008ae80601007387 */ /* 0x004fe80000100a00 */
[----:B------:R-:W-:Y:S04]  /*944e0*/  STL.64 [R1+0x8ab0], R26 ;  /* 0x008ab01a01007387 */ /* 0x000fe80000100a00 */
[----:B------:R0:W-:Y:S04]  /*944f0*/  STL.64 [R1+0x8aa8], R24 ;  /* 0x008aa81801007387 */ /* 0x0001e80000100a00 */
[----:B0-----:R-:W2:Y:S04]  /*94500*/  LDL.LU R24, [R1+0x820] ;  /* 0x0008200001187983 */ /* 0x001ea80000300800 */
[----:B------:R-:W2:Y:S04]  /*94510*/  LDL.LU R25, [R1+0x824] ;  /* 0x0008240001197983 */ /* 0x000ea80000300800 */
[----:B------:R-:W2:Y:S04]  /*94520*/  LDL.LU R26, [R1+0x828] ;  /* 0x00082800011a7983 */ /* 0x000ea80000300800 */
[----:B------:R-:W2:Y:S04]  /*94530*/  LDL.LU R27, [R1+0x82c] ;  /* 0x00082c00011b7983 */ /* 0x000ea80000300800 */
[----:B------:R-:W3:Y:S04]  /*94540*/  LDL.64 R6, [R1+0x58] ;  /* 0x0000580001067983 */ /* 0x000ee80000100a00 */
        /* <DEDUP_REMOVED lines=14> */
[----:B0-----:R-:W3:Y:S04]  /*94630*/  LDL.LU R24, [R1+0x850] ;  /* 0x0008500001187983 */ /* 0x001ee80000300800 */
[----:B------:R-:W3:Y:S04]  /*94640*/  LDL.LU R25, [R1+0x854] ;  /* 0x0008540001197983 */ /* 0x000ee80000300800 */
[----:B------:R-:W3:Y:S04]  /*94650*/  LDL.LU R26, [R1+0x858] ;  /* 0x00085800011a7983 */ /* 0x000ee80000300800 */
[----:B------:R-:W3:Y:S04]  /*94660*/  LDL.LU R27, [R1+0x85c] ;  /* 0x00085c00011b7983 */ /* 0x000ee80000300800 */
[----:B------:R0:W-:Y:S04]  /*94670*/  STL.64 [R1+0x8a88], R10 ;  /* 0x008a880a01007387 */ /* 0x0001e80000100a00 */
[----:B------:R-:W-:Y:S04]  /*94680*/  STL.64 [R1+0x8a80], R8 ;  /* 0x008a800801007387 */ /* 0x000fe80000100a00 */
[----:B0-----:R-:W2:Y:S04]  /*94690*/  LDL.64 R10, [R1+0x18] ;  /* 0x00001800010a7983 */ /* 0x001ea80000100a00 */
[----:B------:R-:W-:Y:S04]  /*946a0*/  STL.64 [R1+0x8a40], R22 ;  /* 0x008a401601007387 */ /* 0x000fe80000100a00 */
        /* <DEDUP_REMOVED lines=8> */
[----:B------:R-:W2:Y:S01]  /*94730*/  LDL.LU R21, [R1+0x7f4] ;  /* 0x0007f40001157983 */ /* 0x000ea20000300800 */
[----:B---3--:R-:W-:Y:S01]  /*94740*/  HMMA.16816.F32.BF16 R24, R16, R6, R24 ;  /* 0x000000061018723c */ /* 0x008fe20000041818 */
[----:B----4-:R-:W-:-:S02]  /*94750*/  IMAD.MOV.U32 R22, RZ, RZ, R14 ;  /* 0x000000ffff167224 */ /* 0x010fc400078e000e */
[----:B------:R-:W-:Y:S01]  /*94760*/  IMAD.MOV.U32 R23, RZ, RZ, R15 ;  /* 0x000000ffff177224 */ /* 0x000fe200078e000f */
[----:B------:R-:W3:Y:S04]  /*94770*/  LDL.LU R14, [R1+0x8b04] ;  /* 0x008b0400010e7983 */ /* 0x000ee80000300800 */
[----:B------:R-:W3:Y:S04]  /*94780*/  LDL.LU R15, [R1+0x8b00] ;  /* 0x008b0000010f7983 */ /* 0x000ee80000300800 */
[----:B------:R0:W-:Y:S01]  /*94790*/  STL.64 [R1+0x8a70], R22 ;  /* 0x008a701601007387 */ /* 0x0001e20000100a00 */
[----:B------:R-:W-:-:S02]  /*947a0*/  IMAD.MOV.U32 R28, RZ, RZ, R6 ;  /* 0x000000ffff1c7224 */ /* 0x000fc400078e0006 */
[----:B------:R-:W-:Y:S01]  /*947b0*/  IMAD.MOV.U32 R0, RZ, RZ, R7 ;  /* 0x000000ffff007224 */ /* 0x000fe200078e0007 */
[----:B--2---:R-:W-:Y:S04]  /*947c0*/  STL.64 [R1+0x8a68], R20 ;  /* 0x008a681401007387 */ /* 0x004fe80000100a00 */
[----:B0-----:R-:W2:Y:S04]  /*947d0*/  LDL.64 R22, [R1+0x8] ;  /* 0x0000080001167983 */ /* 0x001ea80000100a00 */
[----:B------:R-:W-:Y:S04]  /*947e0*/  STL [R1+0x8a0c], R29 ;  /* 0x008a0c1d01007387 */ /* 0x000fe80000100800 */
[----:B------:R-:W-:Y:S04]  /*947f0*/  STL [R1+0x8a08], R12 ;  /* 0x008a080c01007387 */ /* 0x000fe80000100800 */
[----:B------:R-:W-:Y:S04]  /*94800*/  STL.64 [R1+0x850], R24 ;  /* 0x0008501801007387 */ /* 0x000fe80000100a00 */
[----:B------:R0:W-:Y:S04]  /*94810*/  STL.64 [R1+0x858], R26 ;  /* 0x0008581a01007387 */ /* 0x0001e80000100a00 */
[----:B0-----:R-:W4:Y:S04]  /*94820*/  LDL.LU.64 R26, [R1+0x8af8] ;  /* 0x008af800011a7983 */ /* 0x001f280000300a00 */
[----:B------:R-:W4:Y:S04]  /*94830*/  LDL.LU.64 R24, [R1+0x8af0] ;  /* 0x008af00001187983 */ /* 0x000f280000300a00 */
[----:B------:R-:W4:Y:S02]  /*94840*/  LDL.LU.64 R6, [R1+0x8ae8] ;  /* 0x008ae80001067983 */ /* 0x000f240000300a00 */
[----:B----4-:R-:W-:Y:S01]  /*94850*/  HMMA.16816.F32.BF16 R24, R16, R6, R24 ;  /* 0x000000061018723c */ /* 0x010fe20000041818 */
[----:B------:R-:W-:-:S02]  /*94860*/  IMAD.MOV.U32 R2, RZ, RZ, R6 ;  /* 0x000000ffff027224 */ /* 0x000fc400078e0006 */
[----:B------:R-:W-:Y:S11]  /*94870*/  IMAD.MOV.U32 R3, RZ, RZ, R7 ;  /* 0x000000ffff037224 */ /* 0x000ff600078e0007 */
[----:B------:R-:W-:Y:S09]  /*94880*/  @!UPT UIADD3 URZ, URZ, URZ, URZ ;  /* 0x0000003f3f3ff290 */ /* 0x000ff2000fffe03f */
        /* <DEDUP_REMOVED lines=14> */
[----:B----4-:R-:W-:Y:S11]  /*94970*/  HMMA.16816.F32.BF16 R24, R16, R6, R24 ;  /* 0x000000061018723c */ /* 0x010ff60000041818 */
[----:B------:R-:W-:Y:S11]  /*94980*/  @!UPT UIADD3 URZ, URZ, URZ, URZ ;  /* 0x0000003f3f3ff290 */ /* 0x000ff6000fffe03f */
[----:B------:R-:W-:Y:S01]  /*94990*/  @!UPT UIADD3 URZ, URZ, URZ, URZ ;  /* 0x0000003f3f3ff290 */ /* 0x000fe2000fffe03f */
[----:B------:R-:W-:Y:S04]  /*949a0*/  STL.64 [R1+0x820], R24 ;  /* 0x0008201801007387 */ /* 0x000fe80000100a00 */
[----:B------:R0:W-:Y:S04]  /*949b0*/  STL.64 [R1+0x828], R26 ;  /* 0x0008281a01007387 */ /* 0x0001e80000100a00 */
[----:B0-----:R-:W4:Y:S04]  /*949c0*/  LDL.LU.64 R26, [R1+0x8ab0] ;  /* 0x008ab000011a7983 */ /* 0x001f280000300a00 */
[----:B------:R-:W4:Y:S01]  /*949d0*/  LDL.LU.64 R24, [R1+0x8aa8] ;  /* 0x008aa80001187983 */ /* 0x000f220000300a00 */
[----:B------:R-:W-:-:S02]  /*949e0*/  IMAD.MOV.U32 R29, RZ, RZ, R6 ;  /* 0x000000ffff1d7224 */ /* 0x000fc400078e0006 */
[----:B------:R-:W-:Y:S02]  /*949f0*/  IMAD.MOV.U32 R4, RZ, RZ, R7 ;  /* 0x000000ffff047224 */ /* 0x000fe400078e0007 */
[----:B------:R-:W2:Y:S04]  /*94a00*/  LDL.LU.64 R6, [R1+0x8aa0] ;  /* 0x008aa00001067983 */ /* 0x000ea80000300a00 */
[----:B------:R-:W2:Y:S01]  /*94a10*/  LDL.LU R5, [R1+0x8a98] ;  /* 0x008a980001057983 */ /* 0x000ea20000300800 */
[C---:B----4-:R-:W-:Y:S11]  /*94a20*/  HMMA.16816.F32.BF16 R24, R16.reuse, R10, R24 ;  /* 0x0000000a1018723c */ /* 0x050ff60000041818 */
[----:B------:R-:W-:Y:S11]  /*94a30*/  @!UPT UIADD3 URZ, URZ, URZ, URZ ;  /* 0x0000003f3f3ff290 */ /* 0x000ff6000fffe03f */
[----:B------:R-:W-:Y:S01]  /*94a40*/  @!UPT UIADD3 URZ, URZ, URZ, URZ ;  /* 0x0000003f3f3ff290 */ /* 0x000fe2000fffe03f */
[----:B------:R0:W-:Y:S04]  /*94a50*/  STL.64 [R1+0x810], R24 ;  /* 0x0008101801007387 */ /* 0x0001e80000100a00 */
[----:B------:R1:W-:Y:S01]  /*94a60*/  STL.64 [R1+0x818], R26 ;  /* 0x0008181a01007387 */ /* 0x0003e20000100a00 */
[----:B0-----:R-:W-:Y:S02]  /*94a70*/  IMAD.MOV.U32 R25, RZ, RZ, R10 ;  /* 0x000000ffff197224 */ /* 0x001fe400078e000a */
[----:B------:R-:W-:Y:S01]  /*94a80*/  IMAD.MOV.U32 R24, RZ, RZ, R11 ;  /* 0x000000ffff187224 */ /* 0x000fe200078e000b */
[----:B-1----:R-:W4:Y:S04]  /*94a90*/  LDL.LU.64 R26, [R1+0x8a90] ;  /* 0x008a9000011a7983 */ /* 0x002f280000300a00 */
[----:B------:R-:W2:Y:S04]  /*94aa0*/  LDL.LU.64 R10, [R1+0x8a88] ;  /* 0x008a8800010a7983 */ /* 0x000ea80000300a00 */
[----:B------:R-:W2:Y:S02]  /*94ab0*/  LDL.LU.64 R8, [R1+0x8a80] ;  /* 0x008a800001087983 */ /* 0x000ea40000300a00 */
[C---:B--2---:R-:W-:Y:S11]  /*94ac0*/  HMMA.16816.F32.BF16 R8, R16.reuse, R22, R8 ;  /* 0x000000161008723c */ /* 0x044ff60000041808 */
[----:B------:R-:W-:Y:S11]  /*94ad0*/  @!UPT UIADD3 URZ, URZ, URZ, URZ ;  /* 0x0000003f3f3ff290 */ /* 0x000ff6000fffe03f */
[----:B------:R-:W-:Y:S01]  /*94ae0*/  @!UPT UIADD3 URZ, URZ, URZ, URZ ;  /* 0x0000003f3f3ff290 */ /* 0x000fe2000fffe03f */
[----:B------:R0:W-:Y:S04]  /*94af0*/  STL.64 [R1+0x800], R8 ;  /* 0x0008000801007387 */ /* 0x0001e80000100a00 */
[----:B------:R1:W-:Y:S01]  /*94b00*/  STL.64 [R1+0x808], R10 ;  /* 0x0008080a01007387 */ /* 0x0003e20000100a00 */
[----:B0-----:R-:W-:Y:S02]  /*94b10*/  IMAD.MOV.U32 R9, RZ, RZ, R22 ;  /* 0x000000ffff097224 */ /* 0x001fe400078e0016 */
[----:B------:R-:W-:Y:S01]  /*94b20*/  IMAD.MOV.U32 R8, RZ, RZ, R23 ;  /* 0x000000ffff087224 */ /* 0x000fe200078e0017 */
[----:B-1----:R-:W2:Y:S04]  /*94b30*/  LDL.LU.64 R10, [R1+0x8a78] ;  /* 0x008a7800010a7983 */ /* 0x002ea80000300a00 */
[----:B------:R-:W4:Y:S04]  /*94b40*/  LDL.LU.64 R22, [R1+0x8a70] ;  /* 0x008a700001167983 */ /* 0x000f280000300a00 */
[----:B------:R-:W4:Y:S02]  /*94b50*/  LDL.LU.64 R20, [R1+0x8a68] ;  /* 0x008a680001147983 */ /* 0x000f240000300a00 */
[----:B----4-:R-:W-:Y:S11]  /*94b60*/  HMMA.16816.F32.BF16 R20, R16, R26, R20 ;  /* 0x0000001a1014723c */ /* 0x010ff60000041814 */
[----:B------:R-:W-:Y:S11]  /*94b70*/  @!UPT UIADD3 URZ, URZ, URZ, URZ ;  /* 0x0000003f3f3ff290 */ /* 0x000ff6000fffe03f */
[----:B------:R-:W-:Y:S01]  /*94b80*/  @!UPT UIADD3 URZ, URZ, URZ, URZ ;  /* 0x0000003f3f3ff290 */ /* 0x000fe2000fffe03f */
[----:B------:R-:W-:Y:S04]  /*94b90*/  STL.64 [R1+0x7f0], R20 ;  /* 0x0007f01401007387 */ /* 0x000fe80000100a00 */
[----:B------:R0:W-:Y:S04]  /*94ba0*/  STL.64 [R1+0x7f8], R22 ;  /* 0x0007f81601007387 */ /* 0x0001e80000100a00 */
[----:B0-----:R-:W3:Y:S04]  /*94bb0*/  LDL.LU.64 R22, [R1+0x8a60] ;  /* 0x008a600001167983 */ /* 0x001ee80000300a00 */
[----:B------:R-:W3:Y:S04]  /*94bc0*/  LDL.LU.64 R20, [R1+0x8a58] ;  /* 0x008a580001147983 */ /* 0x000ee80000300a00 */
[----:B------:R0:W-:Y:S04]  /*94bd0*/  STL.64 [R1+0x8700], R26 ;  /* 0x0087001a01007387 */ /* 0x0001e80000100a00 */
[----:B------:R2:W-:Y:S01]  /*94be0*/  STL.64 [R1+0x8a10], R24 ;  /* 0x008a101801007387 */ /* 0x0005e20000100a00 */
[----:B0-----:R-:W-:-:S02]  /*94bf0*/  IMAD.MOV.U32 R26, RZ, RZ, R6 ;  /* 0x000000ffff1a7224 */ /* 0x001fc400078e0006 */
[----:B--2---:R-:W-:Y:S02]  /*94c00*/  IMAD.MOV.U32 R24, RZ, RZ, R10 ;  /* 0x000000ffff187224 */ /* 0x004fe400078e000a */
[----:B------:R-:W2:Y:S01]  /*94c10*/  LDL.LU R10, [R1+0x8a54] ;  /* 0x008a5400010a7983 */ /* 0x000ea20000300800 */
[----:B------:R-:W-:Y:S02]  /*94c20*/  IMAD.MOV.U32 R25, RZ, RZ, R11 ;  /* 0x000000ffff197224 */ /* 0x000fe400078e000b */
[----:B------:R-:W-:Y:S01]  /*94c30*/  IMAD.MOV.U32 R27, RZ, RZ, R7 ;  /* 0x000000ffff1b7224 */ /* 0x000fe200078e0007 */
[----:B------:R-:W2:Y:S04]  /*94c40*/  LDL.LU R11, [R1+0x8a50] ;  /* 0x008a5000010b7983 */ /* 0x000ea80000300800 */
[----:B------:R-:W4:Y:S04]  /*94c50*/  LDL.LU R6, [R1+0x8a4c] ;  /* 0x008a4c0001067983 */ /* 0x000f280000300800 */
[----:B------:R-:W4:Y:S01]  /*94c60*/  LDL.LU R7, [R1+0x8a48] ;  /* 0x008a480001077983 */ /* 0x000f220000300800 */
[C---:B---3--:R-:W-:Y:S11]  /*94c70*/  HMMA.16816.F32.BF16 R20, R16.reuse, R14, R20 ;  /* 0x0000000e1014723c */ /* 0x048ff60000041814 */
[----:B------:R-:W-:Y:S11]  /*94c80*/  @!UPT UIADD3 URZ, URZ, URZ, URZ ;  /* 0x0000003f3f3ff290 */ /* 0x000ff6000fffe03f */
[----:B------:R-:W-:Y:S01]  /*94c90*/  @!UPT UIADD3 URZ, URZ, URZ, URZ ;  /* 0x0000003f3f3ff290 */ /* 0x000fe2000fffe03f */
[----:B------:R-:W-:Y:S04]  /*94ca0*/  STL.64 [R1+0x7e0], R20 ;  /* 0x0007e01401007387 */ /* 0x000fe80000100a00 */
[----:B------:R0:W-:Y:S04]  /*94cb0*/  STL.64 [R1+0x7e8], R22 ;  /* 0x0007e81601007387 */ /* 0x0001e80000100a00 */
[----:B0-----:R-:W2:Y:S04]  /*94cc0*/  LDL.LU.64 R22, [R1+0x8a40] ;  /* 0x008a400001167983 */ /* 0x001ea80000300a00 */
[----:B------:R-:W2:Y:S04]  /*94cd0*/  LDL.LU.64 R20, [R1+0x8a38] ;  /* 0x008a380001147983 */ /* 0x000ea80000300a00 */
[----:B------:R-:W-:Y:S01]  /*94ce0*/  STL.64 [R1+0x86f8], R14 ;  /* 0x0086f80e01007387 */ /* 0x000fe20000100a00 */
[C---:B--2---:R-:W-:Y:S11]  /*94cf0*/  HMMA.16816.F32.BF16 R20, R16.reuse, R10, R20 ;  /* 0x0000000a1014723c */ /* 0x044ff60000041814 */
[----:B------:R-:W-:Y:S11]  /*94d00*/  @!UPT UIADD3 URZ, URZ, URZ, URZ ;  /* 0x0000003f3f3ff290 */ /* 0x000ff6000fffe03f */
[----:B------:R-:W-:Y:S01]  /*94d10*/  @!UPT UIADD3 URZ, URZ, URZ, URZ ;  /* 0x0000003f3f3ff290 */ /* 0x000fe2000fffe03f */
[----:B------:R-:W-:Y:S04]  /*94d20*/  STL.64 [R1+0x7d0], R20 ;  /* 0x0007d01401007387 */ /* 0x000fe80000100a00 */
[----:B------:R0:W-:Y:S04]  /*94d30*/  STL.64 [R1+0x7d8], R22 ;  /* 0x0007d81601007387 */ /* 0x0001e80000100a00 */
[----:B0-----:R-:W4:Y:S04]  /*94d40*/  LDL.LU.64 R22, [R1+0x8a30] ;  /* 0x008a300001167983 */ /* 0x001f280000300a00 */
[----:B------:R-:W4:Y:S04]  /*94d50*/  LDL.LU.64 R20, [R1+0x8a28] ;  /* 0x008a280001147983 */ /* 0x000f280000300a00 */
[----:B------:R-:W-:Y:S01]  /*94d60*/  STL.64 [R1+0x8708], R10 ;  /* 0x0087080a01007387 */ /* 0x000fe20000100a00 */
[----:B----4-:R-:W-:Y:S03]  /*94d70*/  HMMA.16816.F32.BF16 R16, R16, R6, R20 ;  /* 0x000000061010723c */ /* 0x010fe60000041814 */
[----:B------:R-:W2:Y:S04]  /*94d80*/  LDL.LU.64 R22, [R1+0x8a20] ;  /* 0x008a200001167983 */ /* 0x000ea80000300a00 */
[----:B------:R-:W2:Y:S11]  /*94d90*/  LDL.LU.64 R20, [R1+0x8a18] ;  /* 0x008a180001147983 */ /* 0x000eb60000300a00 */
[----:B------:R-:W-:Y:S05]  /*94da0*/  @!UPT UIADD3 URZ, URZ, URZ, URZ ;  /* 0x0000003f3f3ff290 */ /* 0x000fea000fffe03f */
[----:B------:R-:W-:Y:S04]  /*94db0*/  STL.64 [R1+0x450], R16 ;  /* 0x0004501001007387 */ /* 0x000fe80000100a00 */
[----:B------:R0:W-:Y:S04]  /*94dc0*/  STL.64 [R1+0x458], R18 ;  /* 0x0004581201007387 */ /* 0x0001e80000100a00 */
[----:B0-----:R-:W2:Y:S04]  /*94dd0*/  LDL R18, [R1+0x1b8] ;  /* 0x0001b80001127983 */ /* 0x001ea80000100800 */
[----:B------:R-:W2:Y:S04]  /*94de0*/  LDL R19, [R1+0x1bc] ;  /* 0x0001bc0001137983 */ /* 0x000ea80000100800 */
[----:B------:R0:W-:Y:S04]  /*94df0*/  STL.64 [R1+0x8718], R6 ;  /* 0x0087180601007387 */ /* 0x0001e80000100a00 */
[----:B------:R-:W-:Y:S01]  /*94e00*/  STL [R1+0x8710], R5 ;  /* 0x0087100501007387 */ /* 0x000fe20000100800 */
[----:B--2---:R-:W-:Y:S03]  /*94e10*/  HMMA.16816.F32.BF16 R16, R20, R18, R24 ;  /* 0x000000121410723c */ /* 0x004fe60000041818 */
[----:B------:R-:W0:Y:S04]  /*94e20*/  LDL.LU.64 R24, [R1+0x8a10] ;  /* 0x008a100001187983 */ /* 0x000e280000300a00 */
[----:B------:R-:W-:-:S02]  /*94e30*/  IMAD.MOV.U32 R26, RZ, RZ, R9 ;  /* 0x000000ffff1a7224 */ /* 0x000fc400078e0009 */
[----:B------:R-:W-:Y:S11]  /*94e40*/  IMAD.MOV.U32 R27, RZ, RZ, R8 ;  /* 0x000000ffff1b7224 */ /* 0x000ff600078e0008 */
[----:B------:R-:W-:Y:S03]  /*94e50*/  @!UPT UIADD3 URZ, URZ, URZ, URZ ;  /* 0x0000003f3f3ff290 */ /* 0x000fe6000fffe03f */
[----:B------:R-:W-:Y:S04]  /*94e60*/  STL.64 [R1+0x440], R16 ;  /* 0x0004401001007387 */ /* 0x000fe80000100a00 */
[----:B------:R-:W-:Y:S04]  /*94e70*/  STL.64 [R1+0x448], R18 ;  /* 0x0004481201007387 */ /* 0x000fe80000100a00 */
[----:B------:R1:W-:Y:S04]  /*94e80*/  STL.64 [R1+0x8720], R26 ;  /* 0x0087201a01007387 */ /* 0x0003e80000100a00 */
[----:B------:R-:W2:Y:S04]  /*94e90*/  LDL.LU R8, [R1+0x680] ;  /* 0x0006800001087983 */ /* 0x000ea80000300800 */
[----:B------:R-:W2:Y:S04]  /*94ea0*/  LDL.LU R9, [R1+0x684] ;  /* 0x0006840001097983 */ /* 0x000ea80000300800 */
[----:B------:R-:W3:Y:S04]  /*94eb0*/  LDL.LU R10, [R1+0x688] ;  /* 0x00068800010a7983 */ /* 0x000ee80000300800 */
[----:B------:R-:W3:Y:S01]  /*94ec0*/  LDL.LU R11, [R1+0x68c] ;  /* 0x00068c00010b7983 */ /* 0x000ee20000300800 */
[----:B0-----:R-:W-:-:S02]  /*94ed0*/  IMAD.MOV.U32 R6, RZ, RZ, R25 ;  /* 0x000000ffff067224 */ /* 0x001fc400078e0019 */
[----:B------:R-:W-:Y:S01]  /*94ee0*/  IMAD.MOV.U32 R7, RZ, RZ, R24 ;  /* 0x000000ffff077224 */ /* 0x000fe200078e0018 */
[----:B---3--:R0:W-:Y:S04]  /*94ef0*/  STL.64 [R1+0x8730], R10 ;  /* 0x0087300a01007387 */ /* 0x0081e80000100a00 */
[----:B--2---:R-:W-:Y:S04]  /*94f00*/  STL.64 [R1+0x8728], R8 ;  /* 0x0087280801007387 */ /* 0x004fe80000100a00 */
[----:B------:R2:W-:Y:S04]  /*94f10*/  STL.64 [R1+0x8738], R6 ;  /* 0x0087380601007387 */ /* 0x0005e80000100a00 */
[----:B------:R-:W3:Y:S04]  /*94f20*/  LDL.LU R24, [R1+0x690] ;  /* 0x0006900001187983 */ /* 0x000ee80000300800 */
[----:B------:R-:W3:Y:S04]  /*94f30*/  LDL.LU R25, [R1+0x694] ;  /* 0x0006940001197983 */ /* 0x000ee80000300800 */
[----:B-1----:R-:W4:Y:S04]  /*94f40*/  LDL.LU R26, [R1+0x698] ;  /* 0x00069800011a7983 */ /* 0x002f280000300800 */
[----:B------:R-:W4:Y:S01]  /*94f50*/  LDL.LU R27, [R1+0x69c] ;  /* 0x00069c00011b7983 */ /* 0x000f220000300800 */
[----:B0-----:R-:W-:-:S02]  /*94f60*/  IMAD.MOV.U32 R10, RZ, RZ, R29 ;  /* 0x000000ffff0a7224 */ /* 0x001fc400078e001d */
[----:B------:R-:W-:Y:S01]  /*94f70*/  IMAD.MOV.U32 R11, RZ, RZ, R4 ;  /* 0x000000ffff0b7224 */ /* 0x000fe200078e0004 */
[----:B----4-:R0:W-:Y:S04]  /*94f80*/  STL.64 [R1+0x8748], R26 ;  /* 0x0087481a01007387 */ /* 0x0101e80000100a00 */
[----:B---3--:R-:W-:Y:S04]  /*94f90*/  STL.64 [R1+0x8740], R24 ;  /* 0x0087401801007387 */ /* 0x008fe80000100a00 */
[----:B------:R-:W3:Y:S04]  /*94fa0*/  LDL.LU R29, [R1+0x8a0c] ;  /* 0x008a0c00011d7983 */ /* 0x000ee80000300800 */
[----:B------:R-:W-:Y:S04]  /*94fb0*/  STL.64 [R1+0x8750], R10 ;  /* 0x0087500a01007387 */ /* 0x000fe80000100a00 */
[----:B------:R-:W4:Y:S04]  /*94fc0*/  LDL.LU R4, [R1+0x6a0] ;  /* 0x0006a00001047983 */ /* 0x000f280000300800 */
[----:B------:R-:W4:Y:S04]  /*94fd0*/  LDL.LU R5, [R1+0x6a4] ;  /* 0x0006a40001057983 */ /* 0x000f280000300800 */
[----:B--2---:R-:W2:Y:S04]  /*94fe0*/  LDL.LU R6, [R1+0x6a8] ;  /* 0x0006a80001067983 */ /* 0x004ea80000300800 */
[----:B------:R-:W2:Y:S01]  /*94ff0*/  LDL.LU R7, [R1+0x6ac] ;  /* 0x0006ac0001077983 */ /* 0x000ea20000300800 */
[----:B0-----:R-:W-:-:S02]  /*95000*/  IMAD.MOV.U32 R26, RZ, RZ, R12 ;  /* 0x000000ffff1a7224 */ /* 0x001fc400078e000c */
[----:B------:R-:W-:Y:S01]  /*95010*/  IMAD.MOV.U32 R27, RZ, RZ, R13 ;  /* 0x000000ffff1b7224 */ /* 0x000fe200078e000d */
[----:B--2---:R0:W-:Y:S04]  /*95020*/  STL.64 [R1+0x8760], R6 ;  /* 0x0087600601007387 */ /* 0x0041e80000100a00 */
[----:B----4-:R-:W-:Y:S04]  /*95030*/  STL.64 [R1+0x8758], R4 ;  /* 0x0087580401007387 */ /* 0x010fe80000100a00 */
[----:B------:R-:W2:Y:S01]  /*95040*/  LDL.LU R12, [R1+0x8a08] ;  /* 0x008a0800010c7983 */ /* 0x000ea20000300800 */
[----:B0-----:R-:W-:-:S03]  /*95050*/  IMAD.MOV.U32 R6, RZ, RZ, R2 ;  /* 0x000000ffff067224 */ /* 0x001fc600078e0002 */
[----:B------:R-:W4:Y:S01]  /*95060*/  LDL.LU R13, [R1+0x8a04] ;  /* 0x008a0400010d7983 */ /* 0x000f220000300800 */
[----:B------:R-:W-:-:S03]  /*95070*/  IMAD.MOV.U32 R7, RZ, RZ, R3 ;  /* 0x000000ffff077224 */ /* 0x000fc600078e0003 */
[----:B------:R0:W-:Y:S04]  /*95080*/  STL.64 [R1+0x8768], R26 ;  /* 0x0087681a01007387 */ /* 0x0001e80000100a00 */
[----:B------:R-:W2:Y:S04]  /*95090*/  LDL.LU R2, [R1+0x8a00] ;  /* 0x008a000001027983 */ /* 0x000ea80000300800 */
[----:B------:R-:W2:Y:S04]  /*950a0*/  LDL.LU R3, [R1+0x89fc] ;  /* 0x0089fc0001037983 */ /* 0x000ea80000300800 */
[----:B------:R1:W-:Y:S04]  /*950b0*/  STL.64 [R1+0x8770], R6 ;  /* 0x0087700601007387 */ /* 0x0003e80000100a00 */
[----:B------:R-:W2:Y:S04]  /*950c0*/  LDL.LU R24, [R1+0x6c0] ;  /* 0x0006c00001187983 */ /* 0x000ea80000300800 */
[----:B------:R-:W2:Y:S04]  /*950d0*/  LDL.LU R25, [R1+0x6c4] ;  /* 0x0006c40001197983 */ /* 0x000ea80000300800 */
[----:B0-----:R-:W2:Y:S04]  /*950e0*/  LDL.LU R26, [R1+0x6c8] ;  /* 0x0006c800011a7983 */ /* 0x001ea80000300800 */
[----:B------:R-:W2:Y:S01]  /*950f0*/  LDL.LU R27, [R1+0x6cc] ;  /* 0x0006cc00011b7983 */ /* 0x000ea20000300800 */
[----:B-1----:R-:W-:-:S02]  /*95100*/  IMAD.MOV.U32 R6, RZ, RZ, R28 ;  /* 0x000000ffff067224 */ /* 0x002fc400078e001c */
[----:B------:R-:W-:Y:S01]  /*95110*/  IMAD.MOV.U32 R7, RZ, RZ, R0 ;  /* 0x000000ffff077224 */ /* 0x000fe200078e0000 */
[----:B--2---:R-:W-:Y:S04]  /*95120*/  STL.64 [R1+0x8780], R26 ;  /* 0x0087801a01007387 */ /* 0x004fe80000100a00 */
[----:B------:R0:W-:Y:S04]  /*95130*/  STL.64 [R1+0x8778], R24 ;  /* 0x0087781801007387 */ /* 0x0001e80000100a00 */
[----:B------:R-:W2:Y:S04]  /*95140*/  LDL.LU R28, [R1+0x89f8] ;  /* 0x0089f800011c7983 */ /* 0x000ea80000300800 */
[----:B------:R-:W2:Y:S04]  /*95150*/  LDL.LU R0, [R1+0x89f4] ;  /* 0x0089f40001007983 */ /* 0x000ea80000300800 */
[----:B------:R1:W-:Y:S04]  /*95160*/  STL.64 [R1+0x8788], R6 ;  /* 0x0087880601007387 */ /* 0x0003e80000100a00 */
[----:B0-----:R-:W2:Y:S04]  /*95170*/  LDL.LU R24, [R1+0x6d0] ;  /* 0x0006d00001187983 */ /* 0x001ea80000300800 */
[----:B------:R-:W2:Y:S04]  /*95180*/  LDL.LU R25, [R1+0x6d4] ;  /* 0x0006d40001197983 */ /* 0x000ea80000300800 */
[----:B------:R-:W2:Y:S04]  /*95190*/  LDL.LU R26, [R1+0x6d8] ;  /* 0x0006d800011a7983 */ /* 0x000ea80000300800 */
[----:B------:R-:W2:Y:S01]  /*951a0*/  LDL.LU R27, [R1+0x6dc] ;  /* 0x0006dc00011b7983 */ /* 0x000ea20000300800 */
[----:B-1----:R-:W-:-:S02]  /*951b0*/  IMAD.MOV.U32 R6, RZ, RZ, R12 ;  /* 0x000000ffff067224 */ /* 0x002fc400078e000c */
[----:B---3--:R-:W-:Y:S01]  /*951c0*/  IMAD.MOV.U32 R7, RZ, RZ, R29 ;  /* 0x000000ffff077224 */ /* 0x008fe200078e001d */
[----:B--2---:R-:W-:Y:S04]  /*951d0*/  STL.64 [R1+0x8798], R26 ;  /* 0x0087981a01007387 */ /* 0x004fe80000100a00 */
[----:B------:R0:W-:Y:S04]  /*951e0*/  STL.64 [R1+0x8790], R24 ;  /* 0x0087901801007387 */ /* 0x0001e80000100a00 */
[----:B------:R-:W2:Y:S04]  /*951f0*/  LDL.LU R12, [R1+0x89f0] ;  /* 0x0089f000010c7983 */ /* 0x000ea80000300800 */
[----:B------:R-:W3:Y:S04]  /*95200*/  LDL.LU R29, [R1+0x89ec] ;  /* 0x0089ec00011d7983 */ /* 0x000ee80000300800 */
[----:B------:R1:W-:Y:S04]  /*95210*/  STL.64 [R1+0x87a0], R6 ;  /* 0x0087a00601007387 */ /* 0x0003e80000100a00 */
[----:B0-----:R-:W2:Y:S04]  /*95220*/  LDL.LU R24, [R1+0x6e0] ;  /* 0x0006e00001187983 */ /* 0x001ea80000300800 */
[----:B------:R-:W2:Y:S04]  /*95230*/  LDL.LU R25, [R1+0x6e4] ;  /* 0x0006e40001197983 */ /* 0x000ea80000300800 */
[----:B------:R-:W2:Y:S04]  /*95240*/  LDL.LU R26, [R1+0x6e8] ;  /* 0x0006e800011a7983 */ /* 0x000ea80000300800 */
[----:B------:R-:W2:Y:S01]  /*95250*/  LDL.LU R27, [R1+0x6ec] ;  /* 0x0006ec00011b7983 */ /* 0x000ea20000300800 */
[----:B-1----:R-:W-:-:S02]  /*95260*/  IMAD.MOV.U32 R6, RZ, RZ, R2 ;  /* 0x000000ffff067224 */ /* 0x002fc400078e0002 */
[----:B----4-:R-:W-:Y:S01]  /*95270*/  IMAD.MOV.U32 R7, RZ, RZ, R13 ;  /* 0x000000ffff077224 */ /* 0x010fe200078e000d */
[----:B--2---:R-:W-:Y:S04]  /*95280*/  STL.64 [R1+0x87b0], R26 ;  /* 0x0087b01a01007387 */ /* 0x004fe80000100a00 */
[----:B------:R-:W-:Y:S04]  /*95290*/  STL.64 [R1+0x87a8], R24 ;  /* 0x0087a81801007387 */ /* 0x000fe80000100a00 */
[----:B------:R-:W2:Y:S04]  /*952a0*/  LDL.LU R2, [R1+0x89e8] ;  /* 0x0089e80001027983 */ /* 0x000ea80000300800 */
[----:B------:R-:W4:Y:S04]  /*952b0*/  LDL.LU R13, [R1+0x89e4] ;  /* 0x0089e400010d7983 */ /* 0x000f280000300800 */
[----:B------:R0:W-:Y:S02]  /*952c0*/  STL.64 [R1+0x87b8], R6 ;  /* 0x0087b80601007387 */ /* 0x0001e40000100a00 */
[----:B0-----:R-:W-:-:S02]  /*952d0*/  IMAD.MOV.U32 R6, RZ, RZ, R28 ;  /* 0x000000ffff067224 */ /* 0x001fc400078e001c */
[----:B------:R-:W-:Y:S01]  /*952e0*/  IMAD.MOV.U32 R7, RZ, RZ, R3 ;  /* 0x000000ffff077224 */ /* 0x000fe200078e0003 */
[----:B------:R-:W2:Y:S04]  /*952f0*/  LDL.LU R28, [R1+0x89e0] ;  /* 0x0089e000011c7983 */ /* 0x000ea80000300800 */
[----:B------:R-:W2:Y:S04]  /*95300*/  LDL.LU R3, [R1+0x89dc] ;  /* 0x0089dc0001037983 */ /* 0x000ea80000300800 */
[----:B------:R0:W-:Y:S04]  /*95310*/  STL.64 [R1+0x87d0], R6 ;  /* 0x0087d00601007387 */ /* 0x0001e80000100a00 */
[----:B------:R-:W2:Y:S04]  /*95320*/  LDL.LU R24, [R1+0x6f0] ;  /* 0x0006f00001187983 */ /* 0x000ea80000300800 */
[----:B------:R-:W2:Y:S04]  /*95330*/  LDL.LU R25, [R1+0x6f4] ;  /* 0x0006f40001197983 */ /* 0x000ea80000300800 */
[----:B------:R-:W2:Y:S04]  /*95340*/  LDL.LU R26, [R1+0x6f8] ;  /* 0x0006f800011a7983 */ /* 0x000ea80000300800 */
[----:B------:R-:W2:Y:S01]  /*95350*/  LDL.LU R27, [R1+0x6fc] ;  /* 0x0006fc00011b7983 */ /* 0x000ea20000300800 */
[----:B0-----:R-:W-:-:S02]  /*95360*/  IMAD.MOV.U32 R6, RZ, RZ, R12 ;  /* 0x000000ffff067224 */ /* 0x001fc400078e000c */
[----:B------:R-:W-:Y:S01]  /*95370*/  IMAD.MOV.U32 R7, RZ, RZ, R0 ;  /* 0x000000ffff077224 */ /* 0x000fe200078e0000 */
[----:B------:R-:W3:Y:S04]  /*95380*/  LDL.LU R12, [R1+0x89d8] ;  /* 0x0089d800010c7983 */ /* 0x000ee80000300800 */
[----:B------:R-:W3:Y:S04]  /*95390*/  LDL.LU R0, [R1+0x89d4] ;  /* 0x0089d40001007983 */ /* 0x000ee80000300800 */
[----:B------:R-:W-:Y:S04]  /*953a0*/  STL.64 [R1+0x87e8], R6 ;  /* 0x0087e80601007387 */ /* 0x000fe80000100a00 */
[----:B--2---:R-:W-:Y:S04]  /*953b0*/  STL.64 [R1+0x87c8], R26 ;  /* 0x0087c81a01007387 */ /* 0x004fe80000100a00 */
[----:B------:R0:W-:Y:S04]  /*953c0*/  STL.64 [R1+0x87c0], R24 ;  /* 0x0087c01801007387 */ /* 0x0001e80000100a00 */
[----:B0-----:R-:W2:Y:S04]  /*953d0*/  LDL.LU R24, [R1+0x700] ;  /* 0x0007000001187983 */ /* 0x001ea80000300800 */
[----:B------:R-:W2:Y:S04]  /*953e0*/  LDL.LU R25, [R1+0x704] ;  /* 0x0007040001197983 */ /* 0x000ea80000300800 */
[----:B------:R-:W2:Y:S04]  /*953f0*/  LDL.LU R26, [R1+0x708] ;  /* 0x00070800011a7983 */ /* 0x000ea80000300800 */
[----:B------:R-:W2:Y:S01]  /*95400*/  LDL.LU R27, [R1+0x70c] ;  /* 0x00070c00011b7983 */ /* 0x000ea20000300800 */
[----:B------:R-:W-:-:S02]  /*95410*/  IMAD.MOV.U32 R6, RZ, RZ, R2 ;  /* 0x000000ffff067224 */ /* 0x000fc400078e0002 */
[----:B---3--:R-:W-:Y:S01]  /*95420*/  IMAD.MOV.U32 R7, RZ, RZ, R29 ;  /* 0x000000ffff077224 */ /* 0x008fe200078e001d */
        /* <DEDUP_REMOVED lines=10> */
[----:B----4-:R-:W-:Y:S01]  /*954d0*/  IMAD.MOV.U32 R7, RZ, RZ, R13 ;  /* 0x000000ffff077224 */ /* 0x010fe200078e000d */
[----:B------:R-:W4:Y:S04]  /*954e0*/  LDL.LU R28, [R1+0x89c8] ;  /* 0x0089c800011c7983 */ /* 0x000f280000300800 */
        /* <DEDUP_REMOVED lines=19> */
[----:B---3--:R-:W-:-:S02]  /*95620*/  IMAD.MOV.U32 R6, RZ, RZ, R2 ;  /* 0x000000ffff067224 */ /* 0x008fc400078e0002 */
[----:B------:R-:W-:Y:S01]  /*95630*/  IMAD.MOV.U32 R7, RZ, RZ, R0 ;  /* 0x000000ffff077224 */ /* 0x000fe200078e0000 */
[----:B------:R-:W3:Y:S04]  /*95640*/  LDL.LU R2, [R1+0x89b8] ;  /* 0x0089b80001027983 */ /* 0x000ee80000300800 */
[----:B------:R-:W3:Y:S04]  /*95650*/  LDL.LU R0, [R1+0x89b4] ;  /* 0x0089b40001007983 */ /* 0x000ee80000300800 */
[----:B------:R4:W-:Y:S02]  /*95660*/  STL.64 [R1+0x8848], R6 ;  /* 0x0088480601007387 */ /* 0x0009e40000100a00 */
[----:B----4-:R-:W-:-:S02]  /*95670*/  IMAD.MOV.U32 R6, RZ, RZ, R28 ;  /* 0x000000ffff067224 */ /* 0x010fc400078e001c */
[----:B------:R-:W-:Y:S01]  /*95680*/  IMAD.MOV.U32 R7, RZ, RZ, R29 ;  /* 0x000000ffff077224 */ /* 0x000fe200078e001d */
        /* <DEDUP_REMOVED lines=57> */
[----:B------:R4:W-:Y:S01]  /*95a20*/  STL.64 [R1+0x88d8], R6 ;  /* 0x0088d80601007387 */ /* 0x0009e20000100a00 */
[----:B------:R-:W-:-:S02]  /*95a30*/  IMAD.MOV.U32 R18, RZ, RZ, R12 ;  /* 0x000000ffff127224 */ /* 0x000fc400078e000c */
[----:B------:R-:W-:Y:S02]  /*95a40*/  IMAD.MOV.U32 R19, RZ, RZ, R0 ;  /* 0x000000ffff137224 */ /* 0x000fe400078e0000 */
[----:B----4-:R-:W-:Y:S02]  /*95a50*/  IMAD.MOV.U32 R6, RZ, RZ, R28 ;  /* 0x000000ffff067224 */ /* 0x010fe400078e001c */
        /* <DEDUP_REMOVED lines=9> */
[----:B------:R-:W2:Y:S04]  /*95af0*/  LDL.LU R27, [R1+0x79c] ;  /* 0x00079c00011b7983 */ /* 0x000ea80000300800 */
[----:B------:R-:W2:Y:S04]  /*95b00*/  LDL.LU R12, [R1+0x8978] ;  /* 0x00897800010c7983 */ /* 0x000ea80000300800 */
[----:B------:R-:W2:Y:S04]  /*95b10*/  LDL.LU R0, [R1+0x8974] ;  /* 0x0089740001007983 */ /* 0x000ea80000300800 */
[----:B------:R3:W-:Y:S04]  /*95b20*/  STL.64 [R1+0x88f8], R18 ;  /* 0x0088f81201007387 */ /* 0x0007e80000100a00 */
[----:B------:R-:W2:Y:S04]  /*95b30*/  LDL.LU R4, [R1+0x3e0] ;  /* 0x0003e00001047983 */ /* 0x000ea80000300800 */
[----:B------:R-:W2:Y:S04]  /*95b40*/  LDL.LU R5, [R1+0x3e4] ;  /* 0x0003e40001057983 */ /* 0x000ea80000300800 */
[----:B------:R-:W2:Y:S04]  /*95b50*/  LDL.LU R6, [R1+0x3e8] ;  /* 0x0003e80001067983 */ /* 0x000ea80000300800 */
[----:B------:R-:W2:Y:S01]  /*95b60*/  LDL.LU R7, [R1+0x3ec] ;  /* 0x0003ec0001077983 */ /* 0x000ea20000300800 */
[----:B---3--:R-:W-:-:S02]  /*95b70*/  IMAD.MOV.U32 R18, RZ, RZ, R2 ;  /* 0x000000ffff127224 */ /* 0x008fc400078e0002 */
[----:B------:R-:W-:Y:S01]  /*95b80*/  IMAD.MOV.U32 R19, RZ, RZ, R29 ;  /* 0x000000ffff137224 */ /* 0x000fe200078e001d */
[----:B--2---:R-:W-:Y:S04]  /*95b90*/  STL.64 [R1+0x8908], R6 ;  /* 0x0089080601007387 */ /* 0x004fe80000100a00 */
[----:B------:R0:W-:Y:S04]  /*95ba0*/  STL.64 [R1+0x8900], R4 ;  /* 0x0089000401007387 */ /* 0x0001e80000100a00 */
[----:B------:R-:W2:Y:S04]  /*95bb0*/  LDL.LU R2, [R1+0x8970] ;  /* 0x0089700001027983 */ /* 0x000ea80000300800 */
[----:B------:R-:W-:Y:S04]  /*95bc0*/  STL.64 [R1+0x8910], R18 ;  /* 0x0089101201007387 */ /* 0x000fe80000100a00 */
[----:B0-----:R-:W3:Y:S04]  /*95bd0*/  LDL.LU R4, [R1+0x3f0] ;  /* 0x0003f00001047983 */ /* 0x001ee80000300800 */
[----:B------:R-:W3:Y:S04]  /*95be0*/  LDL.LU R5, [R1+0x3f4] ;  /* 0x0003f40001057983 */ /* 0x000ee80000300800 */
[----:B------:R-:W2:Y:S04]  /*95bf0*/  LDL.LU R6, [R1+0x3f8] ;  /* 0x0003f80001067983 */ /* 0x000ea80000300800 */
[----:B------:R-:W2:Y:S04]  /*95c00*/  LDL.LU R7, [R1+0x3fc] ;  /* 0x0003fc0001077983 */ /* 0x000ea80000300800 */
[----:B--2---:R-:W-:Y:S04]  /*95c10*/  STL.64 [R1+0x8920], R6 ;  /* 0x0089200601007387 */ /* 0x004fe80000100a00 */
[----:B---3--:R0:W-:Y:S04]  /*95c20*/  STL.64 [R1+0x8918], R4 ;  /* 0x0089180401007387 */ /* 0x0081e80000100a00 */
[----:B0-----:R-:W2:Y:S04]  /*95c30*/  LDL.LU R4, [R1+0x400] ;  /* 0x0004000001047983 */ /* 0x001ea80000300800 */
[----:B------:R-:W2:Y:S04]  /*95c40*/  LDL.LU R5, [R1+0x404] ;  /* 0x0004040001057983 */ /* 0x000ea80000300800 */
[----:B------:R-:W3:Y:S04]  /*95c50*/  LDL.LU R6, [R1+0x408] ;  /* 0x0004080001067983 */ /* 0x000ee80000300800 */
[----:B------:R-:W3:Y:S04]  /*95c60*/  LDL.LU R7, [R1+0x40c] ;  /* 0x00040c0001077983 */ /* 0x000ee80000300800 */
[----:B---3--:R4:W-:Y:S04]  /*95c70*/  STL.64 [R1+0x8930], R6 ;  /* 0x0089300601007387 */ /* 0x0089e80000100a00 */
[----:B--2---:R-:W-:Y:S01]  /*95c80*/  STL.64 [R1+0x8928], R4 ;  /* 0x0089280401007387 */ /* 0x004fe20000100a00 */
[----:B----4-:R-:W-:-:S02]  /*95c90*/  IMAD.MOV.U32 R6, RZ, RZ, R28 ;  /* 0x000000ffff067224 */ /* 0x010fc400078e001c */
[----:B------:R-:W-:-:S05]  /*95ca0*/  IMAD.MOV.U32 R7, RZ, RZ, R13 ;  /* 0x000000ffff077224 */ /* 0x000fca00078e000d */
[----:B------:R0:W-:Y:S02]  /*95cb0*/  STL.64 [R1+0x8940], R6 ;  /* 0x0089400601007387 */ /* 0x0001e40000100a00 */
[----:B0-----:R-:W-:Y:S02]  /*95cc0*/  IMAD.MOV.U32 R6, RZ, RZ, R12 ;  /* 0x000000ffff067224 */ /* 0x001fe400078e000c */
[----:B------:R-:W-:-:S05]  /*95cd0*/  IMAD.MOV.U32 R7, RZ, RZ, R3 ;  /* 0x000000ffff077224 */ /* 0x000fca00078e0003 */
[----:B------:R-:W-:Y:S04]  /*95ce0*/  STL.64 [R1+0x8958], R6 ;  /* 0x0089580601007387 */ /* 0x000fe80000100a00 */
[----:B------:R-:W2:Y:S04]  /*95cf0*/  LDL.64 R18, [R1+0x178] ;  /* 0x0001780001127983 */ /* 0x000ea80000100a00 */
        /* <DEDUP_REMOVED lines=10> */
[----:B------:R-:W3:Y:S04]  /*95da0*/  LDL.LU R19, [R1+0x42c] ;  /* 0x00042c0001137983 */ /* 0x000ee80000300800 */
[----:B---3--:R-:W-:Y:S04]  /*95db0*/  STL.64 [R1+0x8968], R18 ;  /* 0x0089681201007387 */ /* 0x008fe80000100a00 */
[----:B--2---:R0:W-:Y:S04]  /*95dc0*/  STL.64 [R1+0x8960], R16 ;  /* 0x0089601001007387 */ /* 0x0041e80000100a00 */
[----:B0-----:R-:W2:Y:S04]  /*95dd0*/  LDL.LU R16, [R1+0x430] ;  /* 0x0004300001107983 */ /* 0x001ea80000300800 */
[----:B------:R-:W2:Y:S04]  /*95de0*/  LDL.LU R17, [R1+0x434] ;  /* 0x0004340001117983 */ /* 0x000ea80000300800 */
[----:B------:R-:W2:Y:S04]  /*95df0*/  LDL.LU R18, [R1+0x438] ;  /* 0x0004380001127983 */ /* 0x000ea80000300800 */
[----:B------:R-:W2:Y:S04]  /*95e00*/  LDL.LU R19, [R1+0x43c] ;  /* 0x00043c0001137983 */ /* 0x000ea80000300800 */
[----:B------:R-:W3:Y:S04]  /*95e10*/  LDL R3, [R1+0x3ac4] ;  /* 0x003ac40001037983 */ /* 0x000ee80000100800 */
[----:B------:R-:W-:Y:S04]  /*95e20*/  STL.64 [R1+0x88b8], R26 ;  /* 0x0088b81a01007387 */ /* 0x000fe80000100a00 */
[----:B------:R0:W-:Y:S04]  /*95e30*/  STL.64 [R1+0x88b0], R24 ;  /* 0x0088b01801007387 */ /* 0x0001e80000100a00 */
[----:B0-----:R-:W4:Y:S04]  /*95e40*/  LDL.LU R24, [R1+0x7a0] ;  /* 0x0007a00001187983 */ /* 0x001f280000300800 */
[----:B------:R-:W4:Y:S04]  /*95e50*/  LDL.LU R25, [R1+0x7a4] ;  /* 0x0007a40001197983 */ /* 0x000f280000300800 */
[----:B------:R-:W2:Y:S04]  /*95e60*/  LDL.LU R26, [R1+0x7a8] ;  /* 0x0007a800011a7983 */ /* 0x000ea80000300800 */
[----:B------:R-:W2:Y:S01]  /*95e70*/  LDL.LU R27, [R1+0x7ac] ;  /* 0x0007ac00011b7983 */ /* 0x000ea20000300800 */
[----:B------:R-:W-:-:S02]  /*95e80*/  IMAD.MOV.U32 R6, RZ, RZ, R2 ;  /* 0x000000ffff067224 */ /* 0x000fc400078e0002 */
[----:B------:R-:W-:Y:S01]  /*95e90*/  IMAD.MOV.U32 R7, RZ, RZ, R0 ;  /* 0x000000ffff077224 */ /* 0x000fe200078e0000 */
[----:B--2---:R-:W-:Y:S04]  /*95ea0*/  STL.64 [R1+0x88d0], R26 ;  /* 0x0088d01a01007387 */ /* 0x004fe80000100a00 */
[----:B----4-:R0:W-:Y:S04]  /*95eb0*/  STL.64 [R1+0x88c8], R24 ;  /* 0x0088c81801007387 */ /* 0x0101e80000100a00 */
[----:B0-----:R-:W2:Y:S04]  /*95ec0*/  LDL.LU R24, [R1+0x7b0] ;  /* 0x0007b00001187983 */ /* 0x001ea80000300800 */
[----:B------:R-:W2:Y:S04]  /*95ed0*/  LDL.LU R25, [R1+0x7b4] ;  /* 0x0007b40001197983 */ /* 0x000ea80000300800 */
[----:B------:R-:W4:Y:S04]  /*95ee0*/  LDL.LU R26, [R1+0x7b8] ;  /* 0x0007b800011a7983 */ /* 0x000f280000300800 */
[----:B------:R-:W4:Y:S01]  /*95ef0*/  LDL.LU R27, [R1+0x7bc] ;  /* 0x0007bc00011b7983 */ /* 0x000f220000300800 */
[C---:B------:R-:W-:Y:S03]  /*95f00*/  HMMA.16816.F32.BF16 R4, R20.reuse, R6, R16 ;  /* 0x000000061404723c */ /* 0x040fe60000041810 */
[----:B----4-:R-:W-:Y:S04]  /*95f10*/  STL.64 [R1+0x88e8], R26 ;  /* 0x0088e81a01007387 */ /* 0x010fe80000100a00 */
[----:B--2---:R0:W-:Y:S04]  /*95f20*/  STL.64 [R1+0x88e0], R24 ;  /* 0x0088e01801007387 */ /* 0x0041e80000100a00 */
[----:B0-----:R-:W2:Y:S04]  /*95f30*/  LDL.LU R24, [R1+0x7c0] ;  /* 0x0007c00001187983 */ /* 0x001ea80000300800 */
[----:B------:R-:W2:Y:S04]  /*95f40*/  LDL.LU R25, [R1+0x7c4] ;  /* 0x0007c40001197983 */ /* 0x000ea80000300800 */
[----:B------:R-:W2:Y:S04]  /*95f50*/  LDL.LU R26, [R1+0x7c8] ;  /* 0x0007c800011a7983 */ /* 0x000ea80000300800 */
[----:B------:R-:W2:Y:S04]  /*95f60*/  LDL.LU R27, [R1+0x7cc] ;  /* 0x0007cc00011b7983 */ /* 0x000ea80000300800 */
[----:B------:R-:W4:Y:S04]  /*95f70*/  LDL.LU R8, [R1+0x6b0] ;  /* 0x0006b00001087983 */ /* 0x000f280000300800 */
[----:B------:R-:W4:Y:S04]  /*95f80*/  LDL.LU R9, [R1+0x6b4] ;  /* 0x0006b40001097983 */ /* 0x000f280000300800 */
[----:B------:R-:W4:Y:S04]  /*95f90*/  LDL.LU R10, [R1+0x6b8] ;  /* 0x0006b800010a7983 */ /* 0x000f280000300800 */
[----:B------:R-:W4:Y:S04]  /*95fa0*/  LDL.LU R11, [R1+0x6bc] ;  /* 0x0006bc00010b7983 */ /* 0x000f280000300800 */
[----:B------:R-:W2:Y:S04]  /*95fb0*/  LDL.LU R12, [R1+0x670] ;  /* 0x00067000010c7983 */ /* 0x000ea80000300800 */
[----:B------:R-:W2:Y:S04]  /*95fc0*/  LDL.LU R13, [R1+0x674] ;  /* 0x00067400010d7983 */ /* 0x000ea80000300800 */
[----:B------:R-:W2:Y:S04]  /*95fd0*/  LDL.LU R14, [R1+0x678] ;  /* 0x00067800010e7983 */ /* 0x000ea80000300800 */
[----:B------:R-:W2:Y:S04]  /*95fe0*/  LDL.LU R15, [R1+0x67c] ;  /* 0x00067c00010f7983 */ /* 0x000ea80000300800 */
[----:B------:R-:W2:Y:S04]  /*95ff0*/  LDL.LU.64 R18, [R1+0x8968] ;  /* 0x0089680001127983 */ /* 0x000ea80000300a00 */
[----:B------:R-:W2:Y:S04]  /*96000*/  LDL.LU.64 R16, [R1+0x8960] ;  /* 0x0089600001107983 */ /* 0x000ea80000300a00 */
[----:B------:R-:W-:Y:S04]  /*96010*/  STL.64 [R1+0x430], R4 ;  /* 0x0004300401007387 */ /* 0x000fe80000100a00 */
[----:B------:R0:W-:Y:S04]  /*96020*/  STL.64 [R1+0x438], R6 ;  /* 0x0004380601007387 */ /* 0x0001e80000100a00 */
[----:B0-----:R-:W2:Y:S02]  /*96030*/  LDL.LU.64 R6, [R1+0x8958] ;  /* 0x0089580001067983 */ /* 0x001ea40000300a00 */
[C---:B--2---:R-:W-:Y:S02]  /*96040*/  HMMA.16816.F32.BF16 R4, R20.reuse, R6, R16 ;  /* 0x000000061404723c */ /* 0x044fe40000041810 */
[----:B------:R-:W2:Y:S04]  /*96050*/  LDL.LU.64 R18, [R1+0x8950] ;  /* 0x0089500001127983 */ /* 0x000ea80000300a00 */
[----:B------:R-:W2:Y:S11]  /*96060*/  LDL.LU.64 R16, [R1+0x8948] ;  /* 0x0089480001107983 */ /* 0x000eb60000300a00 */
[----:B------:R-:W-:Y:S06]  /*96070*/  @!UPT UIADD3 URZ, URZ, URZ, URZ ;  /* 0x0000003f3f3ff290 */ /* 0x000fec000fffe03f */
[----:B------:R-:W-:Y:S04]  /*96080*/  STL.64 [R1+0x420], R4 ;  /* 0x0004200401007387 */ /* 0x000fe80000100a00 */
[----:B------:R0:W-:Y:S04]  /*96090*/  STL.64 [R1+0x428], R6 ;  /* 0x0004280601007387 */ /* 0x0001e80000100a00 */
[----:B0-----:R-:W2:Y:S02]  /*960a0*/  LDL.LU.64 R6, [R1+0x8940] ;  /* 0x0089400001067983 */ /* 0x001ea40000300a00 */
[----:B--2---:R-:W-:Y:S02]  /*960b0*/  HMMA.16816.F32.BF16 R4, R20, R6, R16 ;  /* 0x000000061404723c */ /* 0x004fe40000041810 */
[----:B------:R-:W2:Y:S11]  /*960c0*/  LDL.LU.64 R18, [R1+0x8938] ;  /* 0x0089380001127983 */ /* 0x000eb60000300a00 */
[----:B------:R-:W-:Y:S10]  /*960d0*/  @!UPT UIADD3 URZ, URZ, URZ, URZ ;  /* 0x0000003f3f3ff290 */ /* 0x000ff4000fffe03f */
[----:B------:R-:W-:Y:S04]  /*960e0*/  STL.64 [R1+0x410], R4 ;  /* 0x0004100401007387 */ /* 0x000fe80000100a00 */
[----:B------:R0:W-:Y:S04]  /*960f0*/  STL.64 [R1+0x418], R6 ;  /* 0x0004180601007387 */ /* 0x0001e80000100a00 */
[----:B0-----:R-:W3:Y:S04]  /*96100*/  LDL.LU.64 R6, [R1+0x8930] ;  /* 0x0089300001067983 */ /* 0x001ee80000300a00 */
[----:B------:R-:W3:Y:S01]  /*96110*/  LDL.LU.64 R4, [R1+0x8928] ;  /* 0x0089280001047983 */ /* 0x000ee20000300a00 */
        /* <DEDUP_REMOVED lines=9> */
[----:B------:R-:W2:Y:S02]  /*961b0*/  LDL.LU.64 R18, [R1+0x8910] ;  /* 0x0089100001127983 */ /* 0x000ea40000300a00 */
[C---:B--2---:R-:W-:Y:S02]  /*961c0*/  HMMA.16816.F32.BF16 R16, R20.reuse, R18, R4 ;  /* 0x000000121410723c */ /* 0x044fe40000041804 */
[----:B------:R-:W2:Y:S04]  /*961d0*/  LDL.LU.64 R6, [R1+0x8908] ;  /* 0x0089080001067983 */ /* 0x000ea80000300a00 */
[----:B------:R-:W2:Y:S11]  /*961e0*/  LDL.LU.64 R4, [R1+0x8900] ;  /* 0x0089000001047983 */ /* 0x000eb60000300a00 */
[----:B------:R-:W-:Y:S06]  /*961f0*/  @!UPT UIADD3 URZ, URZ, URZ, URZ ;  /* 0x0000003f3f3ff290 */ /* 0x000fec000fffe03f */
[----:B------:R-:W-:Y:S04]  /*96200*/  STL.64 [R1+0x3f0], R16 ;  /* 0x0003f01001007387 */ /* 0x000fe80000100a00 */
[----:B------:R0:W-:Y:S04]  /*96210*/  STL.64 [R1+0x3f8], R18 ;  /* 0x0003f81201007387 */ /* 0x0001e80000100a00 */
[----:B0-----:R-:W2:Y:S02]  /*96220*/  LDL.LU.64 R18, [R1+0x88f8] ;  /* 0x0088f80001127983 */ /* 0x001ea40000300a00 */
[C---:B--2---:R-:W-:Y:S02]  /*96230*/  HMMA.16816.F32.BF16 R16, R20.reuse, R18, R4 ;  /* 0x000000121410723c */ /* 0x044fe40000041804 */
[----:B------:R-:W2:Y:S11]  /*96240*/  LDL.LU.64 R6, [R1+0x88f0] ;  /* 0x0088f00001067983 */ /* 0x000eb60000300a00 */
[----:B------:R-:W-:Y:S10]  /*96250*/  @!UPT UIADD3 URZ, URZ, URZ, URZ ;  /* 0x0000003f3f3ff290 */ /* 0x000ff4000fffe03f */
[----:B------:R-:W-:Y:S04]  /*96260*/  STL.64 [R1+0x3e0], R16 ;  /* 0x0003e01001007387 */ /* 0x000fe80000100a00 */
[----:B------:R-:W-:Y:S04]  /*96270*/  STL.64 [R1+0x3e8], R18 ;  /* 0x0003e81201007387 */ /* 0x000fe80000100a00 */
[----:B------:R-:W-:Y:S01]  /*96280*/  LDSM.16.MT88.4 R16, [R3+0x20800] ;  /* 0x020800000310783b */ /* 0x000fe20000004200 */
[C---:B--2---:R-:W-:Y:S03]  /*96290*/  HMMA.16816.F32.BF16 R4, R20.reuse, R6, R24 ;  /* 0x000000061404723c */ /* 0x044fe60000041818 */
[----:B------:R-:W2:Y:S04]  /*962a0*/  LDL.LU.64 R26, [R1+0x88e8] ;  /* 0x0088e800011a7983 */ /* 0x000ea80000300a00 */
[----:B------:R-:W2:Y:S11]  /*962b0*/  LDL.LU.64 R24, [R1+0x88e0] ;  /* 0x0088e00001187983 */ /* 0x000eb60000300a00 */
[----:B------:R-:W-:Y:S05]  /*962c0*/  @!UPT UIADD3 URZ, URZ, URZ, URZ ;  /* 0x0000003f3f3ff290 */ /* 0x000fea000fffe03f */
        /* <DEDUP_REMOVED lines=95> */
[----:B------:R-:W2:Y:S01]  /*968c0*/  LDL.LU.64 R26, [R1+0x8798] ;  /* 0x00879800011a7983 */ /* 0x000ea20000300a00 */
[----:B------:R-:W2:Y:S11]  /*968d0*/  LDL.LU.64 R24, [R1+0x8790] ;  /* 0x0087900001187983 */ /* 0x000eb60000300a00 */
[----:B------:R-:W-:Y:S09]  /*968e0*/  @!UPT UIADD3 URZ, URZ, URZ, URZ ;  /* 0x0000003f3f3ff290 */ /* 0x000ff2000fffe03f */
[----:B------:R-:W-:Y:S01]  /*968f0*/  STL.64 [R1+0x6e0], R4 ;  /* 0x0006e00401007387 */ /* 0x000fe20000100a00 */
[----:B------:R0:W-:Y:S03]  /*96900*/  STL.64 [R1+0x6e8], R6 ;  /* 0x0006e80601007387 */ /* 0x0001e60000100a00 */
        /* <DEDUP_REMOVED lines=9> */
[----:B------:R-:W4:Y:S11]  /*969a0*/  LDL.LU.64 R26, [R1+0x8768] ;  /* 0x00876800011a7983 */ /* 0x000f360000300a00 */
[----:B------:R-:W-:Y:S10]  /*969b0*/  @!UPT UIADD3 URZ, URZ, URZ, URZ ;  /* 0x0000003f3f3ff290 */ /* 0x000ff4000fffe03f */
[----:B------:R-:W-:Y:S01]  /*969c0*/  STL.64 [R1+0x6c0], R4 ;  /* 0x0006c00401007387 */ /* 0x000fe20000100a00 */
[----:B------:R0:W-:Y:S03]  /*969d0*/  STL.64 [R1+0x6c8], R6 ;  /* 0x0006c80601007387 */ /* 0x0001e60000100a00 */
[----:B0-----:R-:W2:Y:S01]  /*969e0*/  LDL.LU.64 R6, [R1+0x8760] ;  /* 0x0087600001067983 */ /* 0x001ea20000300a00 */
[----:B------:R-:W2:Y:S01]  /*969f0*/  LDL.LU.64 R4, [R1+0x8758] ;  /* 0x0087580001047983 */ /* 0x000ea20000300a00 */
[C---:B----4-:R-:W-:Y:S02]  /*96a00*/  HMMA.16816.F32.BF16 R24, R20.reuse, R26, R8 ;  /* 0x0000001a1418723c */ /* 0x050fe40000041808 */
[----:B------:R-:W2:Y:S11]  /*96a10*/  LDL.LU.64 R10, [R1+0x8750] ;  /* 0x00875000010a7983 */ /* 0x000eb60000300a00 */
[----:B------:R-:W-:Y:S10]  /*96a20*/  @!UPT UIADD3 URZ, URZ, URZ, URZ ;  /* 0x0000003f3f3ff290 */ /* 0x000ff4000fffe03f */
[----:B------:R-:W-:Y:S01]  /*96a30*/  STL.64 [R1+0x6b0], R24 ;  /* 0x0006b01801007387 */ /* 0x000fe20000100a00 */
[----:B------:R0:W-:Y:S03]  /*96a40*/  STL.64 [R1+0x6b8], R26 ;  /* 0x0006b81a01007387 */ /* 0x0001e60000100a00 */
[----:B0-----:R-:W3:Y:S01]  /*96a50*/  LDL.LU.64 R26, [R1+0x8748] ;  /* 0x00874800011a7983 */ /* 0x001ee20000300a00 */
[----:B------:R-:W3:Y:S01]  /*96a60*/  LDL.LU.64 R24, [R1+0x8740] ;  /* 0x0087400001187983 */ /* 0x000ee20000300a00 */
[C---:B--2---:R-:W-:Y:S02]  /*96a70*/  HMMA.16816.F32.BF16 R8, R20.reuse, R10, R4 ;  /* 0x0000000a1408723c */ /* 0x044fe40000041804 */
[----:B------:R-:W3:Y:S11]  /*96a80*/  LDL.LU.64 R6, [R1+0x8738] ;  /* 0x0087380001067983 */ /* 0x000ef60000300a00 */
[----:B------:R-:W-:Y:S10]  /*96a90*/  @!UPT UIADD3 URZ, URZ, URZ, URZ ;  /* 0x0000003f3f3ff290 */ /* 0x000ff4000fffe03f */
[----:B------:R-:W-:Y:S01]  /*96aa0*/  STL.64 [R1+0x6a0], R8 ;  /* 0x0006a00801007387 */ /* 0x000fe20000100a00 */
[----:B------:R0:W-:Y:S03]  /*96ab0*/  STL.64 [R1+0x6a8], R10 ;  /* 0x0006a80a01007387 */ /* 0x0001e60000100a00 */
[----:B0-----:R-:W2:Y:S01]  /*96ac0*/  LDL.LU.64 R10, [R1+0x8730] ;  /* 0x00873000010a7983 */ /* 0x001ea20000300a00 */
[----:B------:R-:W2:Y:S01]  /*96ad0*/  LDL.LU.64 R8, [R1+0x8728] ;  /* 0x0087280001087983 */ /* 0x000ea20000300a00 */
[C---:B---3--:R-:W-:Y:S02]  /*96ae0*/  HMMA.16816.F32.BF16 R4, R20.reuse, R6, R24 ;  /* 0x000000061404723c */ /* 0x048fe40000041818 */
[----:B------:R-:W2:Y:S11]  /*96af0*/  LDL.LU.64 R26, [R1+0x8720] ;  /* 0x00872000011a7983 */ /* 0x000eb60000300a00 */
[----:B------:R-:W-:Y:S10]  /*96b00*/  @!UPT UIADD3 URZ, URZ, URZ, URZ ;  /* 0x0000003f3f3ff290 */ /* 0x000ff4000fffe03f */
[----:B------:R-:W-:Y:S01]  /*96b10*/  STL.64 [R1+0x690], R4 ;  /* 0x0006900401007387 */ /* 0x000fe20000100a00 */
[----:B------:R0:W-:Y:S03]  /*96b20*/  STL.64 [R1+0x698], R6 ;  /* 0x0006980601007387 */ /* 0x0001e60000100a00 */
[----:B0-----:R-:W3:Y:S01]  /*96b30*/  LDL.LU.64 R6, [R1+0x8718] ;  /* 0x0087180001067983 */ /* 0x001ee20000300a00 */
[----:B------:R-:W4:Y:S01]  /*96b40*/  LDL.LU R5, [R1+0x8710] ;  /* 0x0087100001057983 */ /* 0x000f220000300800 */
[C---:B--2---:R-:W-:Y:S02]  /*96b50*/  HMMA.16816.F32.BF16 R24, R20.reuse, R26, R8 ;  /* 0x0000001a1418723c */ /* 0x044fe40000041808 */
[----:B------:R-:W2:Y:S11]  /*96b60*/  LDL.LU.64 R10, [R1+0x8708] ;  /* 0x00870800010a7983 */ /* 0x000eb60000300a00 */
[----:B------:R-:W-:Y:S10]  /*96b70*/  @!UPT UIADD3 URZ, URZ, URZ, URZ ;  /* 0x0000003f3f3ff290 */ /* 0x000ff4000fffe03f */
[----:B------:R-:W-:Y:S01]  /*96b80*/  STL.64 [R1+0x680], R24 ;  /* 0x0006801801007387 */ /* 0x000fe20000100a00 */
[----:B------:R0:W-:Y:S03]  /*96b90*/  STL.64 [R1+0x688], R26 ;  /* 0x0006881a01007387 */ /* 0x0001e60000100a00 */
[----:B0-----:R-:W2:Y:S02]  /*96ba0*/  LDL.LU.64 R26, [R1+0x8700] ;  /* 0x00870000011a7983 */ /* 0x001ea40000300a00 */
[C---:B--2---:R-:W-:Y:S11]  /*96bb0*/  HMMA.16816.F32.BF16 R12, R20.reuse, R26, R12 ;  /* 0x0000001a140c723c */ /* 0x044ff6000004180c */
[----:B------:R-:W-:Y:S11]  /*96bc0*/  @!UPT UIADD3 URZ, URZ, URZ, URZ ;  /* 0x0000003f3f3ff290 */ /* 0x000ff6000fffe03f */
[----:B------:R-:W-:Y:S01]  /*96bd0*/  @!UPT UIADD3 URZ, URZ, URZ, URZ ;  /* 0x0000003f3f3ff290 */ /* 0x000fe2000fffe03f */
[----:B------:R-:W-:Y:S01]  /*96be0*/  STL.64 [R1+0x670], R12 ;  /* 0x0006700c01007387 */ /* 0x000fe20000100a00 */
[----:B------:R0:W-:Y:S03]  /*96bf0*/  STL.64 [R1+0x678], R14 ;  /* 0x0006780e01007387 */ /* 0x0001e60000100a00 */
[----:B0-----:R-:W2:Y:S01]  /*96c00*/  LDL.LU.64 R14, [R1+0x86f8] ;  /* 0x0086f800010e7983 */ /* 0x001ea20000300a00 */
[----:B------:R0:W-:Y:S02]  /*96c10*/  STL.64 [R1+0x8530], R26 ;  /* 0x0085301a01007387 */ /* 0x0001e40000100a00 */
[----:B------:R-:W2:Y:S02]  /*96c20*/  LDL.LU R24, [R1+0x660] ;  /* 0x0006600001187983 */ /* 0x000ea40000300800 */
[----:B------:R-:W2:Y:S01]  /*96c30*/  LDL.LU R25, [R1+0x664] ;  /* 0x0006640001197983 */ /* 0x000ea20000300800 */
[----:B0-----:R-:W2:Y:S01]  /*96c40*/  LDL.LU R26, [R1+0x668] ;  /* 0x00066800011a7983 */ /* 0x001ea20000300800 */
[----:B------:R-:W2:Y:S02]  /*96c50*/  LDL.LU R27, [R1+0x66c] ;  /* 0x00066c00011b7983 */ /* 0x000ea40000300800 */
[C---:B--2---:R-:W-:Y:S11]  /*96c60*/  HMMA.16816.F32.BF16 R24, R20.reuse, R14, R24 ;  /* 0x0000000e1418723c */ /* 0x044ff60000041818 */
[----:B------:R-:W-:Y:S11]  /*96c70*/  @!UPT UIADD3 URZ, URZ, URZ, URZ ;  /* 0x0000003f3f3ff290 */ /* 0x000ff6000fffe03f */
[----:B------:R-:W-:Y:S01]  /*96c80*/  @!UPT UIADD3 URZ, URZ, URZ, URZ ;  /* 0x0000003f3f3ff290 */ /* 0x000fe2000fffe03f */
[----:B------:R-:W-:Y:S01]  /*96c90*/  STL.64 [R1+0x660], R24 ;  /* 0x0006601801007387 */ /* 0x000fe20000100a00 */
[----:B------:R0:W-:Y:S03]  /*96ca0*/  STL.64 [R1+0x668], R26 ;  /* 0x0006681a01007387 */ /* 0x0001e60000100a00 */
[----:B0-----:R-:W2:Y:S04]  /*96cb0*/  LDL.LU.64 R26, [R1+0x158] ;  /* 0x00015800011a7983 */ /* 0x001ea80000300a00 */
[----:B--2---:R0:W-:Y:S01]  /*96cc0*/  STL.64 [R1+0x8698], R26 ;  /* 0x0086981a01007387 */ /* 0x0041e20000100a00 */
[----:B------:R-:W3:Y:S02]  /*96cd0*/  LDL.LU R24, [R1+0x3d0] ;  /* 0x0003d00001187983 */ /* 0x000ee40000300800 */
[----:B------:R-:W3:Y:S01]  /*96ce0*/  LDL.LU R25, [R1+0x3d4] ;  /* 0x0003d40001197983 */ /* 0x000ee20000300800 */
[----:B0-----:R-:W3:Y:S01]  /*96cf0*/  LDL.LU R26, [R1+0x3d8] ;  /* 0x0003d800011a7983 */ /* 0x001ee20000300800 */
[----:B------:R-:W3:Y:S02]  /*96d00*/  LDL.LU R27, [R1+0x3dc] ;  /* 0x0003dc00011b7983 */ /* 0x000ee40000300800 */
[----:B------:R0:W-:Y:S02]  /*96d10*/  STL [R1+0x84ec], R14 ;  /* 0x0084ec0e01007387 */ /* 0x0001e40000100800 */
[----:B------:R1:W-:Y:S01]  /*96d20*/  STL [R1+0x84e8], R15 ;  /* 0x0084e80f01007387 */ /* 0x0003e20000100800 */
[----:B------:R-:W2:Y:S01]  /*96d30*/  LDL.LU R12, [R1+0x650] ;  /* 0x00065000010c7983 */ /* 0x000ea20000300800 */
[----:B------:R-:W2:Y:S03]  /*96d40*/  LDL.LU R13, [R1+0x654] ;  /* 0x00065400010d7983 */ /* 0x000ea60000300800 */
[----:B0-----:R-:W2:Y:S01]  /*96d50*/  LDL.LU R14, [R1+0x658] ;  /* 0x00065800010e7983 */ /* 0x001ea20000300800 */
[----:B-1----:R-:W2:Y:S02]  /*96d60*/  LDL.LU R15, [R1+0x65c] ;  /* 0x00065c00010f7983 */ /* 0x002ea40000300800 */
[----:B------:R3:W-:Y:S01]  /*96d70*/  STL.64 [R1+0x86d0], R10 ;  /* 0x0086d00a01007387 */ /* 0x0007e20000100a00 */
[C---:B--2---:R-:W-:Y:S08]  /*96d80*/  HMMA.16816.F32.BF16 R12, R20.reuse, R10, R12 ;  /* 0x0000000a140c723c */ /* 0x044ff0000004180c */
[----:B---3--:R-:W-:Y:S11]  /*96d90*/  HMMA.16816.F32.BF16 R8, R20, R6, R24 ;  /* 0x000000061408723c */ /* 0x008ff60000041818 */
[----:B------:R-:W-:Y:S04]  /*96da0*/  @!UPT UIADD3 URZ, URZ, URZ, URZ ;  /* 0x0000003f3f3ff290 */ /* 0x000fe8000fffe03f */
[----:B------:R-:W-:Y:S01]  /*96db0*/  STL.64 [R1+0x650], R12 ;  /* 0x0006500c01007387 */ /* 0x000fe20000100a00 */
[----:B------:R-:W-:Y:S07]  /*96dc0*/  STL.64 [R1+0x658], R14 ;  /* 0x0006580e01007387 */ /* 0x000fee0000100a00 */
[----:B------:R0:W-:Y:S02]  /*96dd0*/  STL.64 [R1+0x3d0], R8 ;  /* 0x0003d00801007387 */ /* 0x0001e40000100a00 */
[----:B------:R1:W-:Y:S01]  /*96de0*/  STL.64 [R1+0x3d8], R10 ;  /* 0x0003d80a01007387 */ /* 0x0003e20000100a00 */
[----:B0-----:R-:W2:Y:S01]  /*96df0*/  LDL.LU R8, [R1+0x620] ;  /* 0x0006200001087983 */ /* 0x001ea20000300800 */
[----:B------:R-:W2:Y:S02]  /*96e00*/  LDL.LU R9, [R1+0x624] ;  /* 0x0006240001097983 */ /* 0x000ea40000300800 */
[----:B-1----:R-:W3:Y:S02]  /*96e10*/  LDL.LU R10, [R1+0x628] ;  /* 0x00062800010a7983 */ /* 0x002ee40000300800 */
[----:B------:R-:W3:Y:S01]  /*96e20*/  LDL.LU R11, [R1+0x62c] ;  /* 0x00062c00010b7983 */ /* 0x000ee20000300800 */
[----:B------:R-:W2:Y:S01]  /*96e30*/  LDL R25, [R1+0x3ac0] ;  /* 0x003ac00001197983 */ /* 0x000ea20000100800 */
[----:B------:R-:W3:Y:S02]  /*96e40*/  LDL.LU R12, [R1+0x630] ;  /* 0x00063000010c7983 */ /* 0x000ee40000300800 */
[----:B------:R-:W3:Y:S02]  /*96e50*/  LDL.LU R13, [R1+0x634] ;  /* 0x00063400010d7983 */ /* 0x000ee40000300800 */
[----:B------:R-:W3:Y:S01]  /*96e60*/  LDL.LU R14, [R1+0x638] ;  /* 0x00063800010e7983 */ /* 0x000ee20000300800 */
[----:B------:R-:W3:Y:S01]  /*96e70*/  LDL.LU R15, [R1+0x63c] ;  /* 0x00063c00010f7983 */ /* 0x000ee20000300800 */
[----:B------:R-:W-:-:S02]  /*96e80*/  IMAD.MOV.U32 R26, RZ, RZ, R2 ;  /* 0x000000ffff1a7224 */ /* 0x000fc400078e0002 */
[----:B------:R-:W-:Y:S01]  /*96e90*/  IMAD.MOV.U32 R27, RZ, RZ, R0 ;  /* 0x000000ffff1b7224 */ /* 0x000fe200078e0000 */
[----:B--2---:R-:W0:Y:S04]  /*96ea0*/  LDSM.16.MT88.4 R20, [R25+0x20800] ;  /* 0x020800001914783b */ /* 0x004e280000004200 */
[----:B---3--:R1:W-:Y:S01]  /*96eb0*/  STL.64 [R1+0x86f0], R14 ;  /* 0x0086f00e01007387 */ /* 0x0083e20000100a00 */
[----:B------:R-:W-:Y:S03]  /*96ec0*/  STL.64 [R1+0x86e8], R12 ;  /* 0x0086e80c01007387 */ /* 0x000fe60000100a00 */
[----:B-1----:R-:W2:Y:S01]  /*96ed0*/  LDL.LU.64 R14, [R1+0x1b8] ;  /* 0x0001b800010e7983 */ /* 0x002ea20000300a00 */
[----:B------:R1:W-:Y:S02]  /*96ee0*/  STL.64 [R1+0x86e0], R10 ;  /* 0x0086e00a01007387 */ /* 0x0003e40000100a00 */
[----:B------:R-:W-:Y:S01]  /*96ef0*/  STL.64 [R1+0x86d8], R8 ;  /* 0x0086d80801007387 */ /* 0x000fe20000100a00 */
[----:B-1----:R-:W3:Y:S01]  /*96f00*/  LDL.LU.64 R10, [R1+0x1a8] ;  /* 0x0001a800010a7983 */ /* 0x002ee20000300a00 */
[----:B------:R1:W-:Y:S03]  /*96f10*/  STL.64 [R1+0x86b0], R26 ;  /* 0x0086b01a01007387 */ /* 0x0003e60000100a00 */
[----:B-1----:R-:W2:Y:S04]  /*96f20*/  LDL.LU.64 R26, [R1+0x188] ;  /* 0x00018800011a7983 */ /* 0x002ea80000300a00 */
[----:B--2---:R1:W-:Y:S04]  /*96f30*/  STL.64 [R1+0x86c8], R26 ;  /* 0x0086c81a01007387 */ /* 0x0043e80000100a00 */
[----:B-1----:R-:W2:Y:S01]  /*96f40*/  LDL.LU.64 R26, [R1+0x198] ;  /* 0x00019800011a7983 */ /* 0x002ea20000300a00 */
[----:B------:R-:W-:Y:S02]  /*96f50*/  STL.64 [R1+0x8678], R6 ;  /* 0x0086780601007387 */ /* 0x000fe40000100a00 */
[----:B----4-:R1:W-:Y:S02]  /*96f60*/  STL [R1+0x8670], R5 ;  /* 0x0086700501007387 */ /* 0x0103e40000100800 */
[----:B------:R-:W4:Y:S01]  /*96f70*/  LDL.LU R4, [R1+0x5e0] ;  /* 0x0005e00001047983 */ /* 0x000f220000300800 */
[----:B-1----:R-:W4:Y:S01]  /*96f80*/  LDL.LU R5, [R1+0x5e4] ;  /* 0x0005e40001057983 */ /* 0x002f220000300800 */
[----:B------:R-:W2:Y:S02]  /*96f90*/  LDL.LU R6, [R1+0x5e8] ;  /* 0x0005e80001067983 */ /* 0x000ea40000300800 */
[----:B------:R-:W2:Y:S02]  /*96fa0*/  LDL.LU R7, [R1+0x5ec] ;  /* 0x0005ec0001077983 */ /* 0x000ea40000300800 */
[----:B--2---:R-:W-:Y:S01]  /*96fb0*/  STL.64 [R1+0x86a8], R6 ;  /* 0x0086a80601007387 */ /* 0x004fe20000100a00 */
[----:B----4-:R1:W-:Y:S03]  /*96fc0*/  STL.64 [R1+0x86a0], R4 ;  /* 0x0086a00401007387 */ /* 0x0103e60000100a00 */
[----:B-1----:R-:W2:Y:S01]  /*96fd0*/  LDL.LU R4, [R1+0x600] ;  /* 0x0006000001047983 */ /* 0x002ea20000300800 */
[----:B------:R-:W2:Y:S02]  /*96fe0*/  LDL.LU R5, [R1+0x604] ;  /* 0x0006040001057983 */ /* 0x000ea40000300800 */
[----:B------:R-:W4:Y:S02]  /*96ff0*/  LDL.LU R6, [R1+0x608] ;  /* 0x0006080001067983 */ /* 0x000f240000300800 */
[----:B------:R-:W4:Y:S02]  /*97000*/  LDL.LU R7, [R1+0x60c] ;  /* 0x00060c0001077983 */ /* 0x000f240000300800 */
[----:B----4-:R-:W-:Y:S01]  /*97010*/  STL.64 [R1+0x86c0], R6 ;  /* 0x0086c00601007387 */ /* 0x010fe20000100a00 */
[----:B--2---:R1:W-:Y:S03]  /*97020*/  STL.64 [R1+0x86b8], R4 ;  /* 0x0086b80401007387 */ /* 0x0043e60000100a00 */
[----:B-1----:R-:W2:Y:S01]  /*97030*/  LDL.LU R4, [R1+0x610] ;  /* 0x0006100001047983 */ /* 0x002ea20000300800 */
[----:B------:R-:W2:Y:S02]  /*97040*/  LDL.LU R5, [R1+0x614] ;  /* 0x0006140001057983 */ /* 0x000ea40000300800 */
[----:B------:R-:W2:Y:S02]  /*97050*/  LDL.LU R6, [R1+0x618] ;  /* 0x0006180001067983 */ /* 0x000ea40000300800 */
[----:B------:R-:W2:Y:S01]  /*97060*/  LDL.LU R7, [R1+0x61c] ;  /* 0x00061c0001077983 */ /* 0x000ea20000300800 */
[----:B0-----:R-:W-:Y:S01]  /*97070*/  STL.64 [R1+0x84c0], R22 ;  /* 0x0084c01601007387 */ /* 0x001fe20000100a00 */
[----:B------:R0:W-:Y:S03]  /*97080*/  STL.64 [R1+0x84b8], R20 ;  /* 0x0084b81401007387 */ /* 0x0001e60000100a00 */
[----:B0-----:R-:W4:Y:S01]  /*97090*/  LDL.LU R20, [R1+0x640] ;  /* 0x0006400001147983 */ /* 0x001f220000300800 */
[----:B------:R-:W4:Y:S02]  /*970a0*/  LDL.LU R21, [R1+0x644] ;  /* 0x0006440001157983 */ /* 0x000f240000300800 */
[----:B------:R-:W4:Y:S02]  /*970b0*/  LDL.LU R22, [R1+0x648] ;  /* 0x0006480001167983 */ /* 0x000f240000300800 */
[----:B------:R-:W4:Y:S02]  /*970c0*/  LDL.LU R23, [R1+0x64c] ;  /* 0x00064c0001177983 */ /* 0x000f240000300800 */
[C---:B----4-:R-:W-:Y:S11]  /*970d0*/  HMMA.16816.F32.BF16 R20, R16.reuse, R14, R20 ;  /* 0x0000000e1014723c */ /* 0x050ff60000041814 */
[----:B------:R-:W-:Y:S11]  /*970e0*/  @!UPT UIADD3 URZ, URZ, URZ, URZ ;  /* 0x0000003f3f3ff290 */ /* 0x000ff6000fffe03f */
[----:B------:R-:W-:Y:S01]  /*970f0*/  @!UPT UIADD3 URZ, URZ, URZ, URZ ;  /* 0x0000003f3f3ff290 */ /* 0x000fe2000fffe03f */
[----:B------:R-:W-:Y:S01]  /*97100*/  STL.64 [R1+0x640], R20 ;  /* 0x0006401401007387 */ /* 0x000fe20000100a00 */
[----:B------:R0:W-:Y:S02]  /*97110*/  STL.64 [R1+0x648], R22 ;  /* 0x0006481601007387 */ /* 0x0001e40000100a00 */
[----:B0-----:R-:W-:Y:S02]  /*97120*/  IMAD.MOV.U32 R23, RZ, RZ, R14 ;  /* 0x000000ffff177224 */ /* 0x001fe400078e000e */
[----:B------:R-:W-:Y:S02]  /*97130*/  IMAD.MOV.U32 R22, RZ, RZ, R15 ;  /* 0x000000ffff167224 */ /* 0x000fe400078e000f */
[----:B------:R-:W3:Y:S01]  /*97140*/  LDL.LU.64 R14, [R1+0x86f0] ;  /* 0x0086f000010e7983 */ /* 0x000ee20000300a00 */
[----:B------:R-:W3:Y:S02]  /*97150*/  LDL.LU.64 R12, [R1+0x86e8] ;  /* 0x0086e800010c7983 */ /* 0x000ee40000300a00 */
[C---:B---3--:R-:W-:Y:S11]  /*97160*/  HMMA.16816.F32.BF16 R12, R16.reuse, R10, R12 ;  /* 0x0000000a100c723c */ /* 0x048ff6000004180c */
[----:B------:R-:W-:Y:S11]  /*97170*/  @!UPT UIADD3 URZ, URZ, URZ, URZ ;  /* 0x0000003f3f3ff290 */ /* 0x000ff6000fffe03f */
[----:B------:R-:W-:Y:S01]  /*97180*/  @!UPT UIADD3 URZ, URZ, URZ, URZ ;  /* 0x0000003f3f3ff290 */ /* 0x000fe2000fffe03f */
[----:B------:R0:W-:Y:S01]  /*97190*/  STL.64 [R1+0x630], R12 ;  /* 0x0006300c01007387 */ /* 0x0001e20000100a00 */
[----:B------:R-:W-:Y:S02]  /*971a0*/  STL.64 [R1+0x638], R14 ;  /* 0x0006380e01007387 */ /* 0x000fe40000100a00 */
        /* <DEDUP_REMOVED lines=8> */
[----:B------:R1:W-:Y:S02]  /*97230*/  STL.64 [R1+0x628], R10 ;  /* 0x0006280a01007387 */ /* 0x0003e40000100a00 */
[----:B0-----:R-:W-:Y:S01]  /*97240*/  IMAD.MOV.U32 R9, RZ, RZ, R26 ;  /* 0x000000ffff097224 */ /* 0x001fe200078e001a */
[----:B-1----:R-:W3:Y:S01]  /*97250*/  LDL.LU.64 R10, [R1+0x86d0] ;  /* 0x0086d000010a7983 */ /* 0x002ee20000300a00 */
[----:B------:R-:W-:Y:S02]  /*97260*/  IMAD.MOV.U32 R8, RZ, RZ, R27 ;  /* 0x000000ffff087224 */ /* 0x000fe400078e001b */
[----:B------:R-:W2:Y:S02]  /*97270*/  LDL.LU.64 R26, [R1+0x86c8] ;  /* 0x0086c800011a7983 */ /* 0x000ea40000300a00 */
[----:B--2---:R-:W-:Y:S01]  /*97280*/  HMMA.16816.F32.BF16 R4, R16, R26, R4 ;  /* 0x0000001a1004723c */ /* 0x004fe20000041804 */
[----:B---3--:R0:W-:Y:S01]  /*97290*/  STL.64 [R1+0x84f8], R10 ;  /* 0x0084f80a01007387 */ /* 0x0081e20000100a00 */
[----:B------:R-:W-:Y:S02]  /*972a0*/  STL.64 [R1+0x84f0], R8 ;  /* 0x0084f00801007387 */ /* 0x000fe40000100a00 */
[----:B------:R-:W-:-:S02]  /*972b0*/  IMAD.MOV.U32 R14, RZ, RZ, R26 ;  /* 0x000000ffff0e7224 */ /* 0x000fc400078e001a */
[----:B------:R-:W-:Y:S01]  /*972c0*/  IMAD.MOV.U32 R15, RZ, RZ, R27 ;  /* 0x000000ffff0f7224 */ /* 0x000fe200078e001b */
[----:B0-----:R-:W2:Y:S11]  /*972d0*/  LDL.LU.64 R10, [R1+0x168] ;  /* 0x00016800010a7983 */ /* 0x001eb60000300a00 */
[----:B------:R-:W-:Y:S05]  /*972e0*/  @!UPT UIADD3 URZ, URZ, URZ, URZ ;  /* 0x0000003f3f3ff290 */ /* 0x000fea000fffe03f */
[----:B------:R-:W-:Y:S01]  /*972f0*/  STL.64 [R1+0x610], R4 ;  /* 0x0006100401007387 */ /* 0x000fe20000100a00 */
[----:B------:R0:W-:Y:S03]  /*97300*/  STL.64 [R1+0x618], R6 ;  /* 0x0006180601007387 */ /* 0x0001e60000100a00 */
[----:B0-----:R-:W3:Y:S01]  /*97310*/  LDL.LU.64 R6, [R1+0x86c0] ;  /* 0x0086c00001067983 */ /* 0x001ee20000300a00 */
[----:B------:R-:W3:Y:S02]  /*97320*/  LDL.LU.64 R4, [R1+0x86b8] ;  /* 0x0086b80001047983 */ /* 0x000ee40000300a00 */
[----:B------:R-:W3:Y:S02]  /*97330*/  LDL.LU.64 R26, [R1+0x86b0] ;  /* 0x0086b000011a7983 */ /* 0x000ee40000300a00 */
[----:B------:R-:W-:Y:S01]  /*97340*/  STL.64 [R1+0x8508], R14 ;  /* 0x0085080e01007387 */ /* 0x000fe20000100a00 */
[----:B------:R0:W-:Y:S04]  /*97350*/  STL.64 [R1+0x8500], R12 ;  /* 0x0085000c01007387 */ /* 0x0001e80000100a00 */
[----:B0-----:R-:W2:Y:S01]  /*97360*/  LDL.LU R12, [R1+0x5f0] ;  /* 0x0005f000010c7983 */ /* 0x001ea20000300800 */
[----:B------:R-:W2:Y:S02]  /*97370*/  LDL.LU R13, [R1+0x5f4] ;  /* 0x0005f400010d7983 */ /* 0x000ea40000300800 */
[----:B------:R-:W2:Y:S02]  /*97380*/  LDL.LU R14, [R1+0x5f8] ;  /* 0x0005f800010e7983 */ /* 0x000ea40000300800 */
[----:B------:R-:W2:Y:S01]  /*97390*/  LDL.LU R15, [R1+0x5fc] ;  /* 0x0005fc00010f7983 */ /* 0x000ea20000300800 */
[C---:B---3--:R-:W-:Y:S01]  /*973a0*/  HMMA.16816.F32.BF16 R24, R16.reuse, R26, R4 ;  /* 0x0000001a1018723c */ /* 0x048fe20000041804 */
[----:B------:R-:W3:Y:S01]  /*973b0*/  LDL.LU.64 R6, [R1+0x86a8] ;  /* 0x0086a80001067983 */ /* 0x000ee20000300a00 */
[----:B------:R-:W3:Y:S11]  /*973c0*/  LDL.LU.64 R4, [R1+0x86a0] ;  /* 0x0086a00001047983 */ /* 0x000ef60000300a00 */
[----:B------:R-:W-:Y:S10]  /*973d0*/  @!UPT UIADD3 URZ, URZ, URZ, URZ ;  /* 0x0000003f3f3ff290 */ /* 0x000ff4000fffe03f */
[----:B------:R-:W-:Y:S01]  /*973e0*/  STL.64 [R1+0x600], R24 ;  /* 0x0006001801007387 */ /* 0x000fe20000100a00 */
[----:B------:R0:W-:Y:S03]  /*973f0*/  STL.64 [R1+0x608], R26 ;  /* 0x0006081a01007387 */ /* 0x0001e60000100a00 */
[----:B0-----:R-:W3:Y:S01]  /*97400*/  LDL.LU.64 R26, [R1+0x8698] ;  /* 0x00869800011a7983 */ /* 0x001ee20000300a00 */
[C---:B--2---:R-:W-:Y:S01]  /*97410*/  HMMA.16816.F32.BF16 R12, R16.reuse, R10, R12 ;  /* 0x0000000a100c723c */ /* 0x044fe2000004180c */
[----:B------:R-:W-:Y:S02]  /*97420*/  IMAD.MOV.U32 R21, RZ, RZ, R10 ;  /* 0x000000ffff157224 */ /* 0x000fe400078e000a */
[----:B------:R-:W-:Y:S11]  /*97430*/  IMAD.MOV.U32 R20, RZ, RZ, R11 ;  /* 0x000000ffff147224 */ /* 0x000ff600078e000b */
[----:B------:R-:W-:Y:S09]  /*97440*/  @!UPT UIADD3 URZ, URZ, URZ, URZ ;  /* 0x0000003f3f3ff290 */ /* 0x000ff2000fffe03f */
[----:B------:R-:W-:Y:S01]  /*97450*/  STL.64 [R1+0x5f0], R12 ;  /* 0x0005f00c01007387 */ /* 0x000fe20000100a00 */
[----:B------:R-:W-:Y:S02]  /*97460*/  STL.64 [R1+0x5f8], R14 ;  /* 0x0005f80e01007387 */ /* 0x000fe40000100a00 */
[----:B------:R-:W-:Y:S02]  /*97470*/  STL.64 [R1+0x8518], R22 ;  /* 0x0085181601007387 */ /* 0x000fe40000100a00 */
[----:B------:R-:W-:Y:S01]  /*97480*/  STL.64 [R1+0x8510], R20 ;  /* 0x0085101401007387 */ /* 0x000fe20000100a00 */
[C---:B---3--:R-:W-:Y:S11]  /*97490*/  HMMA.16816.F32.BF16 R4, R16.reuse, R26, R4 ;  /* 0x0000001a1004723c */ /* 0x048ff60000041804 */
[----:B------:R-:W-:Y:S11]  /*974a0*/  @!UPT UIADD3 URZ, URZ, URZ, URZ ;  /* 0x0000003f3f3ff290 */ /* 0x000ff6000fffe03f */
[----:B------:R-:W-:Y:S01]  /*974b0*/  @!UPT UIADD3 URZ, URZ, URZ, URZ ;  /* 0x0000003f3f3ff290 */ /* 0x000fe2000fffe03f */
[----:B------:R0:W-:Y:S01]  /*974c0*/  STL.64 [R1+0x5e0], R4 ;  /* 0x0005e00401007387 */ /* 0x0001e20000100a00 */
[----:B------:R1:W-:Y:S02]  /*974d0*/  STL.64 [R1+0x5e8], R6 ;  /* 0x0005e80601007387 */ /* 0x0003e40000100a00 */
[----:B------:R-:W2:Y:S02]  /*974e0*/  LDL.LU R8, [R1+0x570] ;  /* 0x0005700001087983 */ /* 0x000ea40000300800 */
[----:B------:R-:W2:Y:S01]  /*974f0*/  LDL.LU R9, [R1+0x574] ;  /* 0x0005740001097983 */ /* 0x000ea20000300800 */
[----:B------:R-:W3:Y:S01]  /*97500*/  LDL.LU R10, [R1+0x578] ;  /* 0x00057800010a7983 */ /* 0x000ee20000300800 */
[----:B------:R-:W3:Y:S03]  /*97510*/  LDL.LU R11, [R1+0x57c] ;  /* 0x00057c00010b7983 */ /* 0x000ee60000300800 */
[----:B0-----:R-:W4:Y:S01]  /*97520*/  LDL.LU R4, [R1+0x5c0] ;  /* 0x0005c00001047983 */ /* 0x001f220000300800 */
[----:B------:R-:W4:Y:S02]  /*97530*/  LDL.LU R5, [R1+0x5c4] ;  /* 0x0005c40001057983 */ /* 0x000f240000300800 */
[----:B-1----:R-:W2:Y:S02]  /*97540*/  LDL.LU R6, [R1+0x5c8] ;  /* 0x0005c80001067983 */ /* 0x002ea40000300800 */
[----:B------:R-:W2:Y:S02]  /*97550*/  LDL.LU R7, [R1+0x5cc] ;  /* 0x0005cc0001077983 */ /* 0x000ea40000300800 */
[----:B--2---:R0:W-:Y:S01]  /*97560*/  STL.64 [R1+0x8688], R6 ;  /* 0x0086880601007387 */ /* 0x0041e20000100a00 */
[----:B----4-:R-:W-:Y:S03]  /*97570*/  STL.64 [R1+0x8680], R4 ;  /* 0x0086800401007387 */ /* 0x010fe60000100a00 */
[----:B0-----:R-:W2:Y:S01]  /*97580*/  LDL.LU.64 R6, [R1+0x148] ;  /* 0x0001480001067983 */ /* 0x001ea20000300a00 */
[----:B---3--:R0:W-:Y:S02]  /*97590*/  STL.64 [R1+0x8620], R10 ;  /* 0x0086200a01007387 */ /* 0x0081e40000100a00 */
[----:B------:R-:W-:Y:S01]  /*975a0*/  STL.64 [R1+0x8618], R8 ;  /* 0x0086180801007387 */ /* 0x000fe20000100a00 */
[----:B0-----:R-:W3:Y:S04]  /*975b0*/  LDL.LU.64 R10, [R1+0x108] ;  /* 0x00010800010a7983 */ /* 0x001ee80000300a00 */
[----:B---3--:R0:W-:Y:S04]  /*975c0*/  STL.64 [R1+0x8638], R10 ;  /* 0x0086380a01007387 */ /* 0x0081e80000100a00 */
[----:B0-----:R-:W3:Y:S04]  /*975d0*/  LDL.LU.64 R10, [R1+0x118] ;  /* 0x00011800010a7983 */ /* 0x001ee80000300a00 */
[----:B---3--:R0:W-:Y:S04]  /*975e0*/  STL.64 [R1+0x8650], R10 ;  /* 0x0086500a01007387 */ /* 0x0081e80000100a00 */
[----:B0-----:R-:W3:Y:S04]  /*975f0*/  LDL.LU.64 R10, [R1+0x128] ;  /* 0x00012800010a7983 */ /* 0x001ee80000300a00 */
[----:B---3--:R0:W-:Y:S04]  /*97600*/  STL.64 [R1+0x8668], R10 ;  /* 0x0086680a01007387 */ /* 0x0081e80000100a00 */
[----:B0-----:R-:W3:Y:S04]  /*97610*/  LDL.LU.64 R10, [R1+0x138] ;  /* 0x00013800010a7983 */ /* 0x001ee80000300a00 */
[----:B---3--:R0:W-:Y:S01]  /*97620*/  STL.64 [R1+0x8690], R10 ;  /* 0x0086900a01007387 */ /* 0x0081e20000100a00 */
[----:B------:R-:W2:Y:S02]  /*97630*/  LDL.LU R8, [R1+0x5d0] ;  /* 0x0005d00001087983 */ /* 0x000ea40000300800 */
[----:B------:R-:W2:Y:S01]  /*97640*/  LDL.LU R9, [R1+0x5d4] ;  /* 0x0005d40001097983 */ /* 0x000ea20000300800 */
[----:B0-----:R-:W2:Y:S01]  /*97650*/  LDL.LU R10, [R1+0x5d8] ;  /* 0x0005d800010a7983 */ /* 0x001ea20000300800 */
[----:B------:R-:W2:Y:S02]  /*97660*/  LDL.LU R11, [R1+0x5dc] ;  /* 0x0005dc00010b7983 */ /* 0x000ea40000300800 */
[----:B------:R-:W3:Y:S02]  /*97670*/  LDL.LU R20, [R1+0x580] ;  /* 0x0005800001147983 */ /* 0x000ee40000300800 */
[----:B------:R-:W3:Y:S01]  /*97680*/  LDL.LU R21, [R1+0x584] ;  /* 0x0005840001157983 */ /* 0x000ee20000300800 */
[----:B------:R-:W4:Y:S01]  /*97690*/  LDL.LU R22, [R1+0x588] ;  /* 0x0005880001167983 */ /* 0x000f220000300800 */
[----:B------:R-:W4:Y:S03]  /*976a0*/  LDL.LU R23, [R1+0x58c] ;  /* 0x00058c0001177983 */ /* 0x000f260000300800 */
[----:B----4-:R-:W-:Y:S01]  /*976b0*/  STL.64 [R1+0x8630], R22 ;  /* 0x0086301601007387 */ /* 0x010fe20000100a00 */
[----:B---3--:R0:W-:Y:S03]  /*976c0*/  STL.64 [R1+0x8628], R20 ;  /* 0x0086281401007387 */ /* 0x0081e60000100a00 */
[----:B0-----:R-:W3:Y:S01]  /*976d0*/  LDL.LU R20, [R1+0x590] ;  /* 0x0005900001147983 */ /* 0x001ee20000300800 */
[----:B------:R-:W3:Y:S02]  /*976e0*/  LDL.LU R21, [R1+0x594] ;  /* 0x0005940001157983 */ /* 0x000ee40000300800 */
[----:B------:R-:W4:Y:S02]  /*976f0*/  LDL.LU R22, [R1+0x598] ;  /* 0x0005980001167983 */ /* 0x000f240000300800 */
[----:B------:R-:W4:Y:S01]  /*97700*/  LDL.LU R23, [R1+0x59c] ;  /* 0x00059c0001177983 */ /* 0x000f220000300800 */
[----:B--2---:R-:W-:Y:S01]  /*97710*/  HMMA.16816.F32.BF16 R8, R16, R6, R8 ;  /* 0x000000061008723c */ /* 0x004fe20000041808 */
[----:B----4-:R-:W-:Y:S01]  /*97720*/  STL.64 [R1+0x8648], R22 ;  /* 0x0086481601007387 */ /* 0x010fe20000100a00 */
[----:B---3--:R0:W-:Y:S03]  /*97730*/  STL.64 [R1+0x8640], R20 ;  /* 0x0086401401007387 */ /* 0x0081e60000100a00 */
[----:B0-----:R-:W2:Y:S01]  /*97740*/  LDL.LU R20, [R1+0x5a0] ;  /* 0x0005a00001147983 */ /* 0x001ea20000300800 */
[----:B------:R-:W2:Y:S02]  /*97750*/  LDL.LU R21, [R1+0x5a4] ;  /* 0x0005a40001157983 */ /* 0x000ea40000300800 */
[----:B------:R-:W3:Y:S02]  /*97760*/  LDL.LU R22, [R1+0x5a8] ;  /* 0x0005a80001167983 */ /* 0x000ee40000300800 */
[----:B------:R-:W3:Y:S02]  /*97770*/  LDL.LU R23, [R1+0x5ac] ;  /* 0x0005ac0001177983 */ /* 0x000ee40000300800 */
[----:B------:R-:W-:-:S02]  /*97780*/  IMAD.MOV.U32 R3, RZ, RZ, R27 ;  /* 0x000000ffff037224 */ /* 0x000fc400078e001b */
[----:B------:R-:W-:Y:S02]  /*97790*/  IMAD.MOV.U32 R0, RZ, RZ, R26 ;  /* 0x000000ffff007224 */ /* 0x000fe400078e001a */
[----:B------:R-:W-:Y:S02]  /*977a0*/  IMAD.MOV.U32 R29, RZ, RZ, R6 ;  /* 0x000000ffff1d7224 */ /* 0x000fe400078e0006 */
[----:B------:R-:W-:Y:S01]  /*977b0*/  IMAD.MOV.U32 R2, RZ, RZ, R7 ;  /* 0x000000ffff027224 */ /* 0x000fe200078e0007 */
[----:B---3--:R-:W-:Y:S01]  /*977c0*/  STL.64 [R1+0x8660], R22 ;  /* 0x0086601601007387 */ /* 0x008fe20000100a00 */
[----:B--2---:R0:W-:Y:S03]  /*977d0*/  STL.64 [R1+0x8658], R20 ;  /* 0x0086581401007387 */ /* 0x0041e60000100a00 */
[----:B0-----:R-:W2:Y:S01]  /*977e0*/  LDL.LU R20, [R1+0x5b0] ;  /* 0x0005b00001147983 */ /* 0x001ea20000300800 */
[----:B------:R-:W2:Y:S02]  /*977f0*/  LDL.LU R21, [R1+0x5b4] ;  /* 0x0005b40001157983 */ /* 0x000ea40000300800 */
[----:B------:R-:W2:Y:S02]  /*97800*/  LDL.LU R22, [R1+0x5b8] ;  /* 0x0005b80001167983 */ /* 0x000ea40000300800 */
[----:B------:R-:W2:Y:S01]  /*97810*/  LDL.LU R23, [R1+0x5bc] ;  /* 0x0005bc0001177983 */ /* 0x000ea20000300800 */
[----:B------:R-:W3:Y:S01]  /*97820*/  LDL.LU.64 R14, [R1+0xf8] ;  /* 0x0000f800010e7983 */ /* 0x000ee20000300a00 */
[----:B------:R-:W4:Y:S02]  /*97830*/  LDL.LU.64 R26, [R1+0xe8] ;  /* 0x0000e800011a7983 */ /* 0x000f240000300a00 */
[----:B------:R-:W-:Y:S02]  /*97840*/  STL [R1+0x83c0], R3 ;  /* 0x0083c00301007387 */ /* 0x000fe40000100800 */
[----:B------:R-:W-:Y:S01]  /*97850*/  STL [R1+0x83bc], R0 ;  /* 0x0083bc0001007387 */ /* 0x000fe20000100800 */
[----:B------:R-:W-:Y:S01]  /*97860*/  STL.64 [R1+0x5d0], R8 ;  /* 0x0005d00801007387 */ /* 0x000fe20000100a00 */
[----:B------:R0:W-:Y:S03]  /*97870*/  STL.64 [R1+0x5d8], R10 ;  /* 0x0005d80a01007387 */ /* 0x0001e60000100a00 */
[----:B0-----:R-:W2:Y:S01]  /*97880*/  LDL.LU.64 R10, [R1+0x8690] ;  /* 0x00869000010a7983 */ /* 0x001ea20000300a00 */
[----:B------:R-:W2:Y:S02]  /*97890*/  LDL.LU.64 R6, [R1+0x8688] ;  /* 0x0086880001067983 */ /* 0x000ea40000300a00 */
[----:B------:R-:W2:Y:S02]  /*978a0*/  LDL.LU.64 R4, [R1+0x8680] ;  /* 0x0086800001047983 */ /* 0x000ea40000300a00 */
[----:B------:R-:W-:Y:S01]  /*978b0*/  STL [R1+0x83c8], R2 ;  /* 0x0083c80201007387 */ /* 0x000fe20000100800 */
[----:B------:R-:W-:Y:S01]  /*978c0*/  STL [R1+0x83c4], R29 ;  /* 0x0083c41d01007387 */ /* 0x000fe20000100800 */
[C---:B--2---:R-:W-:Y:S01]  /*978d0*/  HMMA.16816.F32.BF16 R4, R16.reuse, R10, R4 ;  /* 0x0000000a1004723c */ /* 0x044fe20000041804 */
[----:B------:R-:W-:Y:S11]  /*978e0*/  IMAD.MOV.U32 R28, RZ, RZ, R11 ;  /* 0x000000ffff1c7224 */ /* 0x000ff600078e000b */
[----:B------:R-:W-:Y:S11]  /*978f0*/  @!UPT UIADD3 URZ, URZ, URZ, URZ ;  /* 0x0000003f3f3ff290 */ /* 0x000ff6000fffe03f */
[----:B------:R0:W-:Y:S01]  /*97900*/  STL.64 [R1+0x5c0], R4 ;  /* 0x0005c00401007387 */ /* 0x0001e20000100a00 */
[----:B------:R1:W-:Y:S02]  /*97910*/  STL.64 [R1+0x5c8], R6 ;  /* 0x0005c80601007387 */ /* 0x0003e40000100a00 */
[----:B0-----:R-:W-:Y:S01]  /*97920*/  IMAD.MOV.U32 R4, RZ, RZ, R10 ;  /* 0x000000ffff047224 */ /* 0x001fe200078e000a */
[----:B-1----:R-:W2:Y:S01]  /*97930*/  LDL.LU.64 R6, [R1+0x8678] ;  /* 0x0086780001067983 */ /* 0x002ea20000300a00 */
[----:B------:R-:W2:Y:S02]  /*97940*/  LDL.LU R5, [R1+0x8670] ;  /* 0x0086700001057983 */ /* 0x000ea40000300800 */
[----:B------:R-:W2:Y:S02]  /*97950*/  LDL.LU.64 R10, [R1+0x8668] ;  /* 0x00866800010a7983 */ /* 0x000ea40000300a00 */
[----:B------:R-:W-:Y:S01]  /*97960*/  STL [R1+0x83d0], R28 ;  /* 0x0083d01c01007387 */ /* 0x000fe20000100800 */
[----:B------:R-:W-:Y:S01]  /*97970*/  STL [R1+0x83cc], R4 ;  /* 0x0083cc0401007387 */ /* 0x000fe20000100800 */
[----:B--2---:R-:W-:Y:S01]  /*97980*/  HMMA.16816.F32.BF16 R20, R16, R10, R20 ;  /* 0x0000000a1014723c */ /* 0x004fe20000041814 */
[----:B------:R-:W-:-:S02]  /*97990*/  IMAD.MOV.U32 R3, RZ, RZ, R10 ;  /* 0x000000ffff037224 */ /* 0x000fc400078e000a */
[----:B------:R-:W-:Y:S11]  /*979a0*/  IMAD.MOV.U32 R0, RZ, RZ, R11 ;  /* 0x000000ffff007224 */ /* 0x000ff600078e000b */
[----:B------:R-:W-:Y:S09]  /*979b0*/  @!UPT UIADD3 URZ, URZ, URZ, URZ ;  /* 0x0000003f3f3ff290 */ /* 0x000ff2000fffe03f */
[----:B------:R-:W-:Y:S01]  /*979c0*/  STL.64 [R1+0x5b0], R20 ;  /* 0x0005b01401007387 */ /* 0x000fe20000100a00 */
[----:B------:R0:W-:Y:S03]  /*979d0*/  STL.64 [R1+0x5b8], R22 ;  /* 0x0005b81601007387 */ /* 0x0001e60000100a00 */
[----:B0-----:R-:W2:Y:S01]  /*979e0*/  LDL.LU.64 R22, [R1+0x8660] ;  /* 0x0086600001167983 */ /* 0x001ea20000300a00 */
[----:B------:R-:W2:Y:S02]  /*979f0*/  LDL.LU.64 R20, [R1+0x8658] ;  /* 0x0086580001147983 */ /* 0x000ea40000300a00 */
        /* <DEDUP_REMOVED lines=14> */
[----:B--2---:R-:W-:Y:S11]  /*97ae0*/  HMMA.16816.F32.BF16 R20, R16, R10, R20 ;  /* 0x0000000a1014723c */ /* 0x004ff60000041814 */
[----:B------:R-:W-:Y:S11]  /*97af0*/  @!UPT UIADD3 URZ, URZ, URZ, URZ ;  /* 0x0000003f3f3ff290 */ /* 0x000ff6000fffe03f */
[----:B------:R-:W-:Y:S01]  /*97b00*/  @!UPT UIADD3 URZ, URZ, URZ, URZ ;  /* 0x0000003f3f3ff290 */ /* 0x000fe2000fffe03f */
[----:B------:R-:W-:Y:S01]  /*97b10*/  STL.64 [R1+0x590], R20 ;  /* 0x0005901401007387 */ /* 0x000fe20000100a00 */
[----:B------:R0:W-:Y:S03]  /*97b20*/  STL.64 [R1+0x598], R22 ;  /* 0x0005981601007387 */ /* 0x0001e60000100a00 */
[----:B0-----:R-:W2:Y:S01]  /*97b30*/  LDL.LU.64 R22, [R1+0x8630] ;  /* 0x0086300001167983 */ /* 0x001ea20000300a00 */
[----:B------:R-:W2:Y:S02]  /*97b40*/  LDL.LU.64 R20, [R1+0x8628] ;  /* 0x0086280001147983 */ /* 0x000ea40000300a00 */
[----:B------:R-:W-:Y:S02]  /*97b50*/  IMAD.MOV.U32 R28, RZ, RZ, R10 ;  /* 0x000000ffff1c7224 */ /* 0x000fe400078e000a */
[----:B------:R-:W-:Y:S02]  /*97b60*/  IMAD.MOV.U32 R4, RZ, RZ, R11 ;  /* 0x000000ffff047224 */ /* 0x000fe400078e000b */
[----:B------:R-:W4:Y:S01]  /*97b70*/  LDL.LU.64 R10, [R1+0x8620] ;  /* 0x00862000010a7983 */ /* 0x000f220000300a00 */
[----:B------:R-:W4:Y:S02]  /*97b80*/  LDL.LU.64 R8, [R1+0x8618] ;  /* 0x0086180001087983 */ /* 0x000f240000300a00 */
[----:B------:R-:W-:Y:S02]  /*97b90*/  STL [R1+0x83e8], R4 ;  /* 0x0083e80401007387 */ /* 0x000fe40000100800 */
[----:B------:R-:W-:Y:S01]  /*97ba0*/  STL.64 [R1+0x8610], R6 ;  /* 0x0086100601007387 */ /* 0x000fe20000100a00 */
[----:B------:R2:W-:Y:S01]  /*97bb0*/  STL [R1+0x8608], R5 ;  /* 0x0086080501007387 */ /* 0x0005e20000100800 */
[----:B------:R-:W-:Y:S02]  /*97bc0*/  STL [R1+0x83e4], R28 ;  /* 0x0083e41c01007387 */ /* 0x000fe40000100800 */
[----:B---3--:R-:W-:-:S02]  /*97bd0*/  IMAD.MOV.U32 R3, RZ, RZ, R15 ;  /* 0x000000ffff037224 */ /* 0x008fc400078e000f */
[----:B------:R-:W-:Y:S01]  /*97be0*/  IMAD.MOV.U32 R0, RZ, RZ, R14 ;  /* 0x000000ffff007224 */ /* 0x000fe200078e000e */
[C---:B--2---:R-:W-:Y:S11]  /*97bf0*/  HMMA.16816.F32.BF16 R4, R16.reuse, R14, R20 ;  /* 0x0000000e1004723c */ /* 0x044ff60000041814 */
[----:B------:R-:W-:Y:S11]  /*97c00*/  @!UPT UIADD3 URZ, URZ, URZ, URZ ;  /* 0x0000003f3f3ff290 */ /* 0x000ff6000fffe03f */
[----:B------:R-:W-:Y:S01]  /*97c10*/  @!UPT UIADD3 URZ, URZ, URZ, URZ ;  /* 0x0000003f3f3ff290 */ /* 0x000fe2000fffe03f */
[----:B------:R-:W-:Y:S01]  /*97c20*/  STL.64 [R1+0x580], R4 ;  /* 0x0005800401007387 */ /* 0x000fe20000100a00 */
[----:B------:R4:W-:Y:S02]  /*97c30*/  STL.64 [R1+0x588], R6 ;  /* 0x0005880601007387 */ /* 0x0009e40000100a00 */
[C---:B----4-:R-:W-:Y:S01]  /*97c40*/  HMMA.16816.F32.BF16 R4, R16.reuse, R26, R8 ;  /* 0x0000001a1004723c */ /* 0x050fe20000041808 */
[----:B------:R-:W-:Y:S01]  /*97c50*/  STL [R1+0x83f0], R3 ;  /* 0x0083f00301007387 */ /* 0x000fe20000100800 */
[----:B------:R-:W-:Y:S11]  /*97c60*/  STL [R1+0x83ec], R0 ;  /* 0x0083ec0001007387 */ /* 0x000ff60000100800 */
[----:B------:R-:W-:Y:S10]  /*97c70*/  @!UPT UIADD3 URZ, URZ, URZ, URZ ;  /* 0x0000003f3f3ff290 */ /* 0x000ff4000fffe03f */
        /* <DEDUP_REMOVED lines=8> */
[----:B-1----:R-:W4:Y:S02]  /*97d00*/  LDL.LU R6, [R1+0x568] ;  /* 0x0005680001067983 */ /* 0x002f240000300800 */
[----:B------:R-:W4:Y:S01]  /*97d10*/  LDL.LU R7, [R1+0x56c] ;  /* 0x00056c0001077983 */ /* 0x000f220000300800 */
[----:B---3--:R0:W-:Y:S01]  /*97d20*/  STL.64 [R1+0x85a8], R22 ;  /* 0x0085a81601007387 */ /* 0x0081e20000100a00 */
[----:B--2---:R-:W-:Y:S03]  /*97d30*/  STL.64 [R1+0x85a0], R20 ;  /* 0x0085a01401007387 */ /* 0x004fe60000100a00 */
[----:B0-----:R-:W2:Y:S04]  /*97d40*/  LDL.LU.64 R22, [R1+0x98] ;  /* 0x0000980001167983 */ /* 0x001ea80000300a00 */
[----:B--2---:R0:W-:Y:S04]  /*97d50*/  STL.64 [R1+0x85b8], R22 ;  /* 0x0085b81601007387 */ /* 0x0041e80000100a00 */
[----:B0-----:R-:W2:Y:S04]  /*97d60*/  LDL.LU.64 R22, [R1+0xa8] ;  /* 0x0000a80001167983 */ /* 0x001ea80000300a00 */
[----:B--2---:R0:W-:Y:S04]  /*97d70*/  STL.64 [R1+0x85d0], R22 ;  /* 0x0085d01601007387 */ /* 0x0041e80000100a00 */
[----:B0-----:R-:W2:Y:S04]  /*97d80*/  LDL.LU.64 R22, [R1+0xb8] ;  /* 0x0000b80001167983 */ /* 0x001ea80000300a00 */
[----:B--2---:R0:W-:Y:S04]  /*97d90*/  STL.64 [R1+0x85e8], R22 ;  /* 0x0085e81601007387 */ /* 0x0041e80000100a00 */
[----:B0-----:R-:W2:Y:S04]  /*97da0*/  LDL.LU.64 R22, [R1+0xc8] ;  /* 0x0000c80001167983 */ /* 0x001ea80000300a00 */
[----:B--2---:R0:W-:Y:S04]  /*97db0*/  STL.64 [R1+0x8600], R22 ;  /* 0x0086001601007387 */ /* 0x0041e80000100a00 */
[----:B0-----:R-:W4:Y:S01]  /*97dc0*/  LDL.LU.64 R22, [R1+0xd8] ;  /* 0x0000d80001167983 */ /* 0x001f220000300a00 */
[----:B------:R-:W2:Y:S03]  /*97dd0*/  LDL.LU.64 R14, [R1+0x88] ;  /* 0x00008800010e7983 */ /* 0x000ea60000300a00 */
[----:B--2---:R0:W-:Y:S01]  /*97de0*/  STL.64 [R1+0x85b0], R14 ;  /* 0x0085b00e01007387 */ /* 0x0041e20000100a00 */
[----:B------:R-:W2:Y:S02]  /*97df0*/  LDL.LU R12, [R1+0x520] ;  /* 0x00052000010c7983 */ /* 0x000ea40000300800 */
[----:B------:R-:W2:Y:S01]  /*97e00*/  LDL.LU R13, [R1+0x524] ;  /* 0x00052400010d7983 */ /* 0x000ea20000300800 */
[----:B0-----:R-:W3:Y:S01]  /*97e10*/  LDL.LU R14, [R1+0x528] ;  /* 0x00052800010e7983 */ /* 0x001ee20000300800 */
[----:B------:R-:W3:Y:S03]  /*97e20*/  LDL.LU R15, [R1+0x52c] ;  /* 0x00052c00010f7983 */ /* 0x000ee60000300800 */
[----:B---3--:R-:W-:Y:S01]  /*97e30*/  STL.64 [R1+0x85c8], R14 ;  /* 0x0085c80e01007387 */ /* 0x008fe20000100a00 */
[----:B--2---:R0:W-:Y:S03]  /*97e40*/  STL.64 [R1+0x85c0], R12 ;  /* 0x0085c00c01007387 */ /* 0x0041e60000100a00 */
[----:B0-----:R-:W2:Y:S01]  /*97e50*/  LDL.LU R12, [R1+0x530] ;  /* 0x00053000010c7983 */ /* 0x001ea20000300800 */
[----:B------:R-:W2:Y:S02]  /*97e60*/  LDL.LU R13, [R1+0x534] ;  /* 0x00053400010d7983 */ /* 0x000ea40000300800 */
[----:B------:R-:W3:Y:S02]  /*97e70*/  LDL.LU R14, [R1+0x538] ;  /* 0x00053800010e7983 */ /* 0x000ee40000300800 */
[----:B------:R-:W3:Y:S01]  /*97e80*/  LDL.LU R15, [R1+0x53c] ;  /* 0x00053c00010f7983 */ /* 0x000ee20000300800 */
[----:B----4-:R-:W-:Y:S01]  /*97e90*/  HMMA.16816.F32.BF16 R4, R16, R22, R4 ;  /* 0x000000161004723c */ /* 0x010fe20000041804 */
[----:B---3--:R-:W-:Y:S01]  /*97ea0*/  STL.64 [R1+0x85e0], R14 ;  /* 0x0085e00e01007387 */ /* 0x008fe20000100a00 */
[----:B--2---:R0:W-:Y:S03]  /*97eb0*/  STL.64 [R1+0x85d8], R12 ;  /* 0x0085d80c01007387 */ /* 0x0041e60000100a00 */
[----:B0-----:R-:W2:Y:S01]  /*97ec0*/  LDL.LU R12, [R1+0x540] ;  /* 0x00054000010c7983 */ /* 0x001ea20000300800 */
[----:B------:R-:W2:Y:S02]  /*97ed0*/  LDL.LU R13, [R1+0x544] ;  /* 0x00054400010d7983 */ /* 0x000ea40000300800 */
[----:B------:R-:W3:Y:S02]  /*97ee0*/  LDL.LU R14, [R1+0x548] ;  /* 0x00054800010e7983 */ /* 0x000ee40000300800 */
[----:B------:R-:W3:Y:S02]  /*97ef0*/  LDL.LU R15, [R1+0x54c] ;  /* 0x00054c00010f7983 */ /* 0x000ee40000300800 */
[----:B------:R-:W-:-:S02]  /*97f00*/  IMAD.MOV.U32 R2, RZ, RZ, R27 ;  /* 0x000000ffff027224 */ /* 0x000fc400078e001b */
        /* <DEDUP_REMOVED lines=8> */
[----:B------:R-:W3:Y:S01]  /*97f90*/  LDL.LU R8, [R1+0x500] ;  /* 0x0005000001087983 */ /* 0x000ee20000300800 */
[----:B------:R-:W3:Y:S02]  /*97fa0*/  LDL.LU R9, [R1+0x504] ;  /* 0x0005040001097983 */ /* 0x000ee40000300800 */
[----:B------:R-:W3:Y:S02]  /*97fb0*/  LDL.LU R10, [R1+0x508] ;  /* 0x00050800010a7983 */ /* 0x000ee40000300800 */
[----:B------:R-:W3:Y:S01]  /*97fc0*/  LDL.LU R11, [R1+0x50c] ;  /* 0x00050c00010b7983 */ /* 0x000ee20000300800 */
[----:B------:R-:W3:Y:S01]  /*97fd0*/  LDL.LU.64 R26, [R1+0x78] ;  /* 0x00007800011a7983 */ /* 0x000ee20000300a00 */
[----:B------:R-:W-:Y:S02]  /*97fe0*/  STL [R1+0x83f8], R2 ;  /* 0x0083f80201007387 */ /* 0x000fe40000100800 */
[----:B------:R-:W-:Y:S02]  /*97ff0*/  STL [R1+0x83f4], R29 ;  /* 0x0083f41d01007387 */ /* 0x000fe40000100800 */
[----:B------:R0:W-:Y:S01]  /*98000*/  STL.64 [R1+0x560], R4 ;  /* 0x0005600401007387 */ /* 0x0001e20000100a00 */
[----:B------:R1:W-:Y:S01]  /*98010*/  STL.64 [R1+0x568], R6 ;  /* 0x0005680601007387 */ /* 0x0003e20000100a00 */
[----:B0-----:R-:W-:-:S03]  /*98020*/  IMAD.MOV.U32 R4, RZ, RZ, R22 ;  /* 0x000000ffff047224 */ /* 0x001fc600078e0016 */
[----:B-1----:R-:W4:Y:S01]  /*98030*/  LDL.LU.64 R6, [R1+0x8610] ;  /* 0x0086100001067983 */ /* 0x002f220000300a00 */
[----:B------:R-:W2:Y:S02]  /*98040*/  LDL.LU R5, [R1+0x8608] ;  /* 0x0086080001057983 */ /* 0x000ea40000300800 */
[----:B------:R-:W2:Y:S02]  /*98050*/  LDL.LU.64 R22, [R1+0x8600] ;  /* 0x0086000001167983 */ /* 0x000ea40000300a00 */
[----:B------:R-:W-:Y:S01]  /*98060*/  STL [R1+0x8400], R28 ;  /* 0x0084001c01007387 */ /* 0x000fe20000100800 */
[----:B------:R-:W-:Y:S01]  /*98070*/  STL [R1+0x83fc], R4 ;  /* 0x0083fc0401007387 */ /* 0x000fe20000100800 */
[C---:B--2---:R-:W-:Y:S01]  /*98080*/  HMMA.16816.F32.BF16 R12, R16.reuse, R22, R12 ;  /* 0x00000016100c723c */ /* 0x044fe2000004180c */
[----:B------:R-:W-:Y:S02]  /*98090*/  IMAD.MOV.U32 R3, RZ, RZ, R22 ;  /* 0x000000ffff037224 */ /* 0x000fe400078e0016 */
        /* <DEDUP_REMOVED lines=39> */
[----:B------:R-:W2:Y:S01]  /*98310*/  LDL.LU.64 R20, [R1+0x85a0] ;  /* 0x0085a00001147983 */ /* 0x000ea20000300a00 */
[----:B---3--:R-:W-:Y:S01]  /*98320*/  HMMA.16816.F32.BF16 R8, R16, R26, R8 ;  /* 0x0000001a1008723c */ /* 0x008fe20000041808 */
[----:B------:R-:W-:Y:S01]  /*98330*/  STL [R1+0x8420], R3 ;  /* 0x0084200301007387 */ /* 0x000fe20000100800 */
[----:B------:R-:W-:Y:S02]  /*98340*/  STL [R1+0x841c], R0 ;  /* 0x00841c0001007387 */ /* 0x000fe40000100800 */
[----:B------:R-:W-:-:S02]  /*98350*/  IMAD.MOV.U32 R4, RZ, RZ, R26 ;  /* 0x000000ffff047224 */ /* 0x000fc400078e001a */
[----:B------:R-:W-:Y:S02]  /*98360*/  IMAD.MOV.U32 R28, RZ, RZ, R27 ;  /* 0x000000ffff1c7224 */ /* 0x000fe400078e001b */
[C---:B--2---:R-:W-:Y:S01]  /*98370*/  HMMA.16816.F32.BF16 R20, R16.reuse, R14, R20 ;  /* 0x0000000e1014723c */ /* 0x044fe20000041814 */
[----:B------:R-:W-:Y:S02]  /*98380*/  IMAD.MOV.U32 R2, RZ, RZ, R15 ;  /* 0x000000ffff027224 */ /* 0x000fe400078e000f */
[----:B------:R-:W-:Y:S11]  /*98390*/  IMAD.MOV.U32 R29, RZ, RZ, R14 ;  /* 0x000000ffff1d7224 */ /* 0x000ff600078e000e */
[----:B------:R-:W-:Y:S09]  /*983a0*/  @!UPT UIADD3 URZ, URZ, URZ, URZ ;  /* 0x0000003f3f3ff290 */ /* 0x000ff2000fffe03f */
[----:B------:R0:W-:Y:S01]  /*983b0*/  STL.64 [R1+0x510], R20 ;  /* 0x0005101401007387 */ /* 0x0001e20000100a00 */
[----:B------:R1:W-:Y:S02]  /*983c0*/  STL.64 [R1+0x518], R22 ;  /* 0x0005181601007387 */ /* 0x0003e40000100a00 */
[----:B------:R-:W-:Y:S02]  /*983d0*/  STL [R1+0x8428], R2 ;  /* 0x0084280201007387 */ /* 0x000fe40000100800 */
[----:B------:R-:W-:Y:S01]  /*983e0*/  STL [R1+0x8424], R29 ;  /* 0x0084241d01007387 */ /* 0x000fe20000100800 */
[----:B------:R-:W-:Y:S01]  /*983f0*/  STL.64 [R1+0x500], R8 ;  /* 0x0005000801007387 */ /* 0x000fe20000100a00 */
[----:B------:R2:W-:Y:S03]  /*98400*/  STL.64 [R1+0x508], R10 ;  /* 0x0005080a01007387 */ /* 0x0005e60000100a00 */
[----:B0-----:R-:W3:Y:S01]  /*98410*/  LDL.LU R20, [R1+0x490] ;  /* 0x0004900001147983 */ /* 0x001ee20000300800 */
[----:B------:R-:W3:Y:S02]  /*98420*/  LDL.LU R21, [R1+0x494] ;  /* 0x0004940001157983 */ /* 0x000ee40000300800 */
[----:B-1----:R-:W3:Y:S02]  /*98430*/  LDL.LU R22, [R1+0x498] ;  /* 0x0004980001167983 */ /* 0x002ee40000300800 */
[----:B------:R-:W3:Y:S01]  /*98440*/  LDL.LU R23, [R1+0x49c] ;  /* 0x00049c0001177983 */ /* 0x000ee20000300800 */
[----:B------:R-:W3:Y:S01]  /*98450*/  LDL.LU R24, [R1+0x4a0] ;  /* 0x0004a00001187983 */ /* 0x000ee20000300800 */
[----:B------:R-:W3:Y:S02]  /*98460*/  LDL.LU R25, [R1+0x4a4] ;  /* 0x0004a40001197983 */ /* 0x000ee40000300800 */
[----:B------:R-:W3:Y:S02]  /*98470*/  LDL.LU R26, [R1+0x4a8] ;  /* 0x0004a800011a7983 */ /* 0x000ee40000300800 */
[----:B------:R-:W3:Y:S01]  /*98480*/  LDL.LU R27, [R1+0x4ac] ;  /* 0x0004ac00011b7983 */ /* 0x000ee20000300800 */
[----:B--2---:R-:W2:Y:S04]  /*98490*/  LDL.LU.64 R10, [R1+0x68] ;  /* 0x00006800010a7983 */ /* 0x004ea80000300a00 */
[----:B---3--:R0:W-:Y:S01]  /*984a0*/  STL.64 [R1+0x8540], R26 ;  /* 0x0085401a01007387 */ /* 0x0081e20000100a00 */
[----:B------:R-:W-:Y:S03]  /*984b0*/  STL.64 [R1+0x8538], R24 ;  /* 0x0085381801007387 */ /* 0x000fe60000100a00 */
        /* <DEDUP_REMOVED lines=12> */
[----:B------:R0:W-:Y:S02]  /*98580*/  STL.64 [R1+0x8528], R22 ;  /* 0x0085281601007387 */ /* 0x0001e40000100a00 */
[----:B------:R1:W-:Y:S01]  /*98590*/  STL.64 [R1+0x8520], R20 ;  /* 0x0085201401007387 */ /* 0x0003e20000100a00 */
[----:B0-----:R-:W3:Y:S04]  /*985a0*/  LDL.LU.64 R22, [R1+0x18] ;  /* 0x0000180001167983 */ /* 0x001ee80000300a00 */
[----:B---3--:R0:W-:Y:S01]  /*985b0*/  STL.64 [R1+0x8548], R22 ;  /* 0x0085481601007387 */ /* 0x0081e20000100a00 */
[----:B-1----:R-:W3:Y:S02]  /*985c0*/  LDL.LU R20, [R1+0x4b0] ;  /* 0x0004b00001147983 */ /* 0x002ee40000300800 */
[----:B------:R-:W3:Y:S01]  /*985d0*/  LDL.LU R21, [R1+0x4b4] ;  /* 0x0004b40001157983 */ /* 0x000ee20000300800 */
[----:B0-----:R-:W2:Y:S01]  /*985e0*/  LDL.LU R22, [R1+0x4b8] ;  /* 0x0004b80001167983 */ /* 0x001ea20000300800 */
[----:B------:R-:W2:Y:S03]  /*985f0*/  LDL.LU R23, [R1+0x4bc] ;  /* 0x0004bc0001177983 */ /* 0x000ea60000300800 */
[----:B--2---:R-:W-:Y:S01]  /*98600*/  STL.64 [R1+0x8560], R22 ;  /* 0x0085601601007387 */ /* 0x004fe20000100a00 */
[----:B---3--:R0:W-:Y:S03]  /*98610*/  STL.64 [R1+0x8558], R20 ;  /* 0x0085581401007387 */ /* 0x0081e60000100a00 */
[----:B0-----:R-:W2:Y:S01]  /*98620*/  LDL.LU R20, [R1+0x4c0] ;  /* 0x0004c00001147983 */ /* 0x001ea20000300800 */
[----:B------:R-:W2:Y:S02]  /*98630*/  LDL.LU R21, [R1+0x4c4] ;  /* 0x0004c40001157983 */ /* 0x000ea40000300800 */
[----:B------:R-:W3:Y:S02]  /*98640*/  LDL.LU R22, [R1+0x4c8] ;  /* 0x0004c80001167983 */ /* 0x000ee40000300800 */
[----:B------:R-:W3:Y:S01]  /*98650*/  LDL.LU R23, [R1+0x4cc] ;  /* 0x0004cc0001177983 */ /* 0x000ee20000300800 */
[----:B------:R-:W-:Y:S01]  /*98660*/  HMMA.16816.F32.BF16 R24, R16, R10, R24 ;  /* 0x0000000a1018723c */ /* 0x000fe20000041818 */
[----:B---3--:R-:W-:Y:S01]  /*98670*/  STL.64 [R1+0x8578], R22 ;  /* 0x0085781601007387 */ /* 0x008fe20000100a00 */
[----:B--2---:R0:W-:Y:S03]  /*98680*/  STL.64 [R1+0x8570], R20 ;  /* 0x0085701401007387 */ /* 0x0041e60000100a00 */
[----:B0-----:R-:W2:Y:S01]  /*98690*/  LDL.LU R20, [R1+0x4d0] ;  /* 0x0004d00001147983 */ /* 0x001ea20000300800 */
[----:B------:R-:W2:Y:S02]  /*986a0*/  LDL.LU R21, [R1+0x4d4] ;  /* 0x0004d40001157983 */ /* 0x000ea40000300800 */
[----:B------:R-:W3:Y:S02]  /*986b0*/  LDL.LU R22, [R1+0x4d8] ;  /* 0x0004d80001167983 */ /* 0x000ee40000300800 */
[----:B------:R-:W3:Y:S02]  /*986c0*/  LDL.LU R23, [R1+0x4dc] ;  /* 0x0004dc0001177983 */ /* 0x000ee40000300800 */
[----:B---3--:R-:W-:Y:S01]  /*986d0*/  STL.64 [R1+0x8590], R22 ;  /* 0x0085901601007387 */ /* 0x008fe20000100a00 */
[----:B--2---:R0:W-:Y:S03]  /*986e0*/  STL.64 [R1+0x8588], R20 ;  /* 0x0085881401007387 */ /* 0x0041e60000100a00 */
[----:B0-----:R-:W2:Y:S01]  /*986f0*/  LDL.LU R20, [R1+0x4e0] ;  /* 0x0004e00001147983 */ /* 0x001ea20000300800 */
[----:B------:R-:W2:Y:S02]  /*98700*/  LDL.LU R21, [R1+0x4e4] ;  /* 0x0004e40001157983 */ /* 0x000ea40000300800 */
[----:B------:R-:W2:Y:S02]  /*98710*/  LDL.LU R22, [R1+0x4e8] ;  /* 0x0004e80001167983 */ /* 0x000ea40000300800 */
[----:B------:R-:W2:Y:S01]  /*98720*/  LDL.LU R23, [R1+0x4ec] ;  /* 0x0004ec0001177983 */ /* 0x000ea20000300800 */
[----:B------:R-:W3:Y:S01]  /*98730*/  LDL.LU.64 R14, [R1+0x8] ;  /* 0x00000800010e7983 */ /* 0x000ee20000300a00 */
[----:B------:R-:W-:Y:S02]  /*98740*/  STL [R1+0x8430], R28 ;  /* 0x0084301c01007387 */ /* 0x000fe40000100800 */
[----:B------:R-:W-:Y:S02]  /*98750*/  STL [R1+0x842c], R4 ;  /* 0x00842c0401007387 */ /* 0x000fe40000100800 */
[----:B------:R-:W-:Y:S01]  /*98760*/  STL.64 [R1+0x4f0], R24 ;  /* 0x0004f01801007387 */ /* 0x000fe20000100a00 */
[----:B------:R0:W-:Y:S04]  /*98770*/  STL.64 [R1+0x4f8], R26 ;  /* 0x0004f81a01007387 */ /* 0x0001e80000100a00 */
[----:B0-----:R-:W2:Y:S01]  /*98780*/  LDL.LU.64 R26, [R1+0x8598] ;  /* 0x00859800011a7983 */ /* 0x001ea20000300a00 */
[----:B------:R-:W-:-:S02]  /*98790*/  IMAD.MOV.U32 R0, RZ, RZ, R11 ;  /* 0x000000ffff007224 */ /* 0x000fc400078e000b */
[----:B------:R-:W-:Y:S02]  /*987a0*/  IMAD.MOV.U32 R3, RZ, RZ, R10 ;  /* 0x000000ffff037224 */ /* 0x000fe400078e000a */
[----:B------:R-:W3:Y:S01]  /*987b0*/  LDL.LU R8, [R1+0x480] ;  /* 0x0004800001087983 */ /* 0x000ee20000300800 */
[----:B------:R-:W3:Y:S01]  /*987c0*/  LDL.LU R9, [R1+0x484] ;  /* 0x0004840001097983 */ /* 0x000ee20000300800 */
[----:B------:R-:W3:Y:S02]  /*987d0*/  LDL.LU R10, [R1+0x488] ;  /* 0x00048800010a7983 */ /* 0x000ee40000300800 */
[----:B------:R-:W3:Y:S02]  /*987e0*/  LDL.LU R11, [R1+0x48c] ;  /* 0x00048c00010b7983 */ /* 0x000ee40000300800 */
        /* <DEDUP_REMOVED lines=42> */
[----:B--2---:R-:W-:Y:S11]  /*98a90*/  HMMA.16816.F32.BF16 R24, R16, R22, R24 ;  /* 0x000000161018723c */ /* 0x004ff60000041818 */
[----:B------:R-:W-:Y:S11]  /*98aa0*/  @!UPT UIADD3 URZ, URZ, URZ, URZ ;  /* 0x0000003f3f3ff290 */ /* 0x000ff6000fffe03f */
[----:B------:R-:W-:Y:S01]  /*98ab0*/  @!UPT UIADD3 URZ, URZ, URZ, URZ ;  /* 0x0000003f3f3ff290 */ /* 0x000fe2000fffe03f */
[----:B------:R0:W-:Y:S01]  /*98ac0*/  STL.64 [R1+0x4a0], R24 ;  /* 0x0004a01801007387 */ /* 0x0001e20000100a00 */
[----:B------:R1:W-:Y:S02]  /*98ad0*/  STL.64 [R1+0x4a8], R26 ;  /* 0x0004a81a01007387 */ /* 0x0003e40000100a00 */
[----:B0-----:R-:W-:Y:S01]  /*98ae0*/  IMAD.MOV.U32 R25, RZ, RZ, R22 ;  /* 0x000000ffff197224 */ /* 0x001fe200078e0016 */
[----:B-1----:R-:W2:Y:S01]  /*98af0*/  LDL.LU.64 R26, [R1+0x8530] ;  /* 0x00853000011a7983 */ /* 0x002ea20000300a00 */
[----:B------:R-:W-:Y:S02]  /*98b00*/  IMAD.MOV.U32 R24, RZ, RZ, R23 ;  /* 0x000000ffff187224 */ /* 0x000fe400078e0017 */
[----:B------:R-:W2:Y:S02]  /*98b10*/  LDL.LU.64 R22, [R1+0x8528] ;  /* 0x0085280001167983 */ /* 0x000ea40000300a00 */
[----:B------:R-:W2:Y:S02]  /*98b20*/  LDL.LU.64 R20, [R1+0x8520] ;  /* 0x0085200001147983 */ /* 0x000ea40000300a00 */
[----:B---3--:R-:W-:-:S02]  /*98b30*/  IMAD.MOV.U32 R4, RZ, RZ, R14 ;  /* 0x000000ffff047224 */ /* 0x008fc400078e000e */
[----:B------:R-:W-:Y:S01]  /*98b40*/  IMAD.MOV.U32 R28, RZ, RZ, R15 ;  /* 0x000000ffff1c7224 */ /* 0x000fe200078e000f */
[C---:B--2---:R-:W-:Y:S08]  /*98b50*/  HMMA.16816.F32.BF16 R20, R16.reuse, R14, R20 ;  /* 0x0000000e1014723c */ /* 0x044ff00000041814 */
[----:B------:R-:W-:Y:S11]  /*98b60*/  HMMA.16816.F32.BF16 R8, R16, R26, R8 ;  /* 0x0000001a1008723c */ /* 0x000ff60000041808 */
[----:B------:R-:W-:Y:S04]  /*98b70*/  @!UPT UIADD3 URZ, URZ, URZ, URZ ;  /* 0x0000003f3f3ff290 */ /* 0x000fe8000fffe03f */
[----:B------:R-:W-:Y:S01]  /*98b80*/  STL.64 [R1+0x490], R20 ;  /* 0x0004901401007387 */ /* 0x000fe20000100a00 */
[----:B------:R0:W-:Y:S03]  /*98b90*/  STL.64 [R1+0x498], R22 ;  /* 0x0004981601007387 */ /* 0x0001e60000100a00 */
[----:B0-----:R-:W2:Y:S01]  /*98ba0*/  LDL.LU.64 R22, [R1+0x8518] ;  /* 0x0085180001167983 */ /* 0x001ea20000300a00 */
[----:B------:R-:W3:Y:S02]  /*98bb0*/  LDL.LU.64 R20, [R1+0x8510] ;  /* 0x0085100001147983 */ /* 0x000ee40000300a00 */
[----:B------:R-:W2:Y:S02]  /*98bc0*/  LDL.LU.64 R14, [R1+0x8508] ;  /* 0x00850800010e7983 */ /* 0x000ea40000300a00 */
[----:B------:R-:W2:Y:S01]  /*98bd0*/  LDL.LU.64 R12, [R1+0x8500] ;  /* 0x00850000010c7983 */ /* 0x000ea20000300a00 */
[----:B----4-:R-:W-:Y:S01]  /*98be0*/  STL.64 [R1+0x84d0], R6 ;  /* 0x0084d00601007387 */ /* 0x010fe20000100a00 */
[----:B------:R0:W-:Y:S03]  /*98bf0*/  STL.64 [R1+0x84c8], R4 ;  /* 0x0084c80401007387 */ /* 0x0001e60000100a00 */
[----:B0-----:R-:W4:Y:S01]  /*98c00*/  LDL.LU R4, [R1+0x470] ;  /* 0x0004700001047983 */ /* 0x001f220000300800 */
[----:B------:R-:W4:Y:S02]  /*98c10*/  LDL.LU R5, [R1+0x474] ;  /* 0x0004740001057983 */ /* 0x000f240000300800 */
[----:B------:R-:W4:Y:S02]  /*98c20*/  LDL.LU R6, [R1+0x478] ;  /* 0x0004780001067983 */ /* 0x000f240000300800 */
[----:B------:R-:W4:Y:S01]  /*98c30*/  LDL.LU R7, [R1+0x47c] ;  /* 0x00047c0001077983 */ /* 0x000f220000300800 */
[----:B------:R-:W-:Y:S01]  /*98c40*/  STL.64 [R1+0x480], R8 ;  /* 0x0004800801007387 */ /* 0x000fe20000100a00 */
[----:B------:R0:W-:Y:S03]  /*98c50*/  STL.64 [R1+0x488], R10 ;  /* 0x0004880a01007387 */ /* 0x0001e60000100a00 */
[----:B0-----:R-:W2:Y:S01]  /*98c60*/  LDL.LU.64 R10, [R1+0x84f8] ;  /* 0x0084f800010a7983 */ /* 0x001ea20000300a00 */
[----:B------:R-:W2:Y:S02]  /*98c70*/  LDL.LU.64 R8, [R1+0x84f0] ;  /* 0x0084f00001087983 */ /* 0x000ea40000300a00 */
[----:B------:R-:W-:Y:S02]  /*98c80*/  STL.64 [R1+0x8190], R26 ;  /* 0x0081901a01007387 */ /* 0x000fe40000100a00 */
[----:B------:R0:W-:Y:S02]  /*98c90*/  STL.64 [R1+0x8450], R24 ;  /* 0x0084501801007387 */ /* 0x0001e40000100a00 */
[----:B0-----:R-:W2:Y:S01]  /*98ca0*/  LDL.LU R24, [R1+0x370] ;  /* 0x0003700001187983 */ /* 0x001ea20000300800 */
[----:B------:R-:W2:Y:S02]  /*98cb0*/  LDL.LU R25, [R1+0x374] ;  /* 0x0003740001197983 */ /* 0x000ea40000300800 */
[----:B------:R-:W2:Y:S02]  /*98cc0*/  LDL.LU R26, [R1+0x378] ;  /* 0x00037800011a7983 */ /* 0x000ea40000300800 */
[----:B------:R-:W2:Y:S02]  /*98cd0*/  LDL.LU R27, [R1+0x37c] ;  /* 0x00037c00011b7983 */ /* 0x000ea40000300800 */
[----:B--2---:R0:W-:Y:S01]  /*98ce0*/  STL.64 [R1+0x8460], R26 ;  /* 0x0084601a01007387 */ /* 0x0041e20000100a00 */
[----:B------:R-:W-:Y:S02]  /*98cf0*/  STL.64 [R1+0x8458], R24 ;  /* 0x0084581801007387 */ /* 0x000fe40000100a00 */
[----:B0-----:R-:W-:-:S02]  /*98d00*/  IMAD.MOV.U32 R26, RZ, RZ, R14 ;  /* 0x000000ffff1a7224 */ /* 0x001fc400078e000e */
[----:B------:R-:W-:Y:S01]  /*98d10*/  IMAD.MOV.U32 R27, RZ, RZ, R15 ;  /* 0x000000ffff1b7224 */ /* 0x000fe200078e000f */
[----:B------:R-:W4:Y:S01]  /*98d20*/  LDL.LU R14, [R1+0x84ec] ;  /* 0x0084ec00010e7983 */ /* 0x000f220000300800 */
[----:B------:R-:W4:Y:S03]  /*98d30*/  LDL.LU R15, [R1+0x84e8] ;  /* 0x0084e800010f7983 */ /* 0x000f260000300800 */
[----:B------:R0:W-:Y:S02]  /*98d40*/  STL.64 [R1+0x8470], R26 ;  /* 0x0084701a01007387 */ /* 0x0001e40000100a00 */
[----:B0-----:R-:W-:Y:S02]  /*98d50*/  IMAD.MOV.U32 R26, RZ, RZ, R9 ;  /* 0x000000ffff1a7224 */ /* 0x001fe400078e0009 */
[----:B------:R-:W-:Y:S01]  /*98d60*/  IMAD.MOV.U32 R27, RZ, RZ, R8 ;  /* 0x000000ffff1b7224 */ /* 0x000fe200078e0008 */
[----:B------:R-:W2:Y:S01]  /*98d70*/  LDL.LU R9, [R1+0x84e4] ;  /* 0x0084e40001097983 */ /* 0x000ea20000300800 */
[----:B------:R-:W2:Y:S03]  /*98d80*/  LDL.LU R8, [R1+0x84e0] ;  /* 0x0084e00001087983 */ /* 0x000ea60000300800 */
[----:B------:R0:W-:Y:S02]  /*98d90*/  STL.64 [R1+0x8488], R26 ;  /* 0x0084881a01007387 */ /* 0x0001e40000100a00 */
[----:B0-----:R-:W-:-:S02]  /*98da0*/  IMAD.MOV.U32 R26, RZ, RZ, R12 ;  /* 0x000000ffff1a7224 */ /* 0x001fc400078e000c */
[----:B------:R-:W-:Y:S01]  /*98db0*/  IMAD.MOV.U32 R27, RZ, RZ, R13 ;  /* 0x000000ffff1b7224 */ /* 0x000fe200078e000d */
[----:B------:R-:W2:Y:S01]  /*98dc0*/  LDL.LU R12, [R1+0x84dc] ;  /* 0x0084dc00010c7983 */ /* 0x000ea20000300800 */
[----:B------:R-:W2:Y:S03]  /*98dd0*/  LDL.LU R13, [R1+0x84d8] ;  /* 0x0084d800010d7983 */ /* 0x000ea60000300800 */
[----:B------:R0:W-:Y:S02]  /*98de0*/  STL.64 [R1+0x84a0], R26 ;  /* 0x0084a01a01007387 */ /* 0x0001e40000100a00 */
[----:B0-----:R-:W-:Y:S02]  /*98df0*/  IMAD.MOV.U32 R27, RZ, RZ, R22 ;  /* 0x000000ffff1b7224 */ /* 0x001fe400078e0016 */
[----:B------:R-:W-:Y:S01]  /*98e00*/  IMAD.MOV.U32 R26, RZ, RZ, R23 ;  /* 0x000000ffff1a7224 */ /* 0x000fe200078e0017 */
[----:B----4-:R-:W-:Y:S11]  /*98e10*/  HMMA.16816.F32.BF16 R4, R16, R14, R4 ;  /* 0x0000000e1004723c */ /* 0x010ff60000041804 */
[----:B------:R-:W-:Y:S11]  /*98e20*/  @!UPT UIADD3 URZ, URZ, URZ, URZ ;  /* 0x0000003f3f3ff290 */ /* 0x000ff6000fffe03f */
[----:B------:R-:W-:Y:S01]  /*98e30*/  @!UPT UIADD3 URZ, URZ, URZ, URZ ;  /* 0x0000003f3f3ff290 */ /* 0x000fe2000fffe03f */
[----:B------:R0:W-:Y:S01]  /*98e40*/  STL.64 [R1+0x470], R4 ;  /* 0x0004700401007387 */ /* 0x0001e20000100a00 */
[----:B------:R1:W-:Y:S03]  /*98e50*/  STL.64 [R1+0x478], R6 ;  /* 0x0004780601007387 */ /* 0x0003e60000100a00 */
[----:B0-----:R-:W4:Y:S01]  /*98e60*/  LDL.LU R4, [R1+0x460] ;  /* 0x0004600001047983 */ /* 0x001f220000300800 */
[----:B------:R-:W4:Y:S02]  /*98e70*/  LDL.LU R5, [R1+0x464] ;  /* 0x0004640001057983 */ /* 0x000f240000300800 */
[----:B-1----:R-:W4:Y:S02]  /*98e80*/  LDL.LU R6, [R1+0x468] ;  /* 0x0004680001067983 */ /* 0x002f240000300800 */
[----:B------:R-:W4:Y:S01]  /*98e90*/  LDL.LU R7, [R1+0x46c] ;  /* 0x00046c0001077983 */ /* 0x000f220000300800 */
[----:B------:R3:W-:Y:S01]  /*98ea0*/  STL.64 [R1+0x8188], R14 ;  /* 0x0081880e01007387 */ /* 0x0007e20000100a00 */
[----:B--2---:R0:W-:Y:S02]  /*98eb0*/  STL.64 [R1+0x8180], R12 ;  /* 0x0081800c01007387 */ /* 0x0041e40000100a00 */
[----:B---3--:R-:W-:-:S02]  /*98ec0*/  IMAD.MOV.U32 R14, RZ, RZ, R21 ;  /* 0x000000ffff0e7224 */ /* 0x008fc400078e0015 */
[----:B------:R-:W-:Y:S02]  /*98ed0*/  IMAD.MOV.U32 R15, RZ, RZ, R20 ;  /* 0x000000ffff0f7224 */ /* 0x000fe400078e0014 */
[----:B------:R-:W2:Y:S01]  /*98ee0*/  LDL.LU R20, [R1+0x3c0] ;  /* 0x0003c00001147983 */ /* 0x000ea20000300800 */
[----:B------:R-:W2:Y:S02]  /*98ef0*/  LDL.LU R21, [R1+0x3c4] ;  /* 0x0003c40001157983 */ /* 0x000ea40000300800 */
[----:B------:R-:W2:Y:S02]  /*98f00*/  LDL.LU R22, [R1+0x3c8] ;  /* 0x0003c80001167983 */ /* 0x000ea40000300800 */
[----:B------:R-:W2:Y:S01]  /*98f10*/  LDL.LU R23, [R1+0x3cc] ;  /* 0x0003cc0001177983 */ /* 0x000ea20000300800 */
[----:B------:R1:W-:Y:S01]  /*98f20*/  STL.64 [R1+0x8468], R14 ;  /* 0x0084680e01007387 */ /* 0x0003e20000100a00 */
[----:B0-----:R-:W3:Y:S02]  /*98f30*/  LDL.LU R12, [R1+0x380] ;  /* 0x00038000010c7983 */ /* 0x001ee40000300800 */
[----:B------:R-:W3:Y:S01]  /*98f40*/  LDL.LU R13, [R1+0x384] ;  /* 0x00038400010d7983 */ /* 0x000ee20000300800 */
[----:B-1----:R-:W2:Y:S01]  /*98f50*/  LDL.LU R14, [R1+0x388] ;  /* 0x00038800010e7983 */ /* 0x002ea20000300800 */
[----:B------:R-:W2:Y:S03]  /*98f60*/  LDL.LU R15, [R1+0x38c] ;  /* 0x00038c00010f7983 */ /* 0x000ea60000300800 */
[----:B--2---:R-:W-:Y:S01]  /*98f70*/  STL.64 [R1+0x8480], R14 ;  /* 0x0084800e01007387 */ /* 0x004fe20000100a00 */
[----:B---3--:R0:W-:Y:S03]  /*98f80*/  STL.64 [R1+0x8478], R12 ;  /* 0x0084780c01007387 */ /* 0x0081e60000100a00 */
[----:B0-----:R-:W2:Y:S01]  /*98f90*/  LDL.LU R12, [R1+0x390] ;  /* 0x00039000010c7983 */ /* 0x001ea20000300800 */
[----:B------:R-:W2:Y:S02]  /*98fa0*/  LDL.LU R13, [R1+0x394] ;  /* 0x00039400010d7983 */ /* 0x000ea40000300800 */
[----:B------:R-:W3:Y:S02]  /*98fb0*/  LDL.LU R14, [R1+0x398] ;  /* 0x00039800010e7983 */ /* 0x000ee40000300800 */
[----:B------:R-:W3:Y:S01]  /*98fc0*/  LDL.LU R15, [R1+0x39c] ;  /* 0x00039c00010f7983 */ /* 0x000ee20000300800 */
[C---:B----4-:R-:W-:Y:S01]  /*98fd0*/  HMMA.16816.F32.BF16 R4, R16.reuse, R10, R4 ;  /* 0x0000000a1004723c */ /* 0x050fe20000041804 */
        /* <DEDUP_REMOVED lines=11> */
[----:B------:R-:W2:Y:S02]  /*99090*/  LDL.LU R15, [R1+0x3bc] ;  /* 0x0003bc00010f7983 */ /* 0x000ea40000300800 */
[----:B------:R-:W-:Y:S01]  /*990a0*/  STL.64 [R1+0x460], R4 ;  /* 0x0004600401007387 */ /* 0x000fe20000100a00 */
[----:B------:R0:W-:Y:S03]  /*990b0*/  STL.64 [R1+0x468], R6 ;  /* 0x0004680601007387 */ /* 0x0001e60000100a00 */
[----:B0-----:R-:W3:Y:S01]  /*990c0*/  LDL.LU.64 R6, [R1+0x84d0] ;  /* 0x0084d00001067983 */ /* 0x001ee20000300a00 */
[----:B------:R-:W4:Y:S02]  /*990d0*/  LDL.LU.64 R4, [R1+0x84c8] ;  /* 0x0084c80001047983 */ /* 0x000f240000300a00 */
[----:B------:R-:W-:Y:S02]  /*990e0*/  STL.64 [R1+0x8178], R10 ;  /* 0x0081780a01007387 */ /* 0x000fe40000100a00 */
[----:B------:R0:W-:Y:S02]  /*990f0*/  STL.64 [R1+0x8170], R8 ;  /* 0x0081700801007387 */ /* 0x0001e40000100a00 */
[----:B0-----:R-:W2:Y:S01]  /*99100*/  LDL.LU R8, [R1+0x360] ;  /* 0x0003600001087983 */ /* 0x001ea20000300800 */
[----:B------:R-:W2:Y:S02]  /*99110*/  LDL.LU R9, [R1+0x364] ;  /* 0x0003640001097983 */ /* 0x000ea40000300800 */
[----:B------:R-:W2:Y:S02]  /*99120*/  LDL.LU R10, [R1+0x368] ;  /* 0x00036800010a7983 */ /* 0x000ea40000300800 */
[----:B------:R-:W2:Y:S01]  /*99130*/  LDL.LU R11, [R1+0x36c] ;  /* 0x00036c00010b7983 */ /* 0x000ea20000300800 */
[----:B---3--:R-:W-:Y:S01]  /*99140*/  HMMA.16816.F32.BF16 R16, R16, R6, R20 ;  /* 0x000000061010723c */ /* 0x008fe20000041814 */
[----:B------:R-:W2:Y:S01]  /*99150*/  LDL.LU.64 R22, [R1+0x84c0] ;  /* 0x0084c00001167983 */ /* 0x000ea20000300a00 */
[----:B------:R-:W2:Y:S11]  /*99160*/  LDL.LU.64 R20, [R1+0x84b8] ;  /* 0x0084b80001147983 */ /* 0x000eb60000300a00 */
[----:B------:R-:W-:Y:S10]  /*99170*/  @!UPT UIADD3 URZ, URZ, URZ, URZ ;  /* 0x0000003f3f3ff290 */ /* 0x000ff4000fffe03f */
[----:B------:R-:W-:Y:S01]  /*99180*/  STL.64 [R1+0x3c0], R16 ;  /* 0x0003c01001007387 */ /* 0x000fe20000100a00 */
[----:B------:R0:W-:Y:S03]  /*99190*/  STL.64 [R1+0x3c8], R18 ;  /* 0x0003c81201007387 */ /* 0x0001e60000100a00 */
[----:B0-----:R-:W3:Y:S01]  /*991a0*/  LDL.LU R18, [R1+0x178] ;  /* 0x0001780001127983 */ /* 0x001ee20000300800 */
[----:B------:R-:W3:Y:S02]  /*991b0*/  LDL.LU R19, [R1+0x17c] ;  /* 0x00017c0001137983 */ /* 0x000ee40000300800 */
[----:B------:R-:W-:Y:S02]  /*991c0*/  STL.64 [R1+0x81b0], R6 ;  /* 0x0081b00601007387 */ /* 0x000fe40000100a00 */
[----:B----4-:R-:W-:Y:S01]  /*991d0*/  STL [R1+0x81a8], R5 ;  /* 0x0081a80501007387 */ /* 0x010fe20000100800 */
[C---:B--2---:R-:W-:Y:S01]  /*991e0*/  HMMA.16816.F32.BF16 R24, R20.reuse, R26, R12 ;  /* 0x0000001a1418723c */ /* 0x044fe2000004180c */
[----:B------:R-:W2:Y:S01]  /*991f0*/  LDL.LU.64 R14, [R1+0x84b0] ;  /* 0x0084b000010e7983 */ /* 0x000ea20000300a00 */
[----:B------:R-:W2:Y:S11]  /*99200*/  LDL.LU.64 R12, [R1+0x84a8] ;  /* 0x0084a800010c7983 */ /* 0x000eb60000300a00 */
[----:B------:R-:W-:Y:S10]  /*99210*/  @!UPT UIADD3 URZ, URZ, URZ, URZ ;  /* 0x0000003f3f3ff290 */ /* 0x000ff4000fffe03f */
        /* <DEDUP_REMOVED lines=18> */
[----:B------:R-:W2:Y:S11]  /*99340*/  LDL.LU.64 R14, [R1+0x8468] ;  /* 0x00846800010e7983 */ /* 0x000eb60000300a00 */
[----:B------:R-:W-:Y:S10]  /*99350*/  @!UPT UIADD3 URZ, URZ, URZ, URZ ;  /* 0x0000003f3f3ff290 */ /* 0x000ff4000fffe03f */
[----:B------:R-:W-:Y:S01]  /*99360*/  STL.64 [R1+0x380], R24 ;  /* 0x0003801801007387 */ /* 0x000fe20000100a00 */
[----:B------:R0:W-:Y:S03]  /*99370*/  STL.64 [R1+0x388], R26 ;  /* 0x0003881a01007387 */ /* 0x0001e60000100a00 */
[----:B0-----:R-:W3:Y:S01]  /*99380*/  LDL.LU.64 R26, [R1+0x8460] ;  /* 0x00846000011a7983 */ /* 0x001ee20000300a00 */
[----:B------:R-:W3:Y:S01]  /*99390*/  LDL.LU.64 R24, [R1+0x8458] ;  /* 0x0084580001187983 */ /* 0x000ee20000300a00 */
[C---:B--2---:R-:W-:Y:S08]  /*993a0*/  HMMA.16816.F32.BF16 R8, R20.reuse, R14, R8 ;  /* 0x0000000e1408723c */ /* 0x044ff00000041808 */
[----:B---3--:R-:W-:Y:S01]  /*993b0*/  HMMA.16816.F32.BF16 R16, R20, R18, R24 ;  /* 0x000000121410723c */ /* 0x008fe20000041818 */
[----:B------:R-:W2:Y:S01]  /*993c0*/  LDL.LU.64 R24, [R1+0x8450] ;  /* 0x0084500001187983 */ /* 0x000ea20000300a00 */
[----:B------:R-:W3:Y:S11]  /*993d0*/  LDL.LU R12, [R1+0x1f0] ;  /* 0x0001f000010c7983 */ /* 0x000ef60000300800 */
[----:B------:R-:W-:Y:S10]  /*993e0*/  @!UPT UIADD3 URZ, URZ, URZ, URZ ;  /* 0x0000003f3f3ff290 */ /* 0x000ff4000fffe03f */
[----:B------:R-:W-:Y:S01]  /*993f0*/  STL.64 [R1+0x370], R16 ;  /* 0x0003701001007387 */ /* 0x000fe20000100a00 */
[----:B------:R-:W-:Y:S02]  /*99400*/  STL.64 [R1+0x378], R18 ;  /* 0x0003781201007387 */ /* 0x000fe40000100a00 */
[----:B------:R-:W-:Y:S02]  /*99410*/  STL.64 [R1+0x360], R8 ;  /* 0x0003600801007387 */ /* 0x000fe40000100a00 */
[----:B------:R-:W-:Y:S01]  /*99420*/  STL.64 [R1+0x368], R10 ;  /* 0x0003680a01007387 */ /* 0x000fe20000100a00 */
[----:B------:R-:W3:Y:S01]  /*99430*/  LDL.LU R13, [R1+0x1f4] ;  /* 0x0001f400010d7983 */ /* 0x000ee20000300800 */
[----:B------:R-:W4:Y:S02]  /*99440*/  LDL.LU R14, [R1+0x1f8] ;  /* 0x0001f800010e7983 */ /* 0x000f240000300800 */
[----:B------:R-:W4:Y:S02]  /*99450*/  LDL.LU R15, [R1+0x1fc] ;  /* 0x0001fc00010f7983 */ /* 0x000f240000300800 */
[----:B------:R-:W-:-:S02]  /*99460*/  IMAD.MOV.U32 R26, RZ, RZ, R4 ;  /* 0x000000ffff1a7224 */ /* 0x000fc400078e0004 */
[----:B------:R-:W-:Y:S02]  /*99470*/  IMAD.MOV.U32 R27, RZ, RZ, R28 ;  /* 0x000000ffff1b7224 */ /* 0x000fe400078e001c */
[----:B--2---:R-:W-:Y:S02]  /*99480*/  IMAD.MOV.U32 R6, RZ, RZ, R25 ;  /* 0x000000ffff067224 */ /* 0x004fe400078e0019 */
[----:B------:R-:W-:Y:S01]  /*99490*/  IMAD.MOV.U32 R7, RZ, RZ, R24 ;  /* 0x000000ffff077224 */ /* 0x000fe200078e0018 */
[----:B----4-:R-:W-:Y:S01]  /*994a0*/  STL.64 [R1+0x81a0], R14 ;  /* 0x0081a00e01007387 */ /* 0x010fe20000100a00 */
[----:B---3--:R-:W-:Y:S02]  /*994b0*/  STL.64 [R1+0x8198], R12 ;  /* 0x0081980c01007387 */ /* 0x008fe40000100a00 */
[----:B------:R-:W2:Y:S02]  /*994c0*/  LDL.LU R4, [R1+0x8448] ;  /* 0x0084480001047983 */ /* 0x000ea40000300800 */
[----:B------:R-:W3:Y:S01]  /*994d0*/  LDL.LU R28, [R1+0x8444] ;  /* 0x00844400011c7983 */ /* 0x000ee20000300800 */
[----:B------:R0:W-:Y:S01]  /*994e0*/  STL.64 [R1+0x81b8], R26 ;  /* 0x0081b81a01007387 */ /* 0x0001e20000100a00 */
[----:B------:R1:W-:Y:S02]  /*994f0*/  STL.64 [R1+0x81c0], R6 ;  /* 0x0081c00601007387 */ /* 0x0003e40000100a00 */
[----:B------:R-:W4:Y:S02]  /*99500*/  LDL.LU R24, [R1+0x210] ;  /* 0x0002100001187983 */ /* 0x000f240000300800 */
[----:B------:R-:W4:Y:S01]  /*99510*/  LDL.LU R25, [R1+0x214] ;  /* 0x0002140001197983 */ /* 0x000f220000300800 */
[----:B0-----:R-:W2:Y:S01]  /*99520*/  LDL.LU R26, [R1+0x218] ;  /* 0x00021800011a7983 */ /* 0x001ea20000300800 */
[----:B------:R-:W2:Y:S02]  /*99530*/  LDL.LU R27, [R1+0x21c] ;  /* 0x00021c00011b7983 */ /* 0x000ea40000300800 */
[----:B-1----:R-:W-:-:S02]  /*99540*/  IMAD.MOV.U32 R6, RZ, RZ, R29 ;  /* 0x000000ffff067224 */ /* 0x002fc400078e001d */
[----:B------:R-:W-:Y:S01]  /*99550*/  IMAD.MOV.U32 R7, RZ, RZ, R2 ;  /* 0x000000ffff077224 */ /* 0x000fe200078e0002 */
[----:B--2---:R-:W-:Y:S01]  /*99560*/  STL.64 [R1+0x81d0], R26 ;  /* 0x0081d01a01007387 */ /* 0x004fe20000100a00 */
[----:B----4-:R0:W-:Y:S02]  /*99570*/  STL.64 [R1+0x81c8], R24 ;  /* 0x0081c81801007387 */ /* 0x0101e40000100a00 */
[----:B------:R-:W2:Y:S02]  /*99580*/  LDL.LU R29, [R1+0x8440] ;  /* 0x00844000011d7983 */ /* 0x000ea40000300800 */
[----:B------:R-:W4:Y:S01]  /*99590*/  LDL.LU R2, [R1+0x843c] ;  /* 0x00843c0001027983 */ /* 0x000f220000300800 */
[----:B------:R1:W-:Y:S04]  /*995a0*/  STL.64 [R1+0x81d8], R6 ;  /* 0x0081d80601007387 */ /* 0x0003e80000100a00 */
[----:B0-----:R-:W2:Y:S01]  /*995b0*/  LDL.LU R24, [R1+0x220] ;  /* 0x0002200001187983 */ /* 0x001ea20000300800 */
[----:B------:R-:W2:Y:S02]  /*995c0*/  LDL.LU R25, [R1+0x224] ;  /* 0x0002240001197983 */ /* 0x000ea40000300800 */
[----:B------:R-:W2:Y:S02]  /*995d0*/  LDL.LU R26, [R1+0x228] ;  /* 0x00022800011a7983 */ /* 0x000ea40000300800 */
[----:B------:R-:W2:Y:S02]  /*995e0*/  LDL.LU R27, [R1+0x22c] ;  /* 0x00022c00011b7983 */ /* 0x000ea40000300800 */
[----:B-1----:R-:W-:-:S02]  /*995f0*/  IMAD.MOV.U32 R6, RZ, RZ, R0 ;  /* 0x000000ffff067224 */ /* 0x002fc400078e0000 */
[----:B------:R-:W-:Y:S01]  /*99600*/  IMAD.MOV.U32 R7, RZ, RZ, R3 ;  /* 0x000000ffff077224 */ /* 0x000fe200078e0003 */
[----:B--2---:R-:W-:Y:S01]  /*99610*/  STL.64 [R1+0x81e8], R26 ;  /* 0x0081e81a01007387 */ /* 0x004fe20000100a00 */
[----:B------:R-:W-:Y:S02]  /*99620*/  STL.64 [R1+0x81e0], R24 ;  /* 0x0081e01801007387 */ /* 0x000fe40000100a00 */
[----:B------:R-:W2:Y:S02]  /*99630*/  LDL.LU R0, [R1+0x8438] ;  /* 0x0084380001007983 */ /* 0x000ea40000300800 */
[----:B------:R-:W2:Y:S01]  /*99640*/  LDL.LU R3, [R1+0x8434] ;  /* 0x0084340001037983 */ /* 0x000ea20000300800 */
[----:B------:R3:W-:Y:S02]  /*99650*/  STL.64 [R1+0x81f0], R6 ;  /* 0x0081f00601007387 */ /* 0x0007e40000100a00 */
[----:B---3--:R-:W-:Y:S02]  /*99660*/  IMAD.MOV.U32 R6, RZ, RZ, R28 ;  /* 0x000000ffff067224 */ /* 0x008fe400078e001c */
[----:B------:R-:W-:Y:S01]  /*99670*/  IMAD.MOV.U32 R7, RZ, RZ, R4 ;  /* 0x000000ffff077224 */ /* 0x000fe200078e0004 */
[----:B------:R-:W3:Y:S01]  /*99680*/  LDL.LU R28, [R1+0x8430] ;  /* 0x00843000011c7983 */ /* 0x000ee20000300800 */
[----:B------:R-:W2:Y:S03]  /*99690*/  LDL.LU R4, [R1+0x842c] ;  /* 0x00842c0001047983 */ /* 0x000ea60000300800 */
[----:B------:R4:W-:Y:S01]  /*996a0*/  STL.64 [R1+0x8208], R6 ;  /* 0x0082080601007387 */ /* 0x0009e20000100a00 */
[----:B------:R-:W2:Y:S02]  /*996b0*/  LDL.LU R24, [R1+0x230] ;  /* 0x0002300001187983 */ /* 0x000ea40000300800 */
[----:B------:R-:W2:Y:S02]  /*996c0*/  LDL.LU R25, [R1+0x234] ;  /* 0x0002340001197983 */ /* 0x000ea40000300800 */
[----:B------:R-:W2:Y:S01]  /*996d0*/  LDL.LU R26, [R1+0x238] ;  /* 0x00023800011a7983 */ /* 0x000ea20000300800 */
[----:B------:R-:W2:Y:S01]  /*996e0*/  LDL.LU R27, [R1+0x23c] ;  /* 0x00023c00011b7983 */ /* 0x000ea20000300800 */
[----:B----4-:R-:W-:-:S02]  /*996f0*/  IMAD.MOV.U32 R6, RZ, RZ, R2 ;  /* 0x000000ffff067224 */ /* 0x010fc400078e0002 */
[----:B------:R-:W-:Y:S01]  /*99700*/  IMAD.MOV.U32 R7, RZ, RZ, R29 ;  /* 0x000000ffff077224 */ /* 0x000fe200078e001d */
[----:B------:R-:W4:Y:S01]  /*99710*/  LDL.LU R2, [R1+0x8428] ;  /* 0x0084280001027983 */ /* 0x000f220000300800 */
[----:B------:R-:W3:Y:S03]  /*99720*/  LDL.LU R29, [R1+0x8424] ;  /* 0x00842400011d7983 */ /* 0x000ee60000300800 */
[----:B------:R-:W-:Y:S04]  /*99730*/  STL.64 [R1+0x8220], R6 ;  /* 0x0082200601007387 */ /* 0x000fe80000100a00 */
[----:B--2---:R-:W-:Y:S01]  /*99740*/  STL.64 [R1+0x8200], R26 ;  /* 0x0082001a01007387 */ /* 0x004fe20000100a00 */
[----:B------:R0:W-:Y:S03]  /*99750*/  STL.64 [R1+0x81f8], R24 ;  /* 0x0081f81801007387 */ /* 0x0001e60000100a00 */
[----:B0-----:R-:W2:Y:S01]  /*99760*/  LDL.LU R24, [R1+0x240] ;  /* 0x0002400001187983 */ /* 0x001ea20000300800 */
[----:B------:R-:W2:Y:S02]  /*99770*/  LDL.LU R25, [R1+0x244] ;  /* 0x0002440001197983 */ /* 0x000ea40000300800 */
[----:B------:R-:W2:Y:S02]  /*99780*/  LDL.LU R26, [R1+0x248] ;  /* 0x00024800011a7983 */ /* 0x000ea40000300800 */
[----:B------:R-:W2:Y:S02]  /*99790*/  LDL.LU R27, [R1+0x24c] ;  /* 0x00024c00011b7983 */ /* 0x000ea40000300800 */
[----:B------:R-:W-:-:S02]  /*997a0*/  IMAD.MOV.U32 R6, RZ, RZ, R3 ;  /* 0x000000ffff067224 */ /* 0x000fc400078e0003 */
[----:B------:R-:W-:Y:S01]  /*997b0*/  IMAD.MOV.U32 R7, RZ, RZ, R0 ;  /* 0x000000ffff077224 */ /* 0x000fe200078e0000 */
[----:B------:R-:W3:Y:S01]  /*997c0*/  LDL.LU R3, [R1+0x8420] ;  /* 0x0084200001037983 */ /* 0x000ee20000300800 */
        /* <DEDUP_REMOVED lines=9> */
[----:B---3--:R-:W-:Y:S01]  /*99860*/  IMAD.MOV.U32 R7, RZ, RZ, R28 ;  /* 0x000000ffff077224 */ /* 0x008fe200078e001c */
        /* <DEDUP_REMOVED lines=10> */
[----:B----4-:R-:W-:Y:S01]  /*99910*/  IMAD.MOV.U32 R7, RZ, RZ, R2 ;  /* 0x000000ffff077224 */ /* 0x010fe200078e0002 */
        /* <DEDUP_REMOVED lines=11> */
[----:B------:R-:W4:Y:S01]  /*999d0*/  LDL.LU R0, [R1+0x8408] ;  /* 0x0084080001007983 */ /* 0x000f220000300800 */
[----:B------:R-:W4:Y:S03]  /*999e0*/  LDL.LU R3, [R1+0x8404] ;  /* 0x0084040001037983 */ /* 0x000f260000300800 */
[----:B------:R3:W-:Y:S02]  /*999f0*/  STL.64 [R1+0x8280], R6 ;  /* 0x0082800601007387 */ /* 0x0007e40000100a00 */
[----:B---3--:R-:W-:Y:S02]  /*99a00*/  IMAD.MOV.U32 R6, RZ, RZ, R28 ;  /* 0x000000ffff067224 */ /* 0x008fe400078e001c */
        /* <DEDUP_REMOVED lines=32> */
[----:B---3--:R-:W-:-:S02]  /*99c10*/  IMAD.MOV.U32 R6, RZ, RZ, R4 ;  /* 0x000000ffff067224 */ /* 0x008fc400078e0004 */
        /* <DEDUP_REMOVED lines=85> */
[----:B--2---:R-:W-:Y:S01]  /*9a170*/  STL.64 [R1+0x8350], R26 ;  /* 0x0083501a01007387 */ /* 0x004fe20000100a00 */
[----:B------:R0:W-:Y:S03]  /*9a180*/  STL.64 [R1+0x8348], R24 ;  /* 0x0083481801007387 */ /* 0x0001e60000100a00 */
[----:B0-----:R-:W2:Y:S01]  /*9a190*/  LDL.LU R24, [R1+0x320] ;  /* 0x0003200001187983 */ /* 0x001ea20000300800 */
[----:B------:R-:W2:Y:S02]  /*9a1a0*/  LDL.LU R25, [R1+0x324] ;  /* 0x0003240001197983 */ /* 0x000ea40000300800 */
[----:B------:R-:W2:Y:S02]  /*9a1b0*/  LDL.LU R26, [R1+0x328] ;  /* 0x00032800011a7983 */ /* 0x000ea40000300800 */
[----:B------:R-:W2:Y:S02]  /*9a1c0*/  LDL.LU R27, [R1+0x32c] ;  /* 0x00032c00011b7983 */ /* 0x000ea40000300800 */
        /* <DEDUP_REMOVED lines=18> */
[----:B---3--:R-:W-:Y:S01]  /*9a2f0*/  IMAD.MOV.U32 R19, RZ, RZ, R4 ;  /* 0x000000ffff137224 */ /* 0x008fe200078e0004 */
[----:B------:R-:W3:Y:S01]  /*9a300*/  LDL.LU R12, [R1+0x200] ;  /* 0x00020000010c7983 */ /* 0x000ee20000300800 */
[----:B------:R-:W3:Y:S02]  /*9a310*/  LDL.LU R13, [R1+0x204] ;  /* 0x00020400010d7983 */ /* 0x000ee40000300800 */
[----:B------:R-:W3:Y:S02]  /*9a320*/  LDL.LU R14, [R1+0x208] ;  /* 0x00020800010e7983 */ /* 0x000ee40000300800 */
[----:B------:R-:W3:Y:S01]  /*9a330*/  LDL.LU R15, [R1+0x20c] ;  /* 0x00020c00010f7983 */ /* 0x000ee20000300800 */
[----:B------:R-:W3:Y:S01]  /*9a340*/  LDL.LU R8, [R1+0x1e0] ;  /* 0x0001e00001087983 */ /* 0x000ee20000300800 */
[----:B------:R-:W3:Y:S02]  /*9a350*/  LDL.LU R9, [R1+0x1e4] ;  /* 0x0001e40001097983 */ /* 0x000ee40000300800 */
[----:B------:R-:W3:Y:S02]  /*9a360*/  LDL.LU R10, [R1+0x1e8] ;  /* 0x0001e800010a7983 */ /* 0x000ee40000300800 */
[----:B------:R-:W3:Y:S02]  /*9a370*/  LDL.LU R11, [R1+0x1ec] ;  /* 0x0001ec00010b7983 */ /* 0x000ee40000300800 */
[----:B------:R-:W-:-:S02]  /*9a380*/  IMAD.MOV.U32 R16, RZ, RZ, R2 ;  /* 0x000000ffff107224 */ /* 0x000fc400078e0002 */
[----:B------:R-:W3:Y:S01]  /*9a390*/  LDL.LU R2, [R1+0x83a0] ;  /* 0x0083a00001027983 */ /* 0x000ee20000300800 */
[C---:B--2---:R-:W-:Y:S03]  /*9a3a0*/  HMMA.16816.F32.BF16 R4, R20.reuse, R6, R24 ;  /* 0x000000061404723c */ /* 0x044fe60000041818 */
[----:B------:R-:W2:Y:S01]  /*9a3b0*/  LDL.LU.64 R26, [R1+0x8398] ;  /* 0x00839800011a7983 */ /* 0x000ea20000300a00 */
[----:B------:R-:W2:Y:S11]  /*9a3c0*/  LDL.LU.64 R24, [R1+0x8390] ;  /* 0x0083900001187983 */ /* 0x000eb60000300a00 */
[----:B------:R-:W-:Y:S08]  /*9a3d0*/  @!UPT UIADD3 URZ, URZ, URZ, URZ ;  /* 0x0000003f3f3ff290 */ /* 0x000ff0000fffe03f */
        /* <DEDUP_REMOVED lines=137> */
[----:B------:R-:W3:Y:S11]  /*9ac70*/  LDL.LU.64 R26, [R1+0x81b8] ;  /* 0x0081b800011a7983 */ /* 0x000ef60000300a00 */
[----:B------:R-:W-:Y:S10]  /*9ac80*/  @!UPT UIADD3 URZ, URZ, URZ, URZ ;  /* 0x0000003f3f3ff290 */ /* 0x000ff4000fffe03f */
[----:B------:R-:W-:Y:S01]  /*9ac90*/  STL.64 [R1+0x210], R4 ;  /* 0x0002100401007387 */ /* 0x000fe20000100a00 */
[----:B------:R0:W-:Y:S03]  /*9aca0*/  STL.64 [R1+0x218], R6 ;  /* 0x0002180601007387 */ /* 0x0001e60000100a00 */
[----:B0-----:R-:W2:Y:S01]  /*9acb0*/  LDL.LU.64 R6, [R1+0x81b0] ;  /* 0x0081b00001067983 */ /* 0x001ea20000300a00 */
[----:B------:R-:W2:Y:S02]  /*9acc0*/  LDL.LU R5, [R1+0x81a8] ;  /* 0x0081a80001057983 */ /* 0x000ea40000300800 */
[----:B------:R-:W2:Y:S01]  /*9acd0*/  LDL R4, [R1+0x3ab8] ;  /* 0x003ab80001047983 */ /* 0x000ea20000100800 */
[C---:B---3--:R-:W-:Y:S01]  /*9ace0*/  HMMA.16816.F32.BF16 R24, R20.reuse, R26, R12 ;  /* 0x0000001a1418723c */ /* 0x048fe2000004180c */
[----:B------:R-:W3:Y:S01]  /*9acf0*/  LDL.LU.64 R14, [R1+0x81a0] ;  /* 0x0081a000010e7983 */ /* 0x000ee20000300a00 */
[----:B------:R-:W3:Y:S11]  /*9ad00*/  LDL.LU.64 R12, [R1+0x8198] ;  /* 0x00819800010c7983 */ /* 0x000ef60000300a00 */
[----:B------:R-:W-:Y:S10]  /*9ad10*/  @!UPT UIADD3 URZ, URZ, URZ, URZ ;  /* 0x0000003f3f3ff290 */ /* 0x000ff4000fffe03f */
[----:B------:R-:W-:Y:S01]  /*9ad20*/  STL.64 [R1+0x200], R24 ;  /* 0x0002001801007387 */ /* 0x000fe20000100a00 */
[----:B------:R0:W-:Y:S03]  /*9ad30*/  STL.64 [R1+0x208], R26 ;  /* 0x0002081a01007387 */ /* 0x0001e60000100a00 */
[----:B0-----:R-:W3:Y:S02]  /*9ad40*/  LDL.LU.64 R26, [R1+0x8190] ;  /* 0x00819000011a7983 */ /* 0x001ee40000300a00 */
[C---:B---3--:R-:W-:Y:S02]  /*9ad50*/  HMMA.16816.F32.BF16 R24, R20.reuse, R26, R12 ;  /* 0x0000001a1418723c */ /* 0x048fe4000004180c */
[----:B------:R-:W3:Y:S01]  /*9ad60*/  LDL.LU.64 R14, [R1+0x8188] ;  /* 0x00818800010e7983 */ /* 0x000ee20000300a00 */
[----:B------:R-:W2:Y:S11]  /*9ad70*/  LDL.LU.64 R12, [R1+0x8180] ;  /* 0x00818000010c7983 */ /* 0x000eb60000300a00 */
[----:B------:R-:W-:Y:S09]  /*9ad80*/  @!UPT UIADD3 URZ, URZ, URZ, URZ ;  /* 0x0000003f3f3ff290 */ /* 0x000ff2000fffe03f */
[----:B------:R2:W-:Y:S01]  /*9ad90*/  STL.64 [R1+0x1f0], R24 ;  /* 0x0001f01801007387 */ /* 0x0005e20000100a00 */
[----:B------:R0:W-:Y:S02]  /*9ada0*/  STL.64 [R1+0x1f8], R26 ;  /* 0x0001f81a01007387 */ /* 0x0001e40000100a00 */
[----:B--2---:R-:W-:Y:S02]  /*9adb0*/  IMAD.MOV.U32 R24, RZ, RZ, R13 ;  /* 0x000000ffff187224 */ /* 0x004fe400078e000d */
[----:B------:R-:W-:Y:S02]  /*9adc0*/  IMAD.MOV.U32 R25, RZ, RZ, R12 ;  /* 0x000000ffff197224 */ /* 0x000fe400078e000c */
[----:B---3--:R-:W-:Y:S01]  /*9add0*/  HMMA.16816.F32.BF16 R12, R20, R14, R8 ;  /* 0x0000000e140c723c */ /* 0x008fe20000041808 */
[----:B------:R-:W2:Y:S01]  /*9ade0*/  LDL.LU.64 R10, [R1+0x8178] ;  /* 0x00817800010a7983 */ /* 0x000ea20000300a00 */
[----:B0-----:R-:W-:Y:S02]  /*9adf0*/  IMAD.MOV.U32 R26, RZ, RZ, R3 ;  /* 0x000000ffff1a7224 */ /* 0x001fe400078e0003 */
[----:B------:R-:W-:-:S02]  /*9ae00*/  IMAD.MOV.U32 R27, RZ, RZ, R0 ;  /* 0x000000ffff1b7224 */ /* 0x000fc400078e0000 */
[----:B----4-:R-:W-:Y:S02]  /*9ae10*/  IMAD.MOV.U32 R17, RZ, RZ, R29 ;  /* 0x000000ffff117224 */ /* 0x010fe400078e001d */
[----:B------:R-:W-:Y:S01]  /*9ae20*/  IMAD.MOV.U32 R18, RZ, RZ, R28 ;  /* 0x000000ffff127224 */ /* 0x000fe200078e001c */
[----:B------:R-:W3:Y:S11]  /*9ae30*/  LDL.LU.64 R8, [R1+0x8170] ;  /* 0x0081700001087983 */ /* 0x000ef60000300a00 */
[----:B------:R-:W-:Y:S03]  /*9ae40*/  @!UPT UIADD3 URZ, URZ, URZ, URZ ;  /* 0x0000003f3f3ff290 */ /* 0x000fe6000fffe03f */
[----:B------:R-:W-:Y:S01]  /*9ae50*/  STL.64 [R1+0x1e0], R12 ;  /* 0x0001e00c01007387 */ /* 0x000fe20000100a00 */
[----:B------:R0:W-:Y:S02]  /*9ae60*/  STL.64 [R1+0x1e8], R14 ;  /* 0x0001e80e01007387 */ /* 0x0001e40000100a00 */
[C---:B0-----:R-:W-:Y:S01]  /*9ae70*/  HMMA.16816.F32.BF16 R12, R20.reuse, R6, R16 ;  /* 0x00000006140c723c */ /* 0x041fe20000041810 */
[----:B------:R-:W-:Y:S11]  /*9ae80*/  LDSM.16.MT88.4 R16, [R2+0x21000] ;  /* 0x021000000210783b */ /* 0x000ff60000004200 */
[----:B------:R-:W-:Y:S11]  /*9ae90*/  @!UPT UIADD3 URZ, URZ, URZ, URZ ;  /* 0x0000003f3f3ff290 */ /* 0x000ff6000fffe03f */
[----:B------:R-:W-:Y:S01]  /*9aea0*/  @!UPT UIADD3 URZ, URZ, URZ, URZ ;  /* 0x0000003f3f3ff290 */ /* 0x000fe2000fffe03f */
[----:B------:R-:W-:Y:S02]  /*9aeb0*/  IMAD.MOV.U32 R29, RZ, RZ, R14 ;  /* 0x000000ffff1d7224 */ /* 0x000fe400078e000e */
[----:B------:R-:W-:Y:S01]  /*9aec0*/  IMAD.MOV.U32 R28, RZ, RZ, R15 ;  /* 0x000000ffff1c7224 */ /* 0x000fe200078e000f */
[----:B--2---:R-:W-:Y:S01]  /*9aed0*/  HMMA.16816.F32.BF16 R24, R20, R10, R24 ;  /* 0x0000000a1418723c */ /* 0x004fe20000041818 */
[----:B------:R-:W-:Y:S11]  /*9aee0*/  LDSM.16.M88.4 R20, [R4+0x1000] ;  /* 0x001000000414783b */ /* 0x000ff60000000200 */
[----:B------:R-:W-:Y:S11]  /*9aef0*/  @!UPT UIADD3 URZ, URZ, URZ, URZ ;  /* 0x0000003f3f3ff290 */ /* 0x000ff6000fffe03f */
[----:B------:R-:W-:Y:S01]  /*9af00*/  @!UPT UIADD3 URZ, URZ, URZ, URZ ;  /* 0x0000003f3f3ff290 */ /* 0x000fe2000fffe03f */
[----:B------:R-:W-:Y:S02]  /*9af10*/  IMAD.MOV.U32 R0, RZ, RZ, R27 ;  /* 0x000000ffff007224 */ /* 0x000fe400078e001b */
[----:B------:R-:W-:Y:S01]  /*9af20*/  IMAD.MOV.U32 R3, RZ, RZ, R26 ;  /* 0x000000ffff037224 */ /* 0x000fe200078e001a */
[----:B------:R-:W-:Y:S02]  /*9af30*/  STL.64 [R1+0x1d0], R24 ;  /* 0x0001d01801007387 */ /* 0x000fe40000100a00 */
[----:B------:R-:W-:Y:S02]  /*9af40*/  STL [R1+0x7954], R0 ;  /* 0x0079540001007387 */ /* 0x000fe40000100800 */
[----:B------:R-:W-:Y:S01]  /*9af50*/  LDSM.16.M88.4 R24, [R4+0x5000] ;  /* 0x005000000418783b */ /* 0x000fe20000000200 */
[----:B------:R-:W-:Y:S03]  /*9af60*/  STL [R1+0x7950], R3 ;  /* 0x0079500301007387 */ /* 0x000fe60000100800 */
[----:B------:R-:W-:Y:S02]  /*9af70*/  STL.64 [R1+0x1c0], R12 ;  /* 0x0001c00c01007387 */ /* 0x000fe40000100a00 */
[----:B------:R-:W0:Y:S04]  /*9af80*/  LDSM.16.M88.4 R12, [R4] ;  /* 0x00000000040c783b */ /* 0x000e280000000200 */
[----:B------:R-:W-:Y:S01]  /*9af90*/  STL [R1+0x795c], R28 ;  /* 0x00795c1c01007387 */ /* 0x000fe20000100800 */
[----:B------:R-:W-:Y:S01]  /*9afa0*/  STL [R1+0x7958], R29 ;  /* 0x0079581d01007387 */ /* 0x000fe20000100800 */
[----:B------:R1:W-:Y:S03]  /*9afb0*/  STL [R1+0x7960], R2 ;  /* 0x0079600201007387 */ /* 0x0003e60000100800 */
[----:B0-----:R-:W-:Y:S01]  /*9afc0*/  STL.64 [R1+0x1b0], R12 ;  /* 0x0001b00c01007387 */ /* 0x001fe20000100a00 */
[----:B------:R-:W-:-:S02]  /*9afd0*/  IMAD.MOV.U32 R3, RZ, RZ, R12 ;  /* 0x000000ffff037224 */ /* 0x000fc400078e000c */
[----:B------:R-:W-:Y:S02]  /*9afe0*/  STL.64 [R1+0x1b8], R14 ;  /* 0x0001b80e01007387 */ /* 0x000fe40000100a00 */
[----:B-1----:R-:W-:Y:S02]  /*9aff0*/  IMAD.MOV.U32 R2, RZ, RZ, R13 ;  /* 0x000000ffff027224 */ /* 0x002fe400078e000d */
[----:B------:R-:W0:Y:S04]  /*9b000*/  LDSM.16.M88.4 R12, [R4+0x2000] ;  /* 0x00200000040c783b */ /* 0x000e280000000200 */
[----:B------:R-:W-:Y:S01]  /*9b010*/  STL.64 [R1+0x1a0], R20 ;  /* 0x0001a01401007387 */ /* 0x000fe20000100a00 */
[----:B------:R-:W-:Y:S02]  /*9b020*/  STL.64 [R1+0x1a8], R22 ;  /* 0x0001a81601007387 */ /* 0x000fe40000100a00 */
[----:B------:R-:W1:Y:S01]  /*9b030*/  LDSM.16.M88.4 R20, [R4+0x3000] ;  /* 0x003000000414783b */ /* 0x000e620000000200 */
[----:B0-----:R-:W-:Y:S03]  /*9b040*/  STL.64 [R1+0x190], R12 ;  /* 0x0001900c01007387 */ /* 0x001fe60000100a00 */
[----:B------:R-:W-:-:S02]  /*9b050*/  IMAD.MOV.U32 R7, RZ, RZ, R12 ;  /* 0x000000ffff077224 */ /* 0x000fc400078e000c */
[----:B------:R-:W-:Y:S02]  /*9b060*/  STL.64 [R1+0x198], R14 ;  /* 0x0001980e01007387 */ /* 0x000fe40000100a00 */
[----:B------:R-:W-:Y:S02]  /*9b070*/  IMAD.MOV.U32 R6, RZ, RZ, R13 ;  /* 0x000000ffff067224 */ /* 0x000fe400078e000d */
[----:B------:R-:W0:Y:S04]  /*9b080*/  LDSM.16.M88.4 R12, [R4+0x4000] ;  /* 0x00400000040c783b */ /* 0x000e280000000200 */
[----:B-1----:R-:W-:Y:S01]  /*9b090*/  STL.64 [R1+0x180], R20 ;  /* 0x0001801401007387 */ /* 0x002fe20000100a00 */
[----:B------:R-:W-:Y:S02]  /*9b0a0*/  STL.64 [R1+0x188], R22 ;  /* 0x0001881601007387 */ /* 0x000fe40000100a00 */
[----:B------:R-:W-:Y:S01]  /*9b0b0*/  LDSM.16.M88.4 R20, [R4+0x6000] ;  /* 0x006000000414783b */ /* 0x000fe20000000200 */
[----:B0-----:R-:W-:Y:S03]  /*9b0c0*/  STL.64 [R1+0x170], R12 ;  /* 0x0001700c01007387 */ /* 0x001fe60000100a00 */
[----:B------:R-:W-:Y:S02]  /*9b0d0*/  STL.64 [R1+0x178], R14 ;  /* 0x0001780e01007387 */ /* 0x000fe40000100a00 */
[----:B------:R-:W0:Y:S04]  /*9b0e0*/  LDSM.16.M88.4 R12, [R4+0x7000] ;  /* 0x00700000040c783b */ /* 0x000e280000000200 */
[----:B------:R-:W-:Y:S01]  /*9b0f0*/  STL.64 [R1+0x160], R24 ;  /* 0x0001601801007387 */ /* 0x000fe20000100a00 */
[----:B------:R-:W-:Y:S02]  /*9b100*/  STL.64 [R1+0x168], R26 ;  /* 0x0001681a01007387 */ /* 0x000fe40000100a00 */
[----:B------:R-:W-:Y:S02]  /*9b110*/  LDSM.16.M88.4 R24, [R4+0x9000] ;  /* 0x009000000418783b */ /* 0x000fe40000000200 */
[----:B0-----:R-:W-:Y:S02]  /*9b120*/  STL.64 [R1+0x140], R12 ;  /* 0x0001400c01007387 */ /* 0x001fe40000100a00 */
[----:B------:R-:W-:Y:S02]  /*9b130*/  STL.64 [R1+0x150], R20 ;  /* 0x0001501401007387 */ /* 0x000fe40000100a00 */
[----:B------:R-:W-:Y:S02]  /*9b140*/  STL.64 [R1+0x158], R22 ;  /* 0x0001581601007387 */ /* 0x000fe40000100a00 */
[----:B------:R-:W-:Y:S02]  /*9b150*/  STL.64 [R1+0x148], R14 ;  /* 0x0001480e01007387 */ /* 0x000fe40000100a00 */
[----:B------:R-:W-:Y:S01]  /*9b160*/  IMAD.MOV.U32 R29, RZ, RZ, R13 ;  /* 0x000000ffff1d7224 */ /* 0x000fe200078e000d */
[----:B------:R-:W-:Y:S04]  /*9b170*/  LDSM.16.M88.4 R20, [R4+0xa000] ;  /* 0x00a000000414783b */ /* 0x000fe80000000200 */
[----:B------:R-:W0:Y:S04]  /*9b180*/  LDSM.16.M88.4 R12, [R4+0x8000] ;  /* 0x00800000040c783b */ /* 0x000e280000000200 */
[----:B------:R-:W-:Y:S04]  /*9b190*/  STL [R1+0x8100], R29 ;  /* 0x0081001d01007387 */ /* 0x000fe80000100800 */
[----:B0-----:R-:W-:Y:S01]  /*9b1a0*/  STL.64 [R1+0x130], R12 ;  /* 0x0001300c01007387 */ /* 0x001fe20000100a00 */
        /* <DEDUP_REMOVED lines=12> */
[----:B------:R1:W-:Y:S04]  /*9b270*/  STL [R1+0x8104], R29 ;  /* 0x0081041d01007387 */ /* 0x0003e80000100800 */
[----:B0-----:R-:W-:Y:S01]  /*9b280*/  STL.64 [R1+0xe0], R12 ;  /* 0x0000e00c01007387 */ /* 0x001fe20000100a00 */
[----:B------:R-:W-:Y:S02]  /*9b290*/  STL.64 [R1+0xf0], R20 ;  /* 0x0000f01401007387 */ /* 0x000fe40000100a00 */
[----:B------:R-:W-:Y:S02]  /*9b2a0*/  STL.64 [R1+0xf8], R22 ;  /* 0x0000f81601007387 */ /* 0x000fe40000100a00 */
[----:B------:R-:W-:Y:S02]  /*9b2b0*/  STL.64 [R1+0xe8], R14 ;  /* 0x0000e80e01007387 */ /* 0x000fe40000100a00 */
[----:B-1----:R-:W-:Y:S01]  /*9b2c0*/  IMAD.MOV.U32 R29, RZ, RZ, R13 ;  /* 0x000000ffff1d7224 */ /* 0x002fe200078e000d */
        /* <DEDUP_REMOVED lines=14> */
[----:B------:R-:W0:Y:S04]  /*9b3b0*/  LDSM.16.M88.4 R20, [R4+0x12000] ;  /* 0x012000000414783b */ /* 0x000e280000000200 */
[----:B------:R-:W-:Y:S01]  /*9b3c0*/  STL.64 [R1+0xa8], R14 ;  /* 0x0000a80e01007387 */ /* 0x000fe20000100a00 */
[----:B-1----:R-:W-:-:S02]  /*9b3d0*/  IMAD.MOV.U32 R29, RZ, RZ, R13 ;  /* 0x000000ffff1d7224 */ /* 0x002fc400078e000d */
[----:B------:R-:W1:Y:S01]  /*9b3e0*/  LDSM.16.M88.4 R12, [R4+0x13000] ;  /* 0x01300000040c783b */ /* 0x000e620000000200 */
[----:B0-----:R-:W-:Y:S03]  /*9b3f0*/  STL.64 [R1+0x90], R20 ;  /* 0x0000901401007387 */ /* 0x001fe60000100a00 */
[----:B------:R-:W-:Y:S02]  /*9b400*/  STL.64 [R1+0x98], R22 ;  /* 0x0000981601007387 */ /* 0x000fe40000100a00 */
[----:B-1----:R-:W-:Y:S02]  /*9b410*/  STL.64 [R1+0x80], R12 ;  /* 0x0000800c01007387 */ /* 0x002fe40000100a00 */
[----:B------:R-:W0:Y:S04]  /*9b420*/  LDSM.16.M88.4 R20, [R4+0x14000] ;  /* 0x014000000414783b */ /* 0x000e280000000200 */
[----:B------:R-:W-:Y:S01]  /*9b430*/  IMAD.MOV.U32 R28, RZ, RZ, R12 ;  /* 0x000000ffff1c7224 */ /* 0x000fe200078e000c */
[----:B------:R-:W-:Y:S01]  /*9b440*/  STL.64 [R1+0x88], R14 ;  /* 0x0000880e01007387 */ /* 0x000fe20000100a00 */
[----:B------:R-:W-:-:S02]  /*9b450*/  IMAD.MOV.U32 R0, RZ, RZ, R13 ;  /* 0x000000ffff007224 */ /* 0x000fc400078e000d */
[----:B------:R-:W1:Y:S03]  /*9b460*/  LDSM.16.M88.4 R12, [R4+0x15000] ;  /* 0x01500000040c783b */ /* 0x000e660000000200 */
[----:B------:R1:W-:Y:S01]  /*9b470*/  STL [R1+0x7ff4], R0 ;  /* 0x007ff40001007387 */ /* 0x0003e20000100800 */
[----:B------:R2:W-:Y:S03]  /*9b480*/  STL [R1+0x7ff0], R28 ;  /* 0x007ff01c01007387 */ /* 0x0005e60000100800 */
[----:B0-----:R-:W-:Y:S01]  /*9b490*/  STL.64 [R1+0x70], R20 ;  /* 0x0000701401007387 */ /* 0x001fe20000100a00 */
[----:B------:R-:W-:Y:S02]  /*9b4a0*/  STL.64 [R1+0x78], R22 ;  /* 0x0000781601007387 */ /* 0x000fe40000100a00 */
[----:B------:R-:W0:Y:S04]  /*9b4b0*/  LDSM.16.M88.4 R20, [R4+0x17000] ;  /* 0x017000000414783b */ /* 0x000e280000000200 */
[----:B-1----:R-:W-:Y:S01]  /*9b4c0*/  IMAD.MOV.U32 R0, RZ, RZ, R12 ;  /* 0x000000ffff007224 */ /* 0x002fe200078e000c */
[----:B------:R-:W-:Y:S01]  /*9b4d0*/  STL.64 [R1+0x60], R12 ;  /* 0x0000600c01007387 */ /* 0x000fe20000100a00 */
[----:B------:R-:W-:Y:S02]  /*9b4e0*/  STL.64 [R1+0x68], R14 ;  /* 0x0000680e01007387 */ /* 0x000fe40000100a00 */
[----:B--2---:R-:W-:-:S02]  /*9b4f0*/  IMAD.MOV.U32 R28, RZ, RZ, R13 ;  /* 0x000000ffff1c7224 */ /* 0x004fc400078e000d */
[----:B------:R-:W-:Y:S01]  /*9b500*/  STL.64 [R1+0x50], R24 ;  /* 0x0000501801007387 */ /* 0x000fe20000100a00 */
[----:B------:R-:W1:Y:S04]  /*9b510*/  LDSM.16.M88.4 R12, [R4+0x18000] ;  /* 0x01800000040c783b */ /* 0x000e680000000200 */
[----:B------:R-:W-:Y:S02]  /*9b520*/  STL.64 [R1+0x58], R26 ;  /* 0x0000581a01007387 */ /* 0x000fe40000100a00 */
[----:B------:R-:W2:Y:S02]  /*9b530*/  LDSM.16.M88.4 R24, [R4+0x19000] ;  /* 0x019000000418783b */ /* 0x000ea40000000200 */
[----:B0-----:R-:W-:Y:S02]  /*9b540*/  STL.64 [R1+0x40], R20 ;  /* 0x0000401401007387 */ /* 0x001fe40000100a00 */
[----:B------:R-:W-:Y:S02]  /*9b550*/  STL.64 [R1+0x48], R22 ;  /* 0x0000481601007387 */ /* 0x000fe40000100a00 */
[----:B------:R-:W0:Y:S01]  /*9b560*/  LDSM.16.M88.4 R20, [R4+0x1a000] ;  /* 0x01a000000414783b */ /* 0x000e220000000200 */
[----:B-1----:R-:W-:Y:S03]  /*9b570*/  STL.64 [R1+0x30], R12 ;  /* 0x0000300c01007387 */ /* 0x002fe60000100a00 */
[----:B------:R-:W-:Y:S02]  /*9b580*/  STL.64 [R1+0x38], R14 ;  /* 0x0000380e01007387 */ /* 0x000fe40000100a00 */
[----:B--2---:R-:W-:Y:S02]  /*9b590*/  STL.64 [R1+0x20], R24 ;  /* 0x0000201801007387 */ /* 0x004fe40000100a00 */
[----:B------:R-:W-:Y:S02]  /*9b5a0*/  STL.64 [R1+0x28], R26 ;  /* 0x0000281a01007387 */ /* 0x000fe40000100a00 */
[----:B------:R-:W1:Y:S04]  /*9b5b0*/  LDSM.16.M88.4 R24, [R4+0x1c000] ;  /* 0x01c000000418783b */ /* 0x000e680000000200 */
[----:B------:R-:W2:Y:S04]  /*9b5c0*/  LDSM.16.M88.4 R12, [R4+0x1b000] ;  /* 0x01b00000040c783b */ /* 0x000ea80000000200 */
[----:B0-----:R-:W-:Y:S01]  /*9b5d0*/  STL.64 [R1+0x10], R20 ;  /* 0x0000101401007387 */ /* 0x001fe20000100a00 */
[----:B------:R-:W-:Y:S03]  /*9b5e0*/  STL.64 [R1+0x18], R22 ;  /* 0x0000181601007387 */ /* 0x000fe60000100a00 */
[----:B-1----:R-:W-:Y:S01]  /*9b5f0*/  STL.64 [R1+0x7f20], R26 ;  /* 0x007f201a01007387 */ /* 0x002fe20000100a00 */
[----:B--2---:R-:W-:Y:S02]  /*9b600*/  STL.64 [R1], R12 ;  /* 0x0000000c01007387 */ /* 0x004fe40000100a00 */
[----:B------:R-:W-:Y:S02]  /*9b610*/  STL.64 [R1+0x8], R14 ;  /* 0x0000080e01007387 */ /* 0x000fe40000100a00 */
[----:B------:R0:W-:Y:S01]  /*9b620*/  STL.64 [R1+0x7f18], R24 ;  /* 0x007f181801007387 */ /* 0x0001e20000100a00 */
[----:B------:R-:W1:Y:S04]  /*9b630*/  LDSM.16.M88.4 R12, [R4+0x1d000] ;  /* 0x01d00000040c783b */ /* 0x000e680000000200 */
[----:B0-----:R-:W2:Y:S04]  /*9b640*/  LDL.64 R24, [R1+0x170] ;  /* 0x0001700001187983 */ /* 0x001ea80000100a00 */
[----:B--2---:R0:W-:Y:S02]  /*9b650*/  STL.64 [R1+0x8110], R24 ;  /* 0x0081101801007387 */ /* 0x0041e40000100a00 */
[----:B0-----:R-:W-:-:S02]  /*9b660*/  IMAD.MOV.U32 R24, RZ, RZ, R7 ;  /* 0x000000ffff187224 */ /* 0x001fc400078e0007 */
[----:B------:R-:W-:-:S05]  /*9b670*/  IMAD.MOV.U32 R25, RZ, RZ, R6 ;  /* 0x000000ffff197224 */ /* 0x000fca00078e0006 */
[----:B------:R0:W-:Y:S04]  /*9b680*/  STL.64 [R1+0x8128], R24 ;  /* 0x0081281801007387 */ /* 0x0001e80000100a00 */
[----:B0-----:R-:W2:Y:S04]  /*9b690*/  LDL.64 R24, [R1+0x1a0] ;  /* 0x0001a00001187983 */ /* 0x001ea80000100a00 */
[----:B--2---:R0:W-:Y:S02]  /*9b6a0*/  STL.64 [R1+0x8140], R24 ;  /* 0x0081401801007387 */ /* 0x0041e40000100a00 */
[----:B0-----:R-:W-:-:S02]  /*9b6b0*/  IMAD.MOV.U32 R24, RZ, RZ, R3 ;  /* 0x000000ffff187224 */ /* 0x001fc400078e0003 */
[----:B------:R-:W2:Y:S01]  /*9b6c0*/  LDL R3, [R1+0x3ac8] ;  /* 0x003ac80001037983 */ /* 0x000ea20000100800 */
[----:B-1----:R3:W-:Y:S02]  /*9b6d0*/  STL [R1+0x74f4], R14 ;  /* 0x0074f40e01007387 */ /* 0x0027e40000100800 */
[----:B------:R-:W-:Y:S02]  /*9b6e0*/  STL [R1+0x74f0], R15 ;  /* 0x0074f00f01007387 */ /* 0x000fe40000100800 */
[----:B------:R0:W-:Y:S02]  /*9b6f0*/  STL.64 [R1+0x7f10], R12 ;  /* 0x007f100c01007387 */ /* 0x0001e40000100a00 */
[----:B---3--:R-:W-:Y:S02]  /*9b700*/  IMAD.MOV.U32 R14, RZ, RZ, R9 ;  /* 0x000000ffff0e7224 */ /* 0x008fe400078e0009 */
[----:B0-----:R-:W-:Y:S02]  /*9b710*/  IMAD.MOV.U32 R12, RZ, RZ, R5 ;  /* 0x000000ffff0c7224 */ /* 0x001fe400078e0005 */
[----:B------:R-:W-:Y:S01]  /*9b720*/  IMAD.MOV.U32 R13, RZ, RZ, R8 ;  /* 0x000000ffff0d7224 */ /* 0x000fe200078e0008 */
[----:B------:R-:W3:Y:S01]  /*9b730*/  LDL.LU R5, [R1+0x816c] ;  /* 0x00816c0001057983 */ /* 0x000ee20000300800 */
[----:B------:R-:W4:Y:S02]  /*9b740*/  LDL.LU R8, [R1+0x8168] ;  /* 0x0081680001087983 */ /* 0x000f240000300800 */
[----:B------:R-:W3:Y:S02]  /*9b750*/  LDL.LU R9, [R1+0x8164] ;  /* 0x0081640001097983 */ /* 0x000ee40000300800 */
[----:B------:R-:W3:Y:S02]  /*9b760*/  LDL.LU R15, [R1+0x97c] ;  /* 0x00097c00010f7983 */ /* 0x000ee40000300800 */
[----:B------:R-:W-:Y:S01]  /*9b770*/  IMAD.MOV.U32 R25, RZ, RZ, R2 ;  /* 0x000000ffff197224 */ /* 0x000fe200078e0002 */
[----:B--2---:R-:W-:Y:S04]  /*9b780*/  LDSM.16.MT88.4 R20, [R3+0x21000] ;  /* 0x021000000314783b */ /* 0x004fe80000004200 */
[----:B---3--:R-:W-:Y:S01]  /*9b790*/  STL.64 [R1+0x8120], R14 ;  /* 0x0081200e01007387 */ /* 0x008fe20000100a00 */
[----:B------:R0:W-:Y:S03]  /*9b7a0*/  STL.64 [R1+0x8118], R12 ;  /* 0x0081180c01007387 */ /* 0x0001e60000100a00 */
[----:B0-----:R-:W2:Y:S01]  /*9b7b0*/  LDL.LU R12, [R1+0x990] ;  /* 0x00099000010c7983 */ /* 0x001ea20000300800 */
[----:B----4-:R-:W-:-:S02]  /*9b7c0*/  IMAD.MOV.U32 R14, RZ, RZ, R8 ;  /* 0x000000ffff0e7224 */ /* 0x010fc400078e0008 */
[----:B------:R-:W-:Y:S02]  /*9b7d0*/  IMAD.MOV.U32 R15, RZ, RZ, R9 ;  /* 0x000000ffff0f7224 */ /* 0x000fe400078e0009 */
[----:B------:R-:W-:Y:S02]  /*9b7e0*/  IMAD.MOV.U32 R13, RZ, RZ, R5 ;  /* 0x000000ffff0d7224 */ /* 0x000fe400078e0005 */
[----:B------:R-:W3:Y:S01]  /*9b7f0*/  LDL.LU R5, [R1+0x8160] ;  /* 0x0081600001057983 */ /* 0x000ee20000300800 */
[----:B------:R-:W4:Y:S02]  /*9b800*/  LDL.LU R8, [R1+0x815c] ;  /* 0x00815c0001087983 */ /* 0x000f240000300800 */
[----:B------:R-:W3:Y:S02]  /*9b810*/  LDL.LU R9, [R1+0x8158] ;  /* 0x0081580001097983 */ /* 0x000ee40000300800 */
[----:B------:R-:W-:Y:S01]  /*9b820*/  STL.64 [R1+0x8138], R14 ;  /* 0x0081380e01007387 */ /* 0x000fe20000100a00 */
[----:B--2---:R0:W-:Y:S04]  /*9b830*/  STL.64 [R1+0x8130], R12 ;  /* 0x0081300c01007387 */ /* 0x0041e80000100a00 */
[----:B0-----:R-:W2:Y:S01]  /*9b840*/  LDL.LU R12, [R1+0x9a0] ;  /* 0x0009a000010c7983 */ /* 0x001ea20000300800 */
[----:B------:R-:W2:Y:S02]  /*9b850*/  LDL.LU R13, [R1+0x9a4] ;  /* 0x0009a400010d7983 */ /* 0x000ea40000300800 */
[----:B------:R-:W2:Y:S02]  /*9b860*/  LDL.LU R14, [R1+0x9a8] ;  /* 0x0009a800010e7983 */ /* 0x000ea40000300800 */
[----:B------:R-:W2:Y:S02]  /*9b870*/  LDL.LU R15, [R1+0x9ac] ;  /* 0x0009ac00010f7983 */ /* 0x000ea40000300800 */
[----:B--2---:R-:W-:Y:S01]  /*9b880*/  STL.64 [R1+0x8150], R14 ;  /* 0x0081500e01007387 */ /* 0x004fe20000100a00 */
[----:B------:R0:W-:Y:S03]  /*9b890*/  STL.64 [R1+0x8148], R12 ;  /* 0x0081480c01007387 */ /* 0x0001e60000100a00 */
[----:B0-----:R-:W2:Y:S01]  /*9b8a0*/  LDL.LU R12, [R1+0x9b0] ;  /* 0x0009b000010c7983 */ /* 0x001ea20000300800 */
[----:B---3--:R-:W-:-:S02]  /*9b8b0*/  IMAD.MOV.U32 R13, RZ, RZ, R9 ;  /* 0x000000ffff0d7224 */ /* 0x008fc400078e0009 */
[----:B----4-:R-:W-:Y:S02]  /*9b8c0*/  IMAD.MOV.U32 R14, RZ, RZ, R8 ;  /* 0x000000ffff0e7224 */ /* 0x010fe400078e0008 */
[----:B------:R-:W-:Y:S01]  /*9b8d0*/  IMAD.MOV.U32 R15, RZ, RZ, R5 ;  /* 0x000000ffff0f7224 */ /* 0x000fe200078e0005 */
[----:B------:R-:W0:Y:S02]  /*9b8e0*/  LDSM.16.M88.4 R8, [R4+0x1e000] ;  /* 0x01e000000408783b */ /* 0x000e240000000200 */
[----:B------:R-:W1:Y:S02]  /*9b8f0*/  LDSM.16.M88.4 R4, [R4+0x1f000] ;  /* 0x01f000000404783b */ /* 0x000e640000000200 */
[----:B0-----:R-:W-:Y:S02]  /*9b900*/  STL [R1+0x74d4], R10 ;  /* 0x0074d40a01007387 */ /* 0x001fe40000100800 */
[----:B------:R-:W-:Y:S02]  /*9b910*/  STL [R1+0x74d0], R11 ;  /* 0x0074d00b01007387 */ /* 0x000fe40000100800 */
[----:B-1----:R-:W-:Y:S02]  /*9b920*/  STL [R1+0x7efc], R6 ;  /* 0x007efc0601007387 */ /* 0x002fe40000100800 */
[----:B------:R-:W-:Y:S01]  /*9b930*/  STL [R1+0x7ef8], R7 ;  /* 0x007ef80701007387 */ /* 0x000fe20000100800 */
[----:B------:R0:W-:Y:S04]  /*9b940*/  STL.64 [R1+0x80a0], R4 ;  /* 0x0080a00401007387 */ /* 0x0001e80000100a00 */
[----:B0-----:R-:W3:Y:S01]  /*9b950*/  LDL.64 R4, [R1+0x180] ;  /* 0x0001800001047983 */ /* 0x001ee20000100a00 */
[----:B------:R0:W-:Y:S02]  /*9b960*/  STL [R1+0x7eec], R20 ;  /* 0x007eec1401007387 */ /* 0x0001e40000100800 */
[----:B------:R1:W-:Y:S02]  /*9b970*/  STL [R1+0x7ee8], R21 ;  /* 0x007ee81501007387 */ /* 0x0003e40000100800 */
[----:B------:R4:W-:Y:S01]  /*9b980*/  STL [R1+0x7ee4], R22 ;  /* 0x007ee41601007387 */ /* 0x0009e20000100800 */
[----:B------:R4:W-:Y:S04]  /*9b990*/  STL [R1+0x7ee0], R23 ;  /* 0x007ee01701007387 */ /* 0x0009e80000100800 */
[----:B0-----:R-:W3:Y:S01]  /*9b9a0*/  LDL.LU R20, [R1+0x980] ;  /* 0x0009800001147983 */ /* 0x001ee20000300800 */
[----:B-1----:R-:W3:Y:S02]  /*9b9b0*/  LDL.LU R21, [R1+0x984] ;  /* 0x0009840001157983 */ /* 0x002ee40000300800 */
[----:B----4-:R-:W3:Y:S01]  /*9b9c0*/  LDL.LU R22, [R1+0x988] ;  /* 0x0009880001167983 */ /* 0x010ee20000300800 */
[----:B------:R-:W3:Y:S01]  /*9b9d0*/  LDL.LU R23, [R1+0x98c] ;  /* 0x00098c0001177983 */ /* 0x000ee20000300800 */
[C---:B--2---:R-:W-:Y:S03]  /*9b9e0*/  HMMA.16816.F32.BF16 R24, R16.reuse, R24, R12 ;  /* 0x000000181018723c */ /* 0x044fe6000004180c */
[----:B------:R-:W2:Y:S01]  /*9b9f0*/  LDL.LU.64 R14, [R1+0x8150] ;  /* 0x00815000010e7983 */ /* 0x000ea20000300a00 */
[----:B------:R-:W2:Y:S11]  /*9ba00*/  LDL.LU.64 R12, [R1+0x8148] ;  /* 0x00814800010c7983 */ /* 0x000eb60000300a00 */
[----:B------:R-:W-:Y:S08]  /*9ba10*/  @!UPT UIADD3 URZ, URZ, URZ, URZ ;  /* 0x0000003f3f3ff290 */ /* 0x000ff0000fffe03f */
[----:B------:R0:W-:Y:S01]  /*9ba20*/  STL.64 [R1+0x9b0], R24 ;  /* 0x0009b01801007387 */ /* 0x0001e20000100a00 */
[----:B------:R-:W-:Y:S03]  /*9ba30*/  STL.64 [R1+0x9b8], R26 ;  /* 0x0009b81a01007387 */ /* 0x000fe60000100a00 */
[----:B0-----:R-:W2:Y:S02]  /*9ba40*/  LDL.LU.64 R24, [R1+0x8140] ;  /* 0x0081400001187983 */ /* 0x001ea40000300a00 */
        /* <DEDUP_REMOVED lines=11> */
[C---:B--2---:R-:W-:Y:S03]  /*9bb00*/  HMMA.16816.F32.BF16 R24, R16.reuse, R24, R12 ;  /* 0x000000181018723c */ /* 0x044fe6000004180c */
[----:B------:R-:W2:Y:S01]  /*9bb10*/  LDL.LU.64 R14, [R1+0x8120] ;  /* 0x00812000010e7983 */ /* 0x000ea20000300a00 */
[----:B------:R-:W2:Y:S11]  /*9bb20*/  LDL.LU.64 R12, [R1+0x8118] ;  /* 0x00811800010c7983 */ /* 0x000eb60000300a00 */
[----:B------:R-:W-:Y:S08]  /*9bb30*/  @!UPT UIADD3 URZ, URZ, URZ, URZ ;  /* 0x0000003f3f3ff290 */ /* 0x000ff0000fffe03f */
[----:B------:R0:W-:Y:S01]  /*9bb40*/  STL.64 [R1+0x990], R24 ;  /* 0x0009901801007387 */ /* 0x0001e20000100a00 */
[----:B------:R-:W-:Y:S03]  /*9bb50*/  STL.64 [R1+0x998], R26 ;  /* 0x0009981a01007387 */ /* 0x000fe60000100a00 */
[----:B0-----:R-:W2:Y:S01]  /*9bb60*/  LDL.LU.64 R24, [R1+0x8110] ;  /* 0x0081100001187983 */ /* 0x001ea20000300a00 */
[C---:B---3--:R-:W-:Y:S01]  /*9bb70*/  HMMA.16816.F32.BF16 R20, R16.reuse, R4, R20 ;  /* 0x000000041014723c */ /* 0x048fe20000041814 */
[----:B------:R-:W-:Y:S02]  /*9bb80*/  IMAD.MOV.U32 R11, RZ, RZ, R4 ;  /* 0x000000ffff0b7224 */ /* 0x000fe400078e0004 */
[----:B------:R-:W-:Y:S11]  /*9bb90*/  IMAD.MOV.U32 R10, RZ, RZ, R5 ;  /* 0x000000ffff0a7224 */ /* 0x000ff600078e0005 */
[----:B------:R-:W-:Y:S09]  /*9bba0*/  @!UPT UIADD3 URZ, URZ, URZ, URZ ;  /* 0x0000003f3f3ff290 */ /* 0x000ff2000fffe03f */
[----:B------:R-:W-:Y:S01]  /*9bbb0*/  STL.64 [R1+0x980], R20 ;  /* 0x0009801401007387 */ /* 0x000fe20000100a00 */
[----:B------:R0:W-:Y:S02]  /*9bbc0*/  STL.64 [R1+0x988], R22 ;  /* 0x0009881601007387 */ /* 0x0001e40000100a00 */
[----:B------:R-:W-:Y:S02]  /*9bbd0*/  STL.64 [R1+0x7f08], R10 ;  /* 0x007f080a01007387 */ /* 0x000fe40000100a00 */
[----:B------:R1:W-:Y:S01]  /*9bbe0*/  STL.64 [R1+0x7f00], R8 ;  /* 0x007f000801007387 */ /* 0x0003e20000100a00 */
[----:B--2---:R-:W-:Y:S01]  /*9bbf0*/  HMMA.16816.F32.BF16 R4, R16, R24, R12 ;  /* 0x000000181004723c */ /* 0x004fe2000004180c */
[----:B0-----:R-:W-:Y:S02]  /*9bc00*/  IMAD.MOV.U32 R22, RZ, RZ, R24 ;  /* 0x000000ffff167224 */ /* 0x001fe400078e0018 */
[----:B------:R-:W-:Y:S11]  /*9bc10*/  IMAD.MOV.U32 R23, RZ, RZ, R25 ;  /* 0x000000ffff177224 */ /* 0x000ff600078e0019 */
[----:B------:R-:W-:Y:S09]  /*9bc20*/  @!UPT UIADD3 URZ, URZ, URZ, URZ ;  /* 0x0000003f3f3ff290 */ /* 0x000ff2000fffe03f */
[----:B------:R-:W-:Y:S01]  /*9bc30*/  STL.64 [R1+0x970], R4 ;  /* 0x0009700401007387 */ /* 0x000fe20000100a00 */
[----:B------:R-:W-:Y:S02]  /*9bc40*/  STL.64 [R1+0x978], R6 ;  /* 0x0009780601007387 */ /* 0x000fe40000100a00 */
[----:B------:R-:W-:Y:S02]  /*9bc50*/  STL.64 [R1+0x80f8], R22 ;  /* 0x0080f81601007387 */ /* 0x000fe40000100a00 */
[----:B------:R-:W2:Y:S01]  /*9bc60*/  LDL.LU R12, [R1+0x890] ;  /* 0x00089000010c7983 */ /* 0x000ea20000300800 */
[----:B------:R-:W2:Y:S01]  /*9bc70*/  LDL.LU R13, [R1+0x894] ;  /* 0x00089400010d7983 */ /* 0x000ea20000300800 */
[----:B------:R-:W3:Y:S02]  /*9bc80*/  LDL.LU R14, [R1+0x898] ;  /* 0x00089800010e7983 */ /* 0x000ee40000300800 */
[----:B------:R-:W3:Y:S02]  /*9bc90*/  LDL.LU R15, [R1+0x89c] ;  /* 0x00089c00010f7983 */ /* 0x000ee40000300800 */
[----:B-1----:R-:W-:Y:S01]  /*9bca0*/  IMAD.MOV.U32 R9, RZ, RZ, R29 ;  /* 0x000000ffff097224 */ /* 0x002fe200078e001d */
[----:B---3--:R-:W-:Y:S01]  /*9bcb0*/  STL.64 [R1+0x8000], R14 ;  /* 0x0080000e01007387 */ /* 0x008fe20000100a00 */
[----:B--2---:R0:W-:Y:S02]  /*9bcc0*/  STL.64 [R1+0x7ff8], R12 ;  /* 0x007ff80c01007387 */ /* 0x0041e40000100a00 */
[----:B------:R-:W2:Y:S02]  /*9bcd0*/  LDL R8, [R1+0xa0] ;  /* 0x0000a00001087983 */ /* 0x000ea40000100800 */
[----:B------:R-:W3:Y:S01]  /*9bce0*/  LDL.LU R29, [R1+0x810c] ;  /* 0x00810c00011d7983 */ /* 0x000ee20000300800 */
[----:B--2---:R1:W-:Y:S01]  /*9bcf0*/  STL.64 [R1+0x8008], R8 ;  /* 0x0080080801007387 */ /* 0x0043e20000100a00 */
[----:B0-----:R-:W2:Y:S02]  /*9bd00*/  LDL.LU R12, [R1+0x8b0] ;  /* 0x0008b000010c7983 */ /* 0x001ea40000300800 */
[----:B------:R-:W2:Y:S02]  /*9bd10*/  LDL.LU R13, [R1+0x8b4] ;  /* 0x0008b400010d7983 */ /* 0x000ea40000300800 */
[----:B------:R-:W4:Y:S01]  /*9bd20*/  LDL.LU R14, [R1+0x8b8] ;  /* 0x0008b800010e7983 */ /* 0x000f220000300800 */
[----:B------:R-:W4:Y:S04]  /*9bd30*/  LDL.LU R15, [R1+0x8bc] ;  /* 0x0008bc00010f7983 */ /* 0x000f280000300800 */
[----:B----4-:R-:W-:Y:S01]  /*9bd40*/  STL.64 [R1+0x8018], R14 ;  /* 0x0080180e01007387 */ /* 0x010fe20000100a00 */
[----:B--2---:R-:W-:Y:S02]  /*9bd50*/  STL.64 [R1+0x8010], R12 ;  /* 0x0080100c01007387 */ /* 0x004fe40000100a00 */
[----:B-1----:R-:W2:Y:S02]  /*9bd60*/  LDL R8, [R1+0xc0] ;  /* 0x0000c00001087983 */ /* 0x002ea40000100800 */
[----:B---3--:R-:W-:-:S02]  /*9bd70*/  IMAD.MOV.U32 R9, RZ, RZ, R29 ;  /* 0x000000ffff097224 */ /* 0x008fc400078e001d */
[----:B------:R-:W3:Y:S04]  /*9bd80*/  LDL.LU R29, [R1+0x8108] ;  /* 0x00810800011d7983 */ /* 0x000ee80000300800 */
[----:B--2---:R0:W-:Y:S04]  /*9bd90*/  STL.64 [R1+0x8020], R8 ;  /* 0x0080200801007387 */ /* 0x0041e80000100a00 */
[----:B0-----:R-:W2:Y:S04]  /*9bda0*/  LDL.64 R8, [R1+0xd0] ;  /* 0x0000d00001087983 */ /* 0x001ea80000100a00 */
[----:B--2---:R0:W-:Y:S01]  /*9bdb0*/  STL.64 [R1+0x8038], R8 ;  /* 0x0080380801007387 */ /* 0x0041e20000100a00 */
[----:B------:R-:W2:Y:S02]  /*9bdc0*/  LDL.LU R12, [R1+0x8c0] ;  /* 0x0008c000010c7983 */ /* 0x000ea40000300800 */
[----:B------:R-:W2:Y:S02]  /*9bdd0*/  LDL.LU R13, [R1+0x8c4] ;  /* 0x0008c400010d7983 */ /* 0x000ea40000300800 */
[----:B------:R-:W4:Y:S01]  /*9bde0*/  LDL.LU R14, [R1+0x8c8] ;  /* 0x0008c800010e7983 */ /* 0x000f220000300800 */
[----:B------:R-:W4:Y:S04]  /*9bdf0*/  LDL.LU R15, [R1+0x8cc] ;  /* 0x0008cc00010f7983 */ /* 0x000f280000300800 */
[----:B0-----:R-:W2:Y:S01]  /*9be00*/  LDL R8, [R1+0xe0] ;  /* 0x0000e00001087983 */ /* 0x001ea20000100800 */
[----:B---3--:R-:W-:-:S02]  /*9be10*/  IMAD.MOV.U32 R9, RZ, RZ, R29 ;  /* 0x000000ffff097224 */ /* 0x008fc400078e001d */
[----:B------:R-:W3:Y:S03]  /*9be20*/  LDL.LU R29, [R1+0x8104] ;  /* 0x00810400011d7983 */ /* 0x000ee60000300800 */
[----:B--2---:R-:W-:Y:S01]  /*9be30*/  STL.64 [R1+0x8050], R8 ;  /* 0x0080500801007387 */ /* 0x004fe20000100a00 */
[----:B----4-:R-:W-:Y:S02]  /*9be40*/  STL.64 [R1+0x8030], R14 ;  /* 0x0080300e01007387 */ /* 0x010fe40000100a00 */
[----:B------:R0:W-:Y:S02]  /*9be50*/  STL.64 [R1+0x8028], R12 ;  /* 0x0080280c01007387 */ /* 0x0001e40000100a00 */
[----:B0-----:R-:W2:Y:S01]  /*9be60*/  LDL.LU R12, [R1+0x8d0] ;  /* 0x0008d000010c7983 */ /* 0x001ea20000300800 */
[----:B------:R-:W2:Y:S02]  /*9be70*/  LDL.LU R13, [R1+0x8d4] ;  /* 0x0008d400010d7983 */ /* 0x000ea40000300800 */
[----:B------:R-:W4:Y:S02]  /*9be80*/  LDL.LU R14, [R1+0x8d8] ;  /* 0x0008d800010e7983 */ /* 0x000f240000300800 */
[----:B------:R-:W4:Y:S01]  /*9be90*/  LDL.LU R15, [R1+0x8dc] ;  /* 0x0008dc00010f7983 */ /* 0x000f220000300800 */
[----:B------:R-:W2:Y:S04]  /*9bea0*/  LDL.64 R8, [R1+0xf0] ;  /* 0x0000f00001087983 */ /* 0x000ea80000100a00 */
[----:B--2---:R-:W-:Y:S01]  /*9beb0*/  STL.64 [R1+0x8068], R8 ;  /* 0x0080680801007387 */ /* 0x004fe20000100a00 */
[----:B----4-:R-:W-:Y:S02]  /*9bec0*/  STL.64 [R1+0x8048], R14 ;  /* 0x0080480e01007387 */ /* 0x010fe40000100a00 */
[----:B------:R0:W-:Y:S02]  /*9bed0*/  STL.64 [R1+0x8040], R12 ;  /* 0x0080400c01007387 */ /* 0x0001e40000100a00 */
[----:B0-----:R-:W2:Y:S01]  /*9bee0*/  LDL.LU R12, [R1+0x8e0] ;  /* 0x0008e000010c7983 */ /* 0x001ea20000300800 */
[----:B------:R-:W2:Y:S02]  /*9bef0*/  LDL.LU R13, [R1+0x8e4] ;  /* 0x0008e400010d7983 */ /* 0x000ea40000300800 */
[----:B------:R-:W4:Y:S02]  /*9bf00*/  LDL.LU R14, [R1+0x8e8] ;  /* 0x0008e800010e7983 */ /* 0x000f240000300800 */
[----:B------:R-:W4:Y:S01]  /*9bf10*/  LDL.LU R15, [R1+0x8ec] ;  /* 0x0008ec00010f7983 */ /* 0x000f220000300800 */
[----:B------:R-:W2:Y:S01]  /*9bf20*/  LDL R8, [R1+0x100] ;  /* 0x0001000001087983 */ /* 0x000ea20000100800 */
[----:B---3--:R-:W-:-:S02]  /*9bf30*/  IMAD.MOV.U32 R9, RZ, RZ, R29 ;  /* 0x000000ffff097224 */ /* 0x008fc400078e001d */
[----:B------:R-:W3:Y:S02]  /*9bf40*/  LDL.LU R29, [R1+0x8100] ;  /* 0x00810000011d7983 */ /* 0x000ee40000300800 */
[----:B------:R-:W2:Y:S01]  /*9bf50*/  LDL.LU R4, [R1+0x920] ;  /* 0x0009200001047983 */ /* 0x000ea20000300800 */
[----:B------:R-:W2:Y:S01]  /*9bf60*/  LDL.LU R5, [R1+0x924] ;  /* 0x0009240001057983 */ /* 0x000ea20000300800 */
[----:B------:R-:W2:Y:S02]  /*9bf70*/  LDL.LU R6, [R1+0x928] ;  /* 0x0009280001067983 */ /* 0x000ea40000300800 */
[----:B------:R-:W2:Y:S02]  /*9bf80*/  LDL.LU R7, [R1+0x92c] ;  /* 0x00092c0001077983 */ /* 0x000ea40000300800 */
[----:B--2---:R-:W-:Y:S01]  /*9bf90*/  STL.64 [R1+0x80b0], R6 ;  /* 0x0080b00601007387 */ /* 0x004fe20000100a00 */
[----:B------:R0:W-:Y:S03]  /*9bfa0*/  STL.64 [R1+0x80a8], R4 ;  /* 0x0080a80401007387 */ /* 0x0001e60000100a00 */
[----:B0-----:R-:W2:Y:S04]  /*9bfb0*/  LDL R4, [R1+0x130] ;  /* 0x0001300001047983 */ /* 0x001ea80000100800 */
[----:B------:R-:W2:Y:S04]  /*9bfc0*/  LDL R5, [R1+0x134] ;  /* 0x0001340001057983 */ /* 0x000ea80000100800 */
[----:B--2---:R-:W-:Y:S01]  /*9bfd0*/  STL.64 [R1+0x80c0], R4 ;  /* 0x0080c00401007387 */ /* 0x004fe20000100a00 */
[----:B------:R0:W-:Y:S03]  /*9bfe0*/  STL.64 [R1+0x8080], R8 ;  /* 0x0080800801007387 */ /* 0x0001e60000100a00 */
[----:B0-----:R-:W2:Y:S04]  /*9bff0*/  LDL.64 R8, [R1+0x110] ;  /* 0x0001100001087983 */ /* 0x001ea80000100a00 */
[----:B--2---:R0:W-:Y:S04]  /*9c000*/  STL.64 [R1+0x8098], R8 ;  /* 0x0080980801007387 */ /* 0x0041e80000100a00 */
[----:B0-----:R-:W2:Y:S04]  /*9c010*/  LDL.64 R8, [R1+0x120] ;  /* 0x0001200001087983 */ /* 0x001ea80000100a00 */
[----:B--2---:R0:W-:Y:S04]  /*9c020*/  STL.64 [R1+0x80b8], R8 ;  /* 0x0080b80801007387 */ /* 0x0041e80000100a00 */
[----:B0-----:R-:W2:Y:S01]  /*9c030*/  LDL.LU R8, [R1+0x930] ;  /* 0x0009300001087983 */ /* 0x001ea20000300800 */
[----:B------:R-:W2:Y:S02]  /*9c040*/  LDL.LU R9, [R1+0x934] ;  /* 0x0009340001097983 */ /* 0x000ea40000300800 */
[----:B------:R-:W2:Y:S02]  /*9c050*/  LDL.LU R10, [R1+0x938] ;  /* 0x00093800010a7983 */ /* 0x000ea40000300800 */
[----:B------:R-:W2:Y:S02]  /*9c060*/  LDL.LU R11, [R1+0x93c] ;  /* 0x00093c00010b7983 */ /* 0x000ea40000300800 */
[----:B---3--:R-:W-:Y:S01]  /*9c070*/  IMAD.MOV.U32 R5, RZ, RZ, R29 ;  /* 0x000000ffff057224 */ /* 0x008fe200078e001d */
[----:B--2---:R-:W-:Y:S01]  /*9c080*/  STL.64 [R1+0x80d0], R10 ;  /* 0x0080d00a01007387 */ /* 0x004fe20000100a00 */
[----:B------:R-:W-:Y:S02]  /*9c090*/  STL.64 [R1+0x80c8], R8 ;  /* 0x0080c80801007387 */ /* 0x000fe40000100a00 */
[----:B------:R-:W2:Y:S02]  /*9c0a0*/  LDL R4, [R1+0x140] ;  /* 0x0001400001047983 */ /* 0x000ea40000100800 */
[----:B------:R-:W3:Y:S01]  /*9c0b0*/  LDL.LU R20, [R1+0x960] ;  /* 0x0009600001147983 */ /* 0x000ee20000300800 */
[----:B------:R-:W3:Y:S01]  /*9c0c0*/  LDL.LU R21, [R1+0x964] ;  /* 0x0009640001157983 */ /* 0x000ee20000300800 */
[----:B------:R-:W3:Y:S02]  /*9c0d0*/  LDL.LU R22, [R1+0x968] ;  /* 0x0009680001167983 */ /* 0x000ee40000300800 */
[----:B------:R-:W3:Y:S01]  /*9c0e0*/  LDL.LU R23, [R1+0x96c] ;  /* 0x00096c0001177983 */ /* 0x000ee20000300800 */
[----:B--2---:R0:W-:Y:S04]  /*9c0f0*/  STL.64 [R1+0x80d8], R4 ;  /* 0x0080d80401007387 */ /* 0x0041e80000100a00 */
[----:B0-----:R-:W2:Y:S04]  /*9c100*/  LDL.64 R4, [R1+0x150] ;  /* 0x0001500001047983 */ /* 0x001ea80000100a00 */
[----:B--2---:R0:W-:Y:S04]  /*9c110*/  STL.64 [R1+0x80f0], R4 ;  /* 0x0080f00401007387 */ /* 0x0041e80000100a00 */
[----:B0-----:R-:W3:Y:S01]  /*9c120*/  LDL.64 R4, [R1+0x160] ;  /* 0x0001600001047983 */ /* 0x001ee20000100a00 */
[----:B------:R-:W2:Y:S02]  /*9c130*/  LDL.LU R8, [R1+0x940] ;  /* 0x0009400001087983 */ /* 0x000ea40000300800 */
[----:B------:R-:W2:Y:S02]  /*9c140*/  LDL.LU R9, [R1+0x944] ;  /* 0x0009440001097983 */ /* 0x000ea40000300800 */
[----:B------:R-:W2:Y:S01]  /*9c150*/  LDL.LU R10, [R1+0x948] ;  /* 0x00094800010a7983 */ /* 0x000ea20000300800 */
[----:B------:R-:W2:Y:S04]  /*9c160*/  LDL.LU R11, [R1+0x94c] ;  /* 0x00094c00010b7983 */ /* 0x000ea80000300800 */
[----:B--2---:R-:W-:Y:S01]  /*9c170*/  STL.64 [R1+0x80e8], R10 ;  /* 0x0080e80a01007387 */ /* 0x004fe20000100a00 */
[----:B------:R0:W-:Y:S03]  /*9c180*/  STL.64 [R1+0x80e0], R8 ;  /* 0x0080e00801007387 */ /* 0x0001e60000100a00 */
[----:B0-----:R-:W2:Y:S01]  /*9c190*/  LDL.LU R8, [R1+0x950] ;  /* 0x0009500001087983 */ /* 0x001ea20000300800 */
[----:B------:R-:W2:Y:S02]  /*9c1a0*/  LDL.LU R9, [R1+0x954] ;  /* 0x0009540001097983 */ /* 0x000ea40000300800 */
[----:B------:R-:W2:Y:S02]  /*9c1b0*/  LDL.LU R10, [R1+0x958] ;  /* 0x00095800010a7983 */ /* 0x000ea40000300800 */
[----:B------:R-:W2:Y:S01]  /*9c1c0*/  LDL.LU R11, [R1+0x95c] ;  /* 0x00095c00010b7983 */ /* 0x000ea20000300800 */
[----:B----4-:R-:W-:Y:S01]  /*9c1d0*/  STL.64 [R1+0x8060], R14 ;  /* 0x0080600e01007387 */ /* 0x010fe20000100a00 */
[----:B------:R0:W-:Y:S03]  /*9c1e0*/  STL.64 [R1+0x8058], R12 ;  /* 0x0080580c01007387 */ /* 0x0001e60000100a00 */
[----:B0-----:R-:W4:Y:S01]  /*9c1f0*/  LDL.LU R12, [R1+0x8f0] ;  /* 0x0008f000010c7983 */ /* 0x001f220000300800 */
[----:B------:R-:W4:Y:S02]  /*9c200*/  LDL.LU R13, [R1+0x8f4] ;  /* 0x0008f400010d7983 */ /* 0x000f240000300800 */
[----:B------:R-:W2:Y:S02]  /*9c210*/  LDL.LU R14, [R1+0x8f8] ;  /* 0x0008f800010e7983 */ /* 0x000ea40000300800 */
[----:B------:R-:W2:Y:S01]  /*9c220*/  LDL.LU R15, [R1+0x8fc] ;  /* 0x0008fc00010f7983 */ /* 0x000ea20000300800 */
[----:B---3--:R-:W-:Y:S01]  /*9c230*/  HMMA.16816.F32.BF16 R20, R16, R4, R20 ;  /* 0x000000041014723c */ /* 0x008fe20000041814 */
[----:B--2---:R-:W-:Y:S01]  /*9c240*/  STL.64 [R1+0x8078], R14 ;  /* 0x0080780e01007387 */ /* 0x004fe20000100a00 */
[----:B----4-:R0:W-:Y:S03]  /*9c250*/  STL.64 [R1+0x8070], R12 ;  /* 0x0080700c01007387 */ /* 0x0101e60000100a00 */
        /* <DEDUP_REMOVED lines=10> */
[----:B------:R-:W3:Y:S01]  /*9c300*/  LDL.64 R24, [R1+0x90] ;  /* 0x0000900001187983 */ /* 0x000ee20000100a00 */
[----:B------:R0:W-:Y:S02]  /*9c310*/  STL.64 [R1+0x960], R20 ;  /* 0x0009601401007387 */ /* 0x0001e40000100a00 */
[----:B------:R1:W-:Y:S02]  /*9c320*/  STL.64 [R1+0x968], R22 ;  /* 0x0009681601007387 */ /* 0x0003e40000100a00 */
[----:B0-----:R-:W-:Y:S01]  /*9c330*/  IMAD.MOV.U32 R20, RZ, RZ, R4 ;  /* 0x000000ffff147224 */ /* 0x001fe200078e0004 */
[----:B-1----:R-:W4:Y:S01]  /*9c340*/  LDL.LU.64 R22, [R1+0x80f8] ;  /* 0x0080f80001167983 */ /* 0x002f220000300a00 */
[----:B------:R-:W-:-:S02]  /*9c350*/  IMAD.MOV.U32 R21, RZ, RZ, R5 ;  /* 0x000000ffff157224 */ /* 0x000fc400078e0005 */
[----:B------:R-:W2:Y:S02]  /*9c360*/  LDL.LU.64 R4, [R1+0x80f0] ;  /* 0x0080f00001047983 */ /* 0x000ea40000300a00 */
[C---:B--2---:R-:W-:Y:S01]  /*9c370*/  HMMA.16816.F32.BF16 R8, R16.reuse, R4, R8 ;  /* 0x000000041008723c */ /* 0x044fe20000041808 */
[----:B----4-:R-:W-:Y:S01]  /*9c380*/  STL.64 [R1+0x7f30], R22 ;  /* 0x007f301601007387 */ /* 0x010fe20000100a00 */
[----:B------:R0:W-:Y:S02]  /*9c390*/  STL.64 [R1+0x7f28], R20 ;  /* 0x007f281401007387 */ /* 0x0001e40000100a00 */
[----:B------:R-:W-:Y:S02]  /*9c3a0*/  IMAD.MOV.U32 R2, RZ, RZ, R4 ;  /* 0x000000ffff027224 */ /* 0x000fe400078e0004 */
[----:B------:R-:W-:Y:S01]  /*9c3b0*/  IMAD.MOV.U32 R3, RZ, RZ, R5 ;  /* 0x000000ffff037224 */ /* 0x000fe200078e0005 */
[----:B0-----:R-:W2:Y:S01]  /*9c3c0*/  LDL.LU R20, [R1+0x8a0] ;  /* 0x0008a00001147983 */ /* 0x001ea20000300800 */
[----:B------:R-:W2:Y:S02]  /*9c3d0*/  LDL.LU R21, [R1+0x8a4] ;  /* 0x0008a40001157983 */ /* 0x000ea40000300800 */
[----:B------:R-:W2:Y:S02]  /*9c3e0*/  LDL.LU R22, [R1+0x8a8] ;  /* 0x0008a80001167983 */ /* 0x000ea40000300800 */
[----:B------:R-:W2:Y:S11]  /*9c3f0*/  LDL.LU R23, [R1+0x8ac] ;  /* 0x0008ac0001177983 */ /* 0x000eb60000300800 */
[----:B------:R-:W-:Y:S01]  /*9c400*/  STL.64 [R1+0x950], R8 ;  /* 0x0009500801007387 */ /* 0x000fe20000100a00 */
[----:B------:R0:W-:Y:S03]  /*9c410*/  STL.64 [R1+0x958], R10 ;  /* 0x0009580a01007387 */ /* 0x0001e60000100a00 */
[----:B0-----:R-:W4:Y:S01]  /*9c420*/  LDL.LU.64 R10, [R1+0x80e8] ;  /* 0x0080e800010a7983 */ /* 0x001f220000300a00 */
[----:B------:R-:W4:Y:S02]  /*9c430*/  LDL.LU.64 R8, [R1+0x80e0] ;  /* 0x0080e00001087983 */ /* 0x000f240000300a00 */
[----:B------:R-:W4:Y:S02]  /*9c440*/  LDL.LU.64 R4, [R1+0x80d8] ;  /* 0x0080d80001047983 */ /* 0x000f240000300a00 */
[C---:B----4-:R-:W-:Y:S01]  /*9c450*/  HMMA.16816.F32.BF16 R4, R16.reuse, R4, R8 ;  /* 0x000000041004723c */ /* 0x050fe20000041808 */
[----:B------:R-:W4:Y:S01]  /*9c460*/  LDL.LU.64 R10, [R1+0x80d0] ;  /* 0x0080d000010a7983 */ /* 0x000f220000300a00 */
[----:B------:R-:W4:Y:S11]  /*9c470*/  LDL.LU.64 R8, [R1+0x80c8] ;  /* 0x0080c80001087983 */ /* 0x000f360000300a00 */
[----:B------:R-:W-:Y:S10]  /*9c480*/  @!UPT UIADD3 URZ, URZ, URZ, URZ ;  /* 0x0000003f3f3ff290 */ /* 0x000ff4000fffe03f */
[----:B------:R0:W-:Y:S01]  /*9c490*/  STL.64 [R1+0x940], R4 ;  /* 0x0009400401007387 */ /* 0x0001e20000100a00 */
[----:B------:R4:W-:Y:S03]  /*9c4a0*/  STL.64 [R1+0x948], R6 ;  /* 0x0009480601007387 */ /* 0x0009e60000100a00 */
[----:B0-----:R-:W4:Y:S02]  /*9c4b0*/  LDL.LU.64 R4, [R1+0x80c0] ;  /* 0x0080c00001047983 */ /* 0x001f240000300a00 */
[C---:B----4-:R-:W-:Y:S02]  /*9c4c0*/  HMMA.16816.F32.BF16 R4, R16.reuse, R4, R8 ;  /* 0x000000041004723c */ /* 0x050fe40000041808 */
[----:B------:R-:W4:Y:S11]  /*9c4d0*/  LDL.LU.64 R8, [R1+0x80b8] ;  /* 0x0080b80001087983 */ /* 0x000f360000300a00 */
[----:B------:R-:W-:Y:S10]  /*9c4e0*/  @!UPT UIADD3 URZ, URZ, URZ, URZ ;  /* 0x0000003f3f3ff290 */ /* 0x000ff4000fffe03f */
[----:B------:R-:W-:Y:S01]  /*9c4f0*/  STL.64 [R1+0x930], R4 ;  /* 0x0009300401007387 */ /* 0x000fe20000100a00 */
[----:B------:R0:W-:Y:S03]  /*9c500*/  STL.64 [R1+0x938], R6 ;  /* 0x0009380601007387 */ /* 0x0001e60000100a00 */
[----:B0-----:R-:W4:Y:S01]  /*9c510*/  LDL.LU.64 R6, [R1+0x80b0] ;  /* 0x0080b00001067983 */ /* 0x001f220000300a00 */
[----:B------:R-:W4:Y:S02]  /*9c520*/  LDL.LU.64 R4, [R1+0x80a8] ;  /* 0x0080a80001047983 */ /* 0x000f240000300a00 */
[C---:B----4-:R-:W-:Y:S11]  /*9c530*/  HMMA.16816.F32.BF16 R4, R16.reuse, R8, R4 ;  /* 0x000000081004723c */ /* 0x050ff60000041804 */
[----:B------:R-:W-:Y:S11]  /*9c540*/  @!UPT UIADD3 URZ, URZ, URZ, URZ ;  /* 0x0000003f3f3ff290 */ /* 0x000ff6000fffe03f */
[----:B------:R-:W-:Y:S01]  /*9c550*/  @!UPT UIADD3 URZ, URZ, URZ, URZ ;  /* 0x0000003f3f3ff290 */ /* 0x000fe2000fffe03f */
[----:B------:R0:W-:Y:S01]  /*9c560*/  STL.64 [R1+0x920], R4 ;  /* 0x0009200401007387 */ /* 0x0001e20000100a00 */
[----:B------:R1:W-:Y:S03]  /*9c570*/  STL.64 [R1+0x928], R6 ;  /* 0x0009280601007387 */ /* 0x0003e60000100a00 */
[----:B0-----:R-:W4:Y:S01]  /*9c580*/  LDL.LU.64 R4, [R1+0x80a0] ;  /* 0x0080a00001047983 */ /* 0x001f220000300a00 */
[----:B-1----:R-:W-:Y:S02]  /*9c590*/  IMAD.MOV.U32 R6, RZ, RZ, R8 ;  /* 0x000000ffff067224 */ /* 0x002fe400078e0008 */
[----:B------:R-:W-:Y:S02]  /*9c5a0*/  IMAD.MOV.U32 R7, RZ, RZ, R9 ;  /* 0x000000ffff077224 */ /* 0x000fe400078e0009 */
[----:B------:R-:W2:Y:S03]  /*9c5b0*/  LDL.LU.64 R8, [R1+0x8098] ;  /* 0x0080980001087983 */ /* 0x000ea60000300a00 */
[----:B------:R-:W-:Y:S01]  /*9c5c0*/  STL.64 [R1+0x7f40], R6 ;  /* 0x007f400601007387 */ /* 0x000fe20000100a00 */
[----:B--2---:R-:W-:Y:S01]  /*9c5d0*/  HMMA.16816.F32.BF16 R12, R16, R8, R12 ;  /* 0x00000008100c723c */ /* 0x004fe2000004180c */
[----:B----4-:R0:W-:Y:S01]  /*9c5e0*/  STL.64 [R1+0x7f38], R4 ;  /* 0x007f380401007387 */ /* 0x0101e20000100a00 */
[----:B------:R-:W-:-:S03]  /*9c5f0*/  IMAD.MOV.U32 R29, RZ, RZ, R9 ;  /* 0x000000ffff1d7224 */ /* 0x000fc600078e0009 */
[----:B0-----:R-:W2:Y:S11]  /*9c600*/  LDL.64 R4, [R1+0xb0] ;  /* 0x0000b00001047983 */ /* 0x001eb60000100a00 */
[----:B------:R-:W-:Y:S07]  /*9c610*/  @!UPT UIADD3 URZ, URZ, URZ, URZ ;  /* 0x0000003f3f3ff290 */ /* 0x000fee000fffe03f */
[----:B------:R-:W-:Y:S01]  /*9c620*/  STL.64 [R1+0x910], R12 ;  /* 0x0009100c01007387 */ /* 0x000fe20000100a00 */
[----:B------:R0:W-:Y:S03]  /*9c630*/  STL.64 [R1+0x918], R14 ;  /* 0x0009180e01007387 */ /* 0x0001e60000100a00 */
[----:B0-----:R-:W4:Y:S01]  /*9c640*/  LDL.LU.64 R14, [R1+0x8090] ;  /* 0x00809000010e7983 */ /* 0x001f220000300a00 */
[----:B------:R-:W4:Y:S02]  /*9c650*/  LDL.LU.64 R12, [R1+0x8088] ;  /* 0x00808800010c7983 */ /* 0x000f240000300a00 */
[----:B------:R-:W4:Y:S02]  /*9c660*/  LDL.LU.64 R8, [R1+0x8080] ;  /* 0x0080800001087983 */ /* 0x000f240000300a00 */
[----:B------:R-:W-:Y:S01]  /*9c670*/  STL [R1+0x7e08], R29 ;  /* 0x007e081d01007387 */ /* 0x000fe20000100800 */
[C---:B----4-:R-:W-:Y:S01]  /*9c680*/  HMMA.16816.F32.BF16 R8, R16.reuse, R8, R12 ;  /* 0x000000081008723c */ /* 0x050fe2000004180c */
[----:B------:R-:W4:Y:S01]  /*9c690*/  LDL.LU.64 R14, [R1+0x8078] ;  /* 0x00807800010e7983 */ /* 0x000f220000300a00 */
[----:B------:R-:W4:Y:S11]  /*9c6a0*/  LDL.LU.64 R12, [R1+0x8070] ;  /* 0x00807000010c7983 */ /* 0x000f360000300a00 */
[----:B------:R-:W-:Y:S10]  /*9c6b0*/  @!UPT UIADD3 URZ, URZ, URZ, URZ ;  /* 0x0000003f3f3ff290 */ /* 0x000ff4000fffe03f */
[----:B------:R0:W-:Y:S01]  /*9c6c0*/  STL.64 [R1+0x900], R8 ;  /* 0x0009000801007387 */ /* 0x0001e20000100a00 */
[----:B------:R-:W-:Y:S03]  /*9c6d0*/  STL.64 [R1+0x908], R10 ;  /* 0x0009080a01007387 */ /* 0x000fe60000100a00 */
[----:B0-----:R-:W4:Y:S02]  /*9c6e0*/  LDL.LU.64 R8, [R1+0x8068] ;  /* 0x0080680001087983 */ /* 0x001f240000300a00 */
[C---:B----4-:R-:W-:Y:S01]  /*9c6f0*/  HMMA.16816.F32.BF16 R12, R16.reuse, R8, R12 ;  /* 0x00000008100c723c */ /* 0x050fe2000004180c */
[----:B------:R-:W-:Y:S11]  /*9c700*/  IMAD.MOV.U32 R29, RZ, RZ, R9 ;  /* 0x000000ffff1d7224 */ /* 0x000ff600078e0009 */
[----:B------:R-:W-:Y:S11]  /*9c710*/  @!UPT UIADD3 URZ, URZ, URZ, URZ ;  /* 0x0000003f3f3ff290 */ /* 0x000ff6000fffe03f */
        /* <DEDUP_REMOVED lines=23> */
[----:B------:R-:W2:Y:S01]  /*9c890*/  LDL.LU.64 R14, [R1+0x8018] ;  /* 0x00801800010e7983 */ /* 0x000ea20000300a00 */
[----:B------:R-:W2:Y:S11]  /*9c8a0*/  LDL.LU.64 R12, [R1+0x8010] ;  /* 0x00801000010c7983 */ /* 0x000eb60000300a00 */
[----:B------:R-:W-:Y:S10]  /*9c8b0*/  @!UPT UIADD3 URZ, URZ, URZ, URZ ;  /* 0x0000003f3f3ff290 */ /* 0x000ff4000fffe03f */
[----:B------:R0:W-:Y:S01]  /*9c8c0*/  STL.64 [R1+0x8c0], R8 ;  /* 0x0008c00801007387 */ /* 0x0001e20000100a00 */
[----:B------:R-:W-:Y:S03]  /*9c8d0*/  STL.64 [R1+0x8c8], R10 ;  /* 0x0008c80a01007387 */ /* 0x000fe60000100a00 */
[----:B0-----:R-:W4:Y:S01]  /*9c8e0*/  LDL.LU.64 R8, [R1+0x8008] ;  /* 0x0080080001087983 */ /* 0x001f220000300a00 */
[C---:B--2---:R-:W-:Y:S11]  /*9c8f0*/  HMMA.16816.F32.BF16 R12, R16.reuse, R4, R12 ;  /* 0x00000004100c723c */ /* 0x044ff6000004180c */
[----:B------:R-:W-:Y:S11]  /*9c900*/  @!UPT UIADD3 URZ, URZ, URZ, URZ ;  /* 0x0000003f3f3ff290 */ /* 0x000ff6000fffe03f */
[----:B------:R-:W-:Y:S01]  /*9c910*/  @!UPT UIADD3 URZ, URZ, URZ, URZ ;  /* 0x0000003f3f3ff290 */ /* 0x000fe2000fffe03f */
[----:B------:R-:W-:Y:S01]  /*9c920*/  STL.64 [R1+0x8b0], R12 ;  /* 0x0008b00c01007387 */ /* 0x000fe20000100a00 */
[----:B------:R0:W-:Y:S03]  /*9c930*/  STL.64 [R1+0x8b8], R14 ;  /* 0x0008b80e01007387 */ /* 0x0001e60000100a00 */
[----:B0-----:R-:W3:Y:S01]  /*9c940*/  LDL.LU.64 R14, [R1+0x8000] ;  /* 0x00800000010e7983 */ /* 0x001ee20000300a00 */
[----:B------:R-:W3:Y:S01]  /*9c950*/  LDL.LU.64 R12, [R1+0x7ff8] ;  /* 0x007ff800010c7983 */ /* 0x000ee20000300a00 */
[----:B----4-:R-:W-:Y:S01]  /*9c960*/  HMMA.16816.F32.BF16 R8, R16, R8, R20 ;  /* 0x000000081008723c */ /* 0x010fe20000041814 */
[----:B------:R-:W-:-:S05]  /*9c970*/  IMAD.MOV.U32 R29, RZ, RZ, R5 ;  /* 0x000000ffff1d7224 */ /* 0x000fca00078e0005 */
[----:B------:R-:W-:Y:S11]  /*9c980*/  STL [R1+0x7e14], R29 ;  /* 0x007e141d01007387 */ /* 0x000ff60000100800 */
[----:B------:R-:W-:Y:S06]  /*9c990*/  @!UPT UIADD3 URZ, URZ, URZ, URZ ;  /* 0x0000003f3f3ff290 */ /* 0x000fec000fffe03f */
[----:B------:R-:W-:Y:S01]  /*9c9a0*/  STL.64 [R1+0x8a0], R8 ;  /* 0x0008a00801007387 */ /* 0x000fe20000100a00 */
[----:B------:R-:W-:Y:S02]  /*9c9b0*/  STL.64 [R1+0x8a8], R10 ;  /* 0x0008a80a01007387 */ /* 0x000fe40000100a00 */
[----:B------:R-:W2:Y:S01]  /*9c9c0*/  LDL.LU R20, [R1+0x800] ;  /* 0x0008000001147983 */ /* 0x000ea20000300800 */
[----:B---3--:R-:W-:Y:S11]  /*9c9d0*/  HMMA.16816.F32.BF16 R4, R16, R24, R12 ;  /* 0x000000181004723c */ /* 0x008ff6000004180c */
[----:B------:R-:W-:Y:S11]  /*9c9e0*/  @!UPT UIADD3 URZ, URZ, URZ, URZ ;  /* 0x0000003f3f3ff290 */ /* 0x000ff6000fffe03f */
[----:B------:R-:W-:Y:S01]  /*9c9f0*/  @!UPT UIADD3 URZ, URZ, URZ, URZ ;  /* 0x0000003f3f3ff290 */ /* 0x000fe2000fffe03f */
[----:B------:R-:W-:Y:S01]  /*9ca00*/  STL.64 [R1+0x890], R4 ;  /* 0x0008900401007387 */ /* 0x000fe20000100a00 */
[----:B------:R-:W-:Y:S02]  /*9ca10*/  STL.64 [R1+0x898], R6 ;  /* 0x0008980601007387 */ /* 0x000fe40000100a00 */
[----:B------:R-:W2:Y:S02]  /*9ca20*/  LDL.LU R21, [R1+0x804] ;  /* 0x0008040001157983 */ /* 0x000ea40000300800 */
[----:B------:R-:W3:Y:S01]  /*9ca30*/  LDL.LU R22, [R1+0x808] ;  /* 0x0008080001167983 */ /* 0x000ee20000300800 */
[----:B------:R-:W3:Y:S04]  /*9ca40*/  LDL.LU R23, [R1+0x80c] ;  /* 0x00080c0001177983 */ /* 0x000ee80000300800 */
        /* <DEDUP_REMOVED lines=8> */
[----:B0-----:R-:W2:Y:S04]  /*9cad0*/  LDL.64 R20, [R1+0x20] ;  /* 0x0000200001147983 */ /* 0x001ea80000100a00 */
[----:B--2---:R0:W-:Y:S04]  /*9cae0*/  STL.64 [R1+0x7f70], R20 ;  /* 0x007f701401007387 */ /* 0x0041e80000100a00 */
[----:B0-----:R-:W2:Y:S04]  /*9caf0*/  LDL.64 R20, [R1+0x30] ;  /* 0x0000300001147983 */ /* 0x001ea80000100a00 */
[----:B--2---:R0:W-:Y:S04]  /*9cb00*/  STL.64 [R1+0x7f88], R20 ;  /* 0x007f881401007387 */ /* 0x0041e80000100a00 */
[----:B0-----:R-:W2:Y:S04]  /*9cb10*/  LDL.64 R20, [R1+0x40] ;  /* 0x0000400001147983 */ /* 0x001ea80000100a00 */
[----:B--2---:R0:W-:Y:S04]  /*9cb20*/  STL.64 [R1+0x7fa0], R20 ;  /* 0x007fa01401007387 */ /* 0x0041e80000100a00 */
[----:B0-----:R-:W2:Y:S04]  /*9cb30*/  LDL.64 R20, [R1+0x50] ;  /* 0x0000500001147983 */ /* 0x001ea80000100a00 */
[----:B--2---:R0:W-:Y:S01]  /*9cb40*/  STL.64 [R1+0x7fb8], R20 ;  /* 0x007fb81401007387 */ /* 0x0041e20000100a00 */
[----:B------:R-:W2:Y:S02]  /*9cb50*/  LDL.64 R4, [R1+0x10] ;  /* 0x0000100001047983 */ /* 0x000ea40000100a00 */
[----:B0-----:R-:W-:-:S02]  /*9cb60*/  IMAD.MOV.U32 R20, RZ, RZ, R0 ;  /* 0x000000ffff147224 */ /* 0x001fc400078e0000 */
[----:B------:R-:W-:Y:S01]  /*9cb70*/  IMAD.MOV.U32 R21, RZ, RZ, R28 ;  /* 0x000000ffff157224 */ /* 0x000fe200078e001c */
[----:B--2---:R0:W-:Y:S04]  /*9cb80*/  STL.64 [R1+0x7f68], R4 ;  /* 0x007f680401007387 */ /* 0x0041e80000100a00 */
[----:B0-----:R-:W2:Y:S01]  /*9cb90*/  LDL.LU R4, [R1+0x820] ;  /* 0x0008200001047983 */ /* 0x001ea20000300800 */
[----:B------:R-:W2:Y:S02]  /*9cba0*/  LDL.LU R5, [R1+0x824] ;  /* 0x0008240001057983 */ /* 0x000ea40000300800 */
[----:B------:R-:W3:Y:S02]  /*9cbb0*/  LDL.LU R6, [R1+0x828] ;  /* 0x0008280001067983 */ /* 0x000ee40000300800 */
[----:B------:R-:W3:Y:S01]  /*9cbc0*/  LDL.LU R7, [R1+0x82c] ;  /* 0x00082c0001077983 */ /* 0x000ee20000300800 */
[----:B------:R-:W4:Y:S01]  /*9cbd0*/  LDL.LU R0, [R1+0x7ff4] ;  /* 0x007ff40001007983 */ /* 0x000f220000300800 */
[----:B------:R-:W2:Y:S02]  /*9cbe0*/  LDL.LU R28, [R1+0x7ff0] ;  /* 0x007ff000011c7983 */ /* 0x000ea40000300800 */
[----:B------:R0:W-:Y:S02]  /*9cbf0*/  STL.64 [R1+0x7fd0], R20 ;  /* 0x007fd01401007387 */ /* 0x0001e40000100a00 */
[----:B0-----:R-:W2:Y:S01]  /*9cc00*/  LDL.LU R20, [R1+0x870] ;  /* 0x0008700001147983 */ /* 0x001ea20000300800 */
[----:B------:R-:W2:Y:S02]  /*9cc10*/  LDL.LU R21, [R1+0x874] ;  /* 0x0008740001157983 */ /* 0x000ea40000300800 */
[----:B------:R-:W2:Y:S02]  /*9cc20*/  LDL.LU R22, [R1+0x878] ;  /* 0x0008780001167983 */ /* 0x000ea40000300800 */
[----:B------:R-:W2:Y:S02]  /*9cc30*/  LDL.LU R23, [R1+0x87c] ;  /* 0x00087c0001177983 */ /* 0x000ea40000300800 */
[----:B--2---:R-:W-:Y:S01]  /*9cc40*/  STL.64 [R1+0x7fe0], R22 ;  /* 0x007fe01601007387 */ /* 0x004fe20000100a00 */
[----:B------:R-:W-:Y:S02]  /*9cc50*/  STL.64 [R1+0x7fd8], R20 ;  /* 0x007fd81401007387 */ /* 0x000fe40000100a00 */
[----:B------:R-:W2:Y:S02]  /*9cc60*/  LDL.64 R8, [R1+0x70] ;  /* 0x0000700001087983 */ /* 0x000ea40000100a00 */
[----:B--2---:R0:W-:Y:S04]  /*9cc70*/  STL.64 [R1+0x7fe8], R8 ;  /* 0x007fe80801007387 */ /* 0x0041e80000100a00 */
[----:B0-----:R-:W2:Y:S01]  /*9cc80*/  LDL.LU R8, [R1+0x880] ;  /* 0x0008800001087983 */ /* 0x001ea20000300800 */
[----:B------:R-:W2:Y:S02]  /*9cc90*/  LDL.LU R9, [R1+0x884] ;  /* 0x0008840001097983 */ /* 0x000ea40000300800 */
[----:B------:R-:W2:Y:S02]  /*9cca0*/  LDL.LU R10, [R1+0x888] ;  /* 0x00088800010a7983 */ /* 0x000ea40000300800 */
[----:B------:R-:W2:Y:S01]  /*9ccb0*/  LDL.LU R11, [R1+0x88c] ;  /* 0x00088c00010b7983 */ /* 0x000ea20000300800 */
[----:B---3--:R-:W-:Y:S01]  /*9ccc0*/  STL.64 [R1+0x7f80], R6 ;  /* 0x007f800601007387 */ /* 0x008fe20000100a00 */
[----:B------:R0:W-:Y:S03]  /*9ccd0*/  STL.64 [R1+0x7f78], R4 ;  /* 0x007f780401007387 */ /* 0x0001e60000100a00 */
[----:B0-----:R-:W3:Y:S01]  /*9cce0*/  LDL.LU R4, [R1+0x830] ;  /* 0x0008300001047983 */ /* 0x001ee20000300800 */
[----:B------:R-:W3:Y:S02]  /*9ccf0*/  LDL.LU R5, [R1+0x834] ;  /* 0x0008340001057983 */ /* 0x000ee40000300800 */
[----:B------:R-:W2:Y:S02]  /*9cd00*/  LDL.LU R6, [R1+0x838] ;  /* 0x0008380001067983 */ /* 0x000ea40000300800 */
[----:B------:R-:W2:Y:S02]  /*9cd10*/  LDL.LU R7, [R1+0x83c] ;  /* 0x00083c0001077983 */ /* 0x000ea40000300800 */
[----:B--2---:R-:W-:Y:S01]  /*9cd20*/  STL.64 [R1+0x7f98], R6 ;  /* 0x007f980601007387 */ /* 0x004fe20000100a00 */
[----:B---3--:R0:W-:Y:S03]  /*9cd30*/  STL.64 [R1+0x7f90], R4 ;  /* 0x007f900401007387 */ /* 0x0081e60000100a00 */
[----:B0-----:R-:W2:Y:S01]  /*9cd40*/  LDL.LU R4, [R1+0x840] ;  /* 0x0008400001047983 */ /* 0x001ea20000300800 */
[----:B------:R-:W2:Y:S02]  /*9cd50*/  LDL.LU R5, [R1+0x844] ;  /* 0x0008440001057983 */ /* 0x000ea40000300800 */
[----:B------:R-:W3:Y:S02]  /*9cd60*/  LDL.LU R6, [R1+0x848] ;  /* 0x0008480001067983 */ /* 0x000ee40000300800 */
[----:B------:R-:W3:Y:S02]  /*9cd70*/  LDL.LU R7, [R1+0x84c] ;  /* 0x00084c0001077983 */ /* 0x000ee40000300800 */
[----:B------:R-:W-:-:S02]  /*9cd80*/  IMAD.MOV.U32 R20, RZ, RZ, R28 ;  /* 0x000000ffff147224 */ /* 0x000fc400078e001c */
[----:B----4-:R-:W-:Y:S01]  /*9cd90*/  IMAD.MOV.U32 R21, RZ, RZ, R0 ;  /* 0x000000ffff157224 */ /* 0x010fe200078e0000 */
[----:B---3--:R-:W-:Y:S01]  /*9cda0*/  STL.64 [R1+0x7fb0], R6 ;  /* 0x007fb00601007387 */ /* 0x008fe20000100a00 */
[----:B--2---:R0:W-:Y:S03]  /*9cdb0*/  STL.64 [R1+0x7fa8], R4 ;  /* 0x007fa80401007387 */ /* 0x0041e60000100a00 */
[----:B0-----:R-:W2:Y:S01]  /*9cdc0*/  LDL.LU R4, [R1+0x850] ;  /* 0x0008500001047983 */ /* 0x001ea20000300800 */
[----:B------:R-:W2:Y:S02]  /*9cdd0*/  LDL.LU R5, [R1+0x854] ;  /* 0x0008540001057983 */ /* 0x000ea40000300800 */
[----:B------:R-:W3:Y:S02]  /*9cde0*/  LDL.LU R6, [R1+0x858] ;  /* 0x0008580001067983 */ /* 0x000ee40000300800 */
[----:B------:R-:W3:Y:S01]  /*9cdf0*/  LDL.LU R7, [R1+0x85c] ;  /* 0x00085c0001077983 */ /* 0x000ee20000300800 */
[C---:B------:R-:W-:Y:S01]  /*9ce00*/  HMMA.16816.F32.BF16 R20, R16.reuse, R20, R8 ;  /* 0x000000141014723c */ /* 0x040fe20000041808 */
[----:B------:R-:W-:Y:S01]  /*9ce10*/  IMAD.MOV.U32 R29, RZ, RZ, R25 ;  /* 0x000000ffff1d7224 */ /* 0x000fe200078e0019 */
[----:B---3--:R-:W-:Y:S01]  /*9ce20*/  STL.64 [R1+0x7fc8], R6 ;  /* 0x007fc80601007387 */ /* 0x008fe20000100a00 */
[----:B--2---:R0:W-:Y:S03]  /*9ce30*/  STL.64 [R1+0x7fc0], R4 ;  /* 0x007fc00401007387 */ /* 0x0041e60000100a00 */
[----:B0-----:R-:W2:Y:S01]  /*9ce40*/  LDL.LU R4, [R1+0x860] ;  /* 0x0008600001047983 */ /* 0x001ea20000300800 */
[----:B------:R-:W2:Y:S02]  /*9ce50*/  LDL.LU R5, [R1+0x864] ;  /* 0x0008640001057983 */ /* 0x000ea40000300800 */
[----:B------:R-:W2:Y:S02]  /*9ce60*/  LDL.LU R6, [R1+0x868] ;  /* 0x0008680001067983 */ /* 0x000ea40000300800 */
[----:B------:R-:W2:Y:S01]  /*9ce70*/  LDL.LU R7, [R1+0x86c] ;  /* 0x00086c0001077983 */ /* 0x000ea20000300800 */
[----:B------:R-:W3:Y:S01]  /*9ce80*/  LDL.64 R24, [R1] ;  /* 0x0000000001187983 */ /* 0x000ee20000100a00 */
[----:B------:R-:W4:Y:S02]  /*9ce90*/  LDL.LU R12, [R1+0x7f0] ;  /* 0x0007f000010c7983 */ /* 0x000f240000300800 */
[----:B------:R-:W4:Y:S02]  /*9cea0*/  LDL.LU R13, [R1+0x7f4] ;  /* 0x0007f400010d7983 */ /* 0x000f240000300800 */
[----:B------:R-:W4:Y:S01]  /*9ceb0*/  LDL.LU R14, [R1+0x7f8] ;  /* 0x0007f800010e7983 */ /* 0x000f220000300800 */
[----:B------:R-:W4:Y:S01]  /*9cec0*/  LDL.LU R15, [R1+0x7fc] ;  /* 0x0007fc00010f7983 */ /* 0x000f220000300800 */
[----:B------:R-:W-:Y:S02]  /*9ced0*/  STL [R1+0x7e18], R29 ;  /* 0x007e181d01007387 */ /* 0x000fe40000100800 */
[----:B------:R-:W2:Y:S02]  /*9cee0*/  LDL.LU.64 R8, [R1+0x7fe8] ;  /* 0x007fe80001087983 */ /* 0x000ea40000300a00 */
[----:B------:R-:W-:Y:S01]  /*9cef0*/  STL.64 [R1+0x880], R20 ;  /* 0x0008801401007387 */ /* 0x000fe20000100a00 */
[----:B------:R0:W-:Y:S04]  /*9cf00*/  STL.64 [R1+0x888], R22 ;  /* 0x0008881601007387 */ /* 0x0001e80000100a00 */
[----:B0-----:R-:W2:Y:S01]  /*9cf10*/  LDL.LU.64 R22, [R1+0x7fe0] ;  /* 0x007fe00001167983 */ /* 0x001ea20000300a00 */
[----:B------:R-:W2:Y:S02]  /*9cf20*/  LDL.LU.64 R20, [R1+0x7fd8] ;  /* 0x007fd80001147983 */ /* 0x000ea40000300a00 */
[C---:B--2---:R-:W-:Y:S11]  /*9cf30*/  HMMA.16816.F32.BF16 R20, R16.reuse, R8, R20 ;  /* 0x000000081014723c */ /* 0x044ff60000041814 */
[----:B------:R-:W-:Y:S11]  /*9cf40*/  @!UPT UIADD3 URZ, URZ, URZ, URZ ;  /* 0x0000003f3f3ff290 */ /* 0x000ff6000fffe03f */
[----:B------:R-:W-:Y:S01]  /*9cf50*/  @!UPT UIADD3 URZ, URZ, URZ, URZ ;  /* 0x0000003f3f3ff290 */ /* 0x000fe2000fffe03f */
[----:B------:R0:W-:Y:S01]  /*9cf60*/  STL.64 [R1+0x870], R20 ;  /* 0x0008701401007387 */ /* 0x0001e20000100a00 */
[----:B------:R1:W-:Y:S03]  /*9cf70*/  STL.64 [R1+0x878], R22 ;  /* 0x0008781601007387 */ /* 0x0003e60000100a00 */
[----:B0-----:R-:W1:Y:S01]  /*9cf80*/  LDL.LU.64 R20, [R1+0x7fd0] ;  /* 0x007fd00001147983 */ /* 0x001e620000300a00 */
[----:B------:R-:W-:Y:S02]  /*9cf90*/  IMAD.MOV.U32 R29, RZ, RZ, R9 ;  /* 0x000000ffff1d7224 */ /* 0x000fe400078e0009 */
[----:B------:R-:W2:Y:S02]  /*9cfa0*/  LDL.LU R8, [R1+0x7e0] ;  /* 0x0007e00001087983 */ /* 0x000ea40000300800 */
[----:B------:R-:W2:Y:S01]  /*9cfb0*/  LDL.LU R9, [R1+0x7e4] ;  /* 0x0007e40001097983 */ /* 0x000ea20000300800 */
[----:B------:R-:W2:Y:S01]  /*9cfc0*/  LDL.LU R10, [R1+0x7e8] ;  /* 0x0007e800010a7983 */ /* 0x000ea20000300800 */
[----:B------:R-:W2:Y:S02]  /*9cfd0*/  LDL.LU R11, [R1+0x7ec] ;  /* 0x0007ec00010b7983 */ /* 0x000ea40000300800 */
[----:B------:R-:W-:Y:S01]  /*9cfe0*/  STL [R1+0x7e1c], R29 ;  /* 0x007e1c1d01007387 */ /* 0x000fe20000100800 */
[C---:B-1----:R-:W-:Y:S01]  /*9cff0*/  HMMA.16816.F32.BF16 R20, R16.reuse, R20, R4 ;  /* 0x000000141014723c */ /* 0x042fe20000041804 */
[----:B------:R-:W2:Y:S01]  /*9d000*/  LDL.LU.64 R6, [R1+0x7fc8] ;  /* 0x007fc80001067983 */ /* 0x000ea20000300a00 */
[----:B------:R-:W2:Y:S11]  /*9d010*/  LDL.LU.64 R4, [R1+0x7fc0] ;  /* 0x007fc00001047983 */ /* 0x000eb60000300a00 */
[----:B------:R-:W-:Y:S10]  /*9d020*/  @!UPT UIADD3 URZ, URZ, URZ, URZ ;  /* 0x0000003f3f3ff290 */ /* 0x000ff4000fffe03f */
[----:B------:R0:W-:Y:S01]  /*9d030*/  STL.64 [R1+0x860], R20 ;  /* 0x0008601401007387 */ /* 0x0001e20000100a00 */
[----:B------:R-:W-:Y:S03]  /*9d040*/  STL.64 [R1+0x868], R22 ;  /* 0x0008681601007387 */ /* 0x000fe60000100a00 */
[----:B0-----:R-:W2:Y:S02]  /*9d050*/  LDL.LU.64 R20, [R1+0x7fb8] ;  /* 0x007fb80001147983 */ /* 0x001ea40000300a00 */
[C---:B--2---:R-:W-:Y:S01]  /*9d060*/  HMMA.16816.F32.BF16 R4, R16.reuse, R20, R4 ;  /* 0x000000141004723c */ /* 0x044fe20000041804 */
[----:B------:R-:W-:Y:S11]  /*9d070*/  IMAD.MOV.U32 R29, RZ, RZ, R21 ;  /* 0x000000ffff1d7224 */ /* 0x000ff600078e0015 */
[----:B------:R-:W-:Y:S11]  /*9d080*/  @!UPT UIADD3 URZ, URZ, URZ, URZ ;  /* 0x0000003f3f3ff290 */ /* 0x000ff6000fffe03f */
[----:B------:R-:W-:Y:S01]  /*9d090*/  STL.64 [R1+0x850], R4 ;  /* 0x0008500401007387 */ /* 0x000fe20000100a00 */
[----:B------:R0:W-:Y:S03]  /*9d0a0*/  STL.64 [R1+0x858], R6 ;  /* 0x0008580601007387 */ /* 0x0001e60000100a00 */
[----:B0-----:R-:W2:Y:S01]  /*9d0b0*/  LDL.LU.64 R6, [R1+0x7fb0] ;  /* 0x007fb00001067983 */ /* 0x001ea20000300a00 */
[----:B------:R-:W2:Y:S02]  /*9d0c0*/  LDL.LU.64 R4, [R1+0x7fa8] ;  /* 0x007fa80001047983 */ /* 0x000ea40000300a00 */
[----:B------:R-:W2:Y:S02]  /*9d0d0*/  LDL.LU.64 R20, [R1+0x7fa0] ;  /* 0x007fa00001147983 */ /* 0x000ea40000300a00 */
        /* <DEDUP_REMOVED lines=25> */
[----:B------:R0:W-:Y:S01]  /*9d270*/  STL.64 [R1+0x820], R4 ;  /* 0x0008200401007387 */ /* 0x0001e20000100a00 */
[----:B------:R-:W-:Y:S03]  /*9d280*/  STL.64 [R1+0x828], R6 ;  /* 0x0008280601007387 */ /* 0x000fe60000100a00 */
        /* <DEDUP_REMOVED lines=13> */
[----:B------:R-:W4:Y:S01]  /*9d360*/  LDL.LU.64 R6, [R1+0x7f40] ;  /* 0x007f400001067983 */ /* 0x000f220000300a00 */
[----:B------:R-:W4:Y:S01]  /*9d370*/  LDL.LU.64 R4, [R1+0x7f38] ;  /* 0x007f380001047983 */ /* 0x000f220000300a00 */
[----:B---3--:R-:W-:-:S02]  /*9d380*/  IMAD.MOV.U32 R28, RZ, RZ, R24 ;  /* 0x000000ffff1c7224 */ /* 0x008fc400078e0018 */
[----:B------:R-:W-:Y:S01]  /*9d390*/  IMAD.MOV.U32 R0, RZ, RZ, R25 ;  /* 0x000000ffff007224 */ /* 0x000fe200078e0019 */
[C---:B--2---:R-:W-:Y:S11]  /*9d3a0*/  HMMA.16816.F32.BF16 R20, R16.reuse, R24, R20 ;  /* 0x000000181014723c */ /* 0x044ff60000041814 */
[----:B------:R-:W-:Y:S11]  /*9d3b0*/  @!UPT UIADD3 URZ, URZ, URZ, URZ ;  /* 0x0000003f3f3ff290 */ /* 0x000ff6000fffe03f */
[----:B------:R-:W-:Y:S01]  /*9d3c0*/  @!UPT UIADD3 URZ, URZ, URZ, URZ ;  /* 0x0000003f3f3ff290 */ /* 0x000fe2000fffe03f */
[----:B------:R-:W-:Y:S01]  /*9d3d0*/  STL.64 [R1+0x800], R20 ;  /* 0x0008001401007387 */ /* 0x000fe20000100a00 */
[----:B------:R0:W-:Y:S03]  /*9d3e0*/  STL.64 [R1+0x808], R22 ;  /* 0x0008081601007387 */ /* 0x0001e60000100a00 */
[----:B0-----:R-:W2:Y:S01]  /*9d3f0*/  LDL.LU.64 R22, [R1+0x7f30] ;  /* 0x007f300001167983 */ /* 0x001ea20000300a00 */
[----:B------:R-:W3:Y:S02]  /*9d400*/  LDL.LU.64 R20, [R1+0x7f28] ;  /* 0x007f280001147983 */ /* 0x000ee40000300a00 */
[----:B------:R-:W2:Y:S02]  /*9d410*/  LDL.LU.64 R26, [R1+0x7f20] ;  /* 0x007f2000011a7983 */ /* 0x000ea40000300a00 */
[----:B------:R-:W4:Y:S02]  /*9d420*/  LDL.LU.64 R24, [R1+0x7f18] ;  /* 0x007f180001187983 */ /* 0x000f240000300a00 */
[C---:B----4-:R-:W-:Y:S11]  /*9d430*/  HMMA.16816.F32.BF16 R12, R16.reuse, R24, R12 ;  /* 0x00000018100c723c */ /* 0x050ff6000004180c */
[----:B------:R-:W-:Y:S11]  /*9d440*/  @!UPT UIADD3 URZ, URZ, URZ, URZ ;  /* 0x0000003f3f3ff290 */ /* 0x000ff6000fffe03f */
[----:B------:R-:W-:Y:S01]  /*9d450*/  @!UPT UIADD3 URZ, URZ, URZ, URZ ;  /* 0x0000003f3f3ff290 */ /* 0x000fe2000fffe03f */
[----:B------:R0:W-:Y:S01]  /*9d460*/  STL.64 [R1+0x7f0], R12 ;  /* 0x0007f00c01007387 */ /* 0x0001e20000100a00 */
[----:B------:R-:W-:Y:S03]  /*9d470*/  STL.64 [R1+0x7f8], R14 ;  /* 0x0007f80e01007387 */ /* 0x000fe60000100a00 */
[----:B0-----:R-:W4:Y:S01]  /*9d480*/  LDL.LU.64 R12, [R1+0x7f10] ;  /* 0x007f1000010c7983 */ /* 0x001f220000300a00 */
[----:B--2---:R-:W-:Y:S02]  /*9d490*/  STL.64 [R1+0x7c80], R26 ;  /* 0x007c801a01007387 */ /* 0x004fe40000100a00 */
[----:B------:R0:W-:Y:S02]  /*9d4a0*/  STL.64 [R1+0x7c78], R24 ;  /* 0x007c781801007387 */ /* 0x0001e40000100a00 */
[----:B0-----:R-:W2:Y:S01]  /*9d4b0*/  LDL.LU R24, [R1+0x7d0] ;  /* 0x0007d00001187983 */ /* 0x001ea20000300800 */
[----:B------:R-:W2:Y:S02]  /*9d4c0*/  LDL.LU R25, [R1+0x7d4] ;  /* 0x0007d40001197983 */ /* 0x000ea40000300800 */
[----:B------:R-:W2:Y:S02]  /*9d4d0*/  LDL.LU R26, [R1+0x7d8] ;  /* 0x0007d800011a7983 */ /* 0x000ea40000300800 */
[----:B------:R-:W2:Y:S01]  /*9d4e0*/  LDL.LU R27, [R1+0x7dc] ;  /* 0x0007dc00011b7983 */ /* 0x000ea20000300800 */
[C---:B----4-:R-:W-:Y:S11]  /*9d4f0*/  HMMA.16816.F32.BF16 R8, R16.reuse, R12, R8 ;  /* 0x0000000c1008723c */ /* 0x050ff60000041808 */
[----:B------:R-:W-:Y:S11]  /*9d500*/  @!UPT UIADD3 URZ, URZ, URZ, URZ ;  /* 0x0000003f3f3ff290 */ /* 0x000ff6000fffe03f */
[----:B------:R-:W-:Y:S01]  /*9d510*/  @!UPT UIADD3 URZ, URZ, URZ, URZ ;  /* 0x0000003f3f3ff290 */ /* 0x000fe2000fffe03f */
[----:B------:R-:W-:Y:S01]  /*9d520*/  STL.64 [R1+0x7e0], R8 ;  /* 0x0007e00801007387 */ /* 0x000fe20000100a00 */
[----:B------:R0:W-:Y:S03]  /*9d530*/  STL.64 [R1+0x7e8], R10 ;  /* 0x0007e80a01007387 */ /* 0x0001e60000100a00 */
[----:B0-----:R-:W4:Y:S01]  /*9d540*/  LDL.LU.64 R10, [R1+0x7f08] ;  /* 0x007f0800010a7983 */ /* 0x001f220000300a00 */
[----:B------:R-:W2:Y:S02]  /*9d550*/  LDL.LU.64 R8, [R1+0x7f00] ;  /* 0x007f000001087983 */ /* 0x000ea40000300a00 */
[C---:B--2---:R-:W-:Y:S11]  /*9d560*/  HMMA.16816.F32.BF16 R24, R16.reuse, R8, R24 ;  /* 0x000000081018723c */ /* 0x044ff60000041818 */
[----:B------:R-:W-:Y:S11]  /*9d570*/  @!UPT UIADD3 URZ, URZ, URZ, URZ ;  /* 0x0000003f3f3ff290 */ /* 0x000ff6000fffe03f */
[----:B------:R-:W-:Y:S01]  /*9d580*/  @!UPT UIADD3 URZ, URZ, URZ, URZ ;  /* 0x0000003f3f3ff290 */ /* 0x000fe2000fffe03f */
[----:B------:R0:W-:Y:S01]  /*9d590*/  STL.64 [R1+0x7d0], R24 ;  /* 0x0007d01801007387 */ /* 0x0001e20000100a00 */
[----:B------:R-:W-:Y:S02]  /*9d5a0*/  STL.64 [R1+0x7ec0], R8 ;  /* 0x007ec00801007387 */ /* 0x000fe40000100a00 */
[----:B------:R-:W-:Y:S02]  /*9d5b0*/  IMAD.MOV.U32 R14, RZ, RZ, R26 ;  /* 0x000000ffff0e7224 */ /* 0x000fe400078e001a */
[----:B------:R-:W-:Y:S02]  /*9d5c0*/  IMAD.MOV.U32 R15, RZ, RZ, R27 ;  /* 0x000000ffff0f7224 */ /* 0x000fe400078e001b */
[----:B0-----:R-:W-:Y:S02]  /*9d5d0*/  IMAD.MOV.U32 R24, RZ, RZ, R6 ;  /* 0x000000ffff187224 */ /* 0x001fe400078e0006 */
[----:B------:R-:W-:Y:S01]  /*9d5e0*/  IMAD.MOV.U32 R25, RZ, RZ, R7 ;  /* 0x000000ffff197224 */ /* 0x000fe200078e0007 */
[----:B------:R-:W2:Y:S01]  /*9d5f0*/  LDL.LU R6, [R1+0x7efc] ;  /* 0x007efc0001067983 */ /* 0x000ea20000300800 */
[----:B------:R-:W2:Y:S03]  /*9d600*/  LDL.LU R7, [R1+0x7ef8] ;  /* 0x007ef80001077983 */ /* 0x000ea60000300800 */
[----:B------:R0:W-:Y:S04]  /*9d610*/  STL.64 [R1+0x7e38], R24 ;  /* 0x007e381801007387 */ /* 0x0001e80000100a00 */
[----:B0-----:R-:W2:Y:S01]  /*9d620*/  LDL.LU R24, [R1+0x450] ;  /* 0x0004500001187983 */ /* 0x001ea20000300800 */
[----:B------:R-:W2:Y:S02]  /*9d630*/  LDL.LU R25, [R1+0x454] ;  /* 0x0004540001197983 */ /* 0x000ea40000300800 */
[----:B------:R-:W2:Y:S02]  /*9d640*/  LDL.LU R26, [R1+0x458] ;  /* 0x00045800011a7983 */ /* 0x000ea40000300800 */
[----:B------:R-:W2:Y:S01]  /*9d650*/  LDL.LU R27, [R1+0x45c] ;  /* 0x00045c00011b7983 */ /* 0x000ea20000300800 */
[----:B------:R-:W-:Y:S01]  /*9d660*/  STL [R1+0x74fc], R15 ;  /* 0x0074fc0f01007387 */ /* 0x000fe20000100800 */
[----:B------:R-:W-:Y:S02]  /*9d670*/  STL [R1+0x74f8], R14 ;  /* 0x0074f80e01007387 */ /* 0x000fe40000100800 */
[----:B------:R2:W-:Y:S02]  /*9d680*/  STL.64 [R1+0x7ea8], R12 ;  /* 0x007ea80c01007387 */ /* 0x0005e40000100a00 */
[----:B--2---:R-:W-:Y:S01]  /*9d690*/  HMMA.16816.F32.BF16 R12, R16, R4, R24 ;  /* 0x00000004100c723c */ /* 0x004fe20000041818 */
[----:B------:R-:W-:Y:S01]  /*9d6a0*/  STL.64 [R1+0x7c50], R6 ;  /* 0x007c500601007387 */ /* 0x000fe20000100a00 */
[----:B------:R0:W-:Y:S11]  /*9d6b0*/  STL.64 [R1+0x7c48], R4 ;  /* 0x007c480401007387 */ /* 0x0001f60000100a00 */
[----:B------:R-:W-:Y:S10]  /*9d6c0*/  @!UPT UIADD3 URZ, URZ, URZ, URZ ;  /* 0x0000003f3f3ff290 */ /* 0x000ff4000fffe03f */
[----:B------:R-:W-:Y:S01]  /*9d6d0*/  STL.64 [R1+0x450], R12 ;  /* 0x0004500c01007387 */ /* 0x000fe20000100a00 */
[----:B------:R-:W-:Y:S02]  /*9d6e0*/  STL.64 [R1+0x458], R14 ;  /* 0x0004580e01007387 */ /* 0x000fe40000100a00 */
[----:B0-----:R-:W2:Y:S02]  /*9d6f0*/  LDL.LU R4, [R1+0x7a0] ;  /* 0x0007a00001047983 */ /* 0x001ea40000300800 */
[----:B------:R-:W2:Y:S01]  /*9d700*/  LDL.LU R5, [R1+0x7a4] ;  /* 0x0007a40001057983 */ /* 0x000ea20000300800 */
[----:B------:R-:W2:Y:S01]  /*9d710*/  LDL.LU R6, [R1+0x7a8] ;  /* 0x0007a80001067983 */ /* 0x000ea20000300800 */
[----:B------:R-:W2:Y:S03]  /*9d720*/  LDL.LU R7, [R1+0x7ac] ;  /* 0x0007ac0001077983 */ /* 0x000ea60000300800 */
[----:B--2---:R-:W-:Y:S01]  /*9d730*/  STL.64 [R1+0x7e48], R6 ;  /* 0x007e480601007387 */ /* 0x004fe20000100a00 */
[----:B------:R0:W-:Y:S02]  /*9d740*/  STL.64 [R1+0x7e40], R4 ;  /* 0x007e400401007387 */ /* 0x0001e40000100a00 */
[----:B0-----:R-:W-:-:S02]  /*9d750*/  IMAD.MOV.U32 R4, RZ, RZ, R2 ;  /* 0x000000ffff047224 */ /* 0x001fc400078e0002 */
[----:B------:R-:W-:Y:S01]  /*9d760*/  IMAD.MOV.U32 R5, RZ, RZ, R3 ;  /* 0x000000ffff057224 */ /* 0x000fe200078e0003 */
[----:B------:R-:W2:Y:S01]  /*9d770*/  LDL.LU R2, [R1+0x7ef4] ;  /* 0x007ef40001027983 */ /* 0x000ea20000300800 */
[----:B------:R-:W2:Y:S03]  /*9d780*/  LDL.LU R3, [R1+0x7ef0] ;  /* 0x007ef00001037983 */ /* 0x000ea60000300800 */
[----:B------:R3:W-:Y:S02]  /*9d790*/  STL.64 [R1+0x7e58], R4 ;  /* 0x007e580401007387 */ /* 0x0007e40000100a00 */
[----:B---3--:R-:W-:Y:S02]  /*9d7a0*/  IMAD.MOV.U32 R4, RZ, RZ, R20 ;  /* 0x000000ffff047224 */ /* 0x008fe400078e0014 */
[----:B------:R-:W-:Y:S01]  /*9d7b0*/  IMAD.MOV.U32 R5, RZ, RZ, R21 ;  /* 0x000000ffff057224 */ /* 0x000fe200078e0015 */
[----:B------:R-:W3:Y:S01]  /*9d7c0*/  LDL.LU R20, [R1+0x7eec] ;  /* 0x007eec0001147983 */ /* 0x000ee20000300800 */
[----:B------:R-:W3:Y:S03]  /*9d7d0*/  LDL.LU R21, [R1+0x7ee8] ;  /* 0x007ee80001157983 */ /* 0x000ee60000300800 */
[----:B------:R0:W-:Y:S01]  /*9d7e0*/  STL.64 [R1+0x7e70], R4 ;  /* 0x007e700401007387 */ /* 0x0001e20000100a00 */
[----:B------:R-:W2:Y:S02]  /*9d7f0*/  LDL R19, [R1+0x3ac4] ;  /* 0x003ac40001137983 */ /* 0x000ea40000100800 */
[----:B0-----:R-:W-:-:S02]  /*9d800*/  IMAD.MOV.U32 R4, RZ, RZ, R22 ;  /* 0x000000ffff047224 */ /* 0x001fc400078e0016 */
[----:B------:R-:W-:Y:S01]  /*9d810*/  IMAD.MOV.U32 R5, RZ, RZ, R23 ;  /* 0x000000ffff057224 */ /* 0x000fe200078e0017 */
[----:B--2---:R0:W-:Y:S01]  /*9d820*/  STL [R1+0x7e50], R19 ;  /* 0x007e501301007387 */ /* 0x0041e20000100800 */
[----:B------:R-:W2:Y:S02]  /*9d830*/  LDL.LU R16, [R1+0x3e0] ;  /* 0x0003e00001107983 */ /* 0x000ea40000300800 */
[----:B------:R-:W2:Y:S02]  /*9d840*/  LDL.LU R17, [R1+0x3e4] ;  /* 0x0003e40001117983 */ /* 0x000ea40000300800 */
[----:B------:R-:W2:Y:S01]  /*9d850*/  LDL.LU R18, [R1+0x3e8] ;  /* 0x0003e80001127983 */ /* 0x000ea20000300800 */
[----:B0-----:R-:W2:Y:S01]  /*9d860*/  LDL.LU R19, [R1+0x3ec] ;  /* 0x0003ec0001137983 */ /* 0x001ea20000300800 */
[----:B------:R-:W3:Y:S02]  /*9d870*/  LDL.LU R22, [R1+0x7ee4] ;  /* 0x007ee40001167983 */ /* 0x000ee40000300800 */
[----:B------:R-:W3:Y:S02]  /*9d880*/  LDL.LU R23, [R1+0x7ee0] ;  /* 0x007ee00001177983 */ /* 0x000ee40000300800 */
[----:B------:R4:W-:Y:S01]  /*9d890*/  STL.64 [R1+0x7e88], R4 ;  /* 0x007e880401007387 */ /* 0x0009e20000100a00 */
[----:B------:R-:W2:Y:S01]  /*9d8a0*/  LDL.LU R12, [R1+0x420] ;  /* 0x00042000010c7983 */ /* 0x000ea20000300800 */
[----:B------:R-:W2:Y:S02]  /*9d8b0*/  LDL.LU R13, [R1+0x424] ;  /* 0x00042400010d7983 */ /* 0x000ea40000300800 */
[----:B------:R-:W2:Y:S02]  /*9d8c0*/  LDL.LU R14, [R1+0x428] ;  /* 0x00042800010e7983 */ /* 0x000ea40000300800 */
[----:B------:R-:W2:Y:S01]  /*9d8d0*/  LDL.LU R15, [R1+0x42c] ;  /* 0x00042c00010f7983 */ /* 0x000ea20000300800 */
[----:B------:R-:W2:Y:S01]  /*9d8e0*/  LDL.LU R8, [R1+0x430] ;  /* 0x0004300001087983 */ /* 0x000ea20000300800 */
[----:B------:R-:W2:Y:S02]  /*9d8f0*/  LDL.LU R9, [R1+0x434] ;  /* 0x0004340001097983 */ /* 0x000ea40000300800 */
[----:B----4-:R-:W-:-:S02]  /*9d900*/  IMAD.MOV.U32 R5, RZ, RZ, R10 ;  /* 0x000000ffff057224 */ /* 0x010fc400078e000a */
[----:B------:R-:W-:Y:S01]  /*9d910*/  IMAD.MOV.U32 R4, RZ, RZ, R11 ;  /* 0x000000ffff047224 */ /* 0x000fe200078e000b */
[----:B------:R-:W4:Y:S01]  /*9d920*/  LDL.LU R10, [R1+0x438] ;  /* 0x00043800010a7983 */ /* 0x000f220000300800 */
[----:B------:R-:W4:Y:S03]  /*9d930*/  LDL.LU R11, [R1+0x43c] ;  /* 0x00043c00010b7983 */ /* 0x000f260000300800 */
[----:B----4-:R-:W-:Y:S01]  /*9d940*/  STL.64 [R1+0x7ed0], R10 ;  /* 0x007ed00a01007387 */ /* 0x010fe20000100a00 */
[----:B--2---:R0:W-:Y:S03]  /*9d950*/  STL.64 [R1+0x7ec8], R8 ;  /* 0x007ec80801007387 */ /* 0x0041e60000100a00 */
[----:B0-----:R-:W3:Y:S01]  /*9d960*/  LDL.64 R8, [R1+0x1b0] ;  /* 0x0001b00001087983 */ /* 0x001ee20000100a00 */
[----:B------:R-:W-:Y:S02]  /*9d970*/  STL.64 [R1+0x7eb8], R14 ;  /* 0x007eb80e01007387 */ /* 0x000fe40000100a00 */
[----:B------:R0:W-:Y:S02]  /*9d980*/  STL.64 [R1+0x7eb0], R12 ;  /* 0x007eb00c01007387 */ /* 0x0001e40000100a00 */
[----:B0-----:R-:W-:-:S02]  /*9d990*/  IMAD.MOV.U32 R12, RZ, RZ, R3 ;  /* 0x000000ffff0c7224 */ /* 0x001fc400078e0003 */
[----:B------:R-:W-:-:S05]  /*9d9a0*/  IMAD.MOV.U32 R13, RZ, RZ, R2 ;  /* 0x000000ffff0d7224 */ /* 0x000fca00078e0002 */
[----:B------:R0:W-:Y:S04]  /*9d9b0*/  STL.64 [R1+0x7ed8], R12 ;  /* 0x007ed80c01007387 */ /* 0x0001e80000100a00 */
[----:B0-----:R-:W3:Y:S01]  /*9d9c0*/  LDL.LU R12, [R1+0x440] ;  /* 0x00044000010c7983 */ /* 0x001ee20000300800 */
[----:B------:R-:W3:Y:S02]  /*9d9d0*/  LDL.LU R13, [R1+0x444] ;  /* 0x00044400010d7983 */ /* 0x000ee40000300800 */
[----:B------:R-:W3:Y:S02]  /*9d9e0*/  LDL.LU R14, [R1+0x448] ;  /* 0x00044800010e7983 */ /* 0x000ee40000300800 */
[----:B------:R-:W3:Y:S01]  /*9d9f0*/  LDL.LU R15, [R1+0x44c] ;  /* 0x00044c00010f7983 */ /* 0x000ee20000300800 */
[----:B------:R0:W-:Y:S04]  /*9da00*/  STL.64 [R1+0x7ea0], R4 ;  /* 0x007ea00401007387 */ /* 0x0001e80000100a00 */
[----:B0-----:R-:W2:Y:S01]  /*9da10*/  LDL.64 R4, [R1+0x190] ;  /* 0x0001900001047983 */ /* 0x001ea20000100a00 */
[----:B------:R-:W-:Y:S02]  /*9da20*/  STL.64 [R1+0x7e68], R18 ;  /* 0x007e681201007387 */ /* 0x000fe40000100a00 */
[----:B------:R0:W-:Y:S02]  /*9da30*/  STL.64 [R1+0x7e60], R16 ;  /* 0x007e601001007387 */ /* 0x0001e40000100a00 */
[----:B0-----:R-:W4:Y:S01]  /*9da40*/  LDL.LU R16, [R1+0x3f0] ;  /* 0x0003f00001107983 */ /* 0x001f220000300800 */
[----:B------:R-:W4:Y:S02]  /*9da50*/  LDL.LU R17, [R1+0x3f4] ;  /* 0x0003f40001117983 */ /* 0x000f240000300800 */
[----:B------:R-:W2:Y:S02]  /*9da60*/  LDL.LU R18, [R1+0x3f8] ;  /* 0x0003f80001127983 */ /* 0x000ea40000300800 */
[----:B------:R-:W2:Y:S02]  /*9da70*/  LDL.LU R19, [R1+0x3fc] ;  /* 0x0003fc0001137983 */ /* 0x000ea40000300800 */
[----:B--2---:R-:W-:Y:S01]  /*9da80*/  STL.64 [R1+0x7e80], R18 ;  /* 0x007e801201007387 */ /* 0x004fe20000100a00 */
[----:B----4-:R0:W-:Y:S03]  /*9da90*/  STL.64 [R1+0x7e78], R16 ;  /* 0x007e781001007387 */ /* 0x0101e60000100a00 */
[----:B0-----:R-:W2:Y:S01]  /*9daa0*/  LDL.LU R16, [R1+0x400] ;  /* 0x0004000001107983 */ /* 0x001ea20000300800 */
[----:B------:R-:W2:Y:S02]  /*9dab0*/  LDL.LU R17, [R1+0x404] ;  /* 0x0004040001117983 */ /* 0x000ea40000300800 */
[----:B------:R-:W4:Y:S02]  /*9dac0*/  LDL.LU R18, [R1+0x408] ;  /* 0x0004080001127983 */ /* 0x000f240000300800 */
[----:B------:R-:W4:Y:S01]  /*9dad0*/  LDL.LU R19, [R1+0x40c] ;  /* 0x00040c0001137983 */ /* 0x000f220000300800 */
[----:B---3--:R-:W-:Y:S01]  /*9dae0*/  HMMA.16816.F32.BF16 R12, R20, R8, R12 ;  /* 0x00000008140c723c */ /* 0x008fe2000004180c */
[----:B------:R-:W-:-:S02]  /*9daf0*/  IMAD.MOV.U32 R3, RZ, RZ, R8 ;  /* 0x000000ffff037224 */ /* 0x000fc400078e0008 */
[----:B------:R-:W-:Y:S01]  /*9db00*/  IMAD.MOV.U32 R2, RZ, RZ, R9 ;  /* 0x000000ffff027224 */ /* 0x000fe200078e0009 */
[----:B----4-:R-:W-:Y:S01]  /*9db10*/  STL.64 [R1+0x7e98], R18 ;  /* 0x007e981201007387 */ /* 0x010fe20000100a00 */
        /* <DEDUP_REMOVED lines=8> */
[----:B------:R-:W3:Y:S04]  /*9dba0*/  LDL.LU R27, [R1+0x7cc] ;  /* 0x0007cc00011b7983 */ /* 0x000ee80000300800 */
[----:B------:R0:W-:Y:S01]  /*9dbb0*/  STL.64 [R1+0x440], R12 ;  /* 0x0004400c01007387 */ /* 0x0001e20000100a00 */
[----:B------:R1:W-:Y:S03]  /*9dbc0*/  STL.64 [R1+0x448], R14 ;  /* 0x0004480e01007387 */ /* 0x0003e60000100a00 */
[----:B0-----:R-:W1:Y:S01]  /*9dbd0*/  LDL.LU.64 R12, [R1+0x7ed8] ;  /* 0x007ed800010c7983 */ /* 0x001e620000300a00 */
[----:B------:R-:W1:Y:S02]  /*9dbe0*/  LDL.LU.64 R10, [R1+0x7ed0] ;  /* 0x007ed000010a7983 */ /* 0x000e640000300a00 */
[----:B------:R-:W1:Y:S02]  /*9dbf0*/  LDL.LU.64 R8, [R1+0x7ec8] ;  /* 0x007ec80001087983 */ /* 0x000e640000300a00 */
[C---:B-1----:R-:W-:Y:S01]  /*9dc00*/  HMMA.16816.F32.BF16 R12, R20.reuse, R12, R8 ;  /* 0x0000000c140c723c */ /* 0x042fe20000041808 */
[----:B------:R-:W4:Y:S11]  /*9dc10*/  LDL.LU.64 R8, [R1+0x7ec0] ;  /* 0x007ec00001087983 */ /* 0x000f360000300a00 */
[----:B------:R-:W-:Y:S11]  /*9dc20*/  @!UPT UIADD3 URZ, URZ, URZ, URZ ;  /* 0x0000003f3f3ff290 */ /* 0x000ff6000fffe03f */
[----:B------:R0:W-:Y:S01]  /*9dc30*/  STL.64 [R1+0x430], R12 ;  /* 0x0004300c01007387 */ /* 0x0001e20000100a00 */
[----:B------:R-:W-:Y:S02]  /*9dc40*/  IMAD.MOV.U32 R10, RZ, RZ, R14 ;  /* 0x000000ffff0a7224 */ /* 0x000fe400078e000e */
[----:B------:R-:W-:Y:S02]  /*9dc50*/  IMAD.MOV.U32 R11, RZ, RZ, R15 ;  /* 0x000000ffff0b7224 */ /* 0x000fe400078e000f */
[----:B------:R-:W2:Y:S04]  /*9dc60*/  LDL.LU.64 R14, [R1+0x7eb8] ;  /* 0x007eb800010e7983 */ /* 0x000ea80000300a00 */
[----:B0-----:R-:W2:Y:S01]  /*9dc70*/  LDL.LU.64 R12, [R1+0x7eb0] ;  /* 0x007eb000010c7983 */ /* 0x001ea20000300a00 */
[----:B------:R-:W-:Y:S02]  /*9dc80*/  STL [R1+0x74dc], R11 ;  /* 0x0074dc0b01007387 */ /* 0x000fe40000100800 */
[----:B------:R-:W-:Y:S01]  /*9dc90*/  STL [R1+0x74d8], R10 ;  /* 0x0074d80a01007387 */ /* 0x000fe20000100800 */
[C---:B--2---:R-:W-:Y:S11]  /*9dca0*/  HMMA.16816.F32.BF16 R12, R20.reuse, R4, R12 ;  /* 0x00000004140c723c */ /* 0x044ff6000004180c */
[----:B------:R-:W-:Y:S11]  /*9dcb0*/  @!UPT UIADD3 URZ, URZ, URZ, URZ ;  /* 0x0000003f3f3ff290 */ /* 0x000ff6000fffe03f */
[----:B------:R-:W-:Y:S01]  /*9dcc0*/  @!UPT UIADD3 URZ, URZ, URZ, URZ ;  /* 0x0000003f3f3ff290 */ /* 0x000fe2000fffe03f */
[----:B------:R0:W-:Y:S01]  /*9dcd0*/  STL.64 [R1+0x420], R12 ;  /* 0x0004200c01007387 */ /* 0x0001e20000100a00 */
[----:B------:R1:W-:Y:S03]  /*9dce0*/  STL.64 [R1+0x428], R14 ;  /* 0x0004280e01007387 */ /* 0x0003e60000100a00 */
[----:B0-----:R-:W2:Y:S01]  /*9dcf0*/  LDL.LU.64 R12, [R1+0x7ea8] ;  /* 0x007ea800010c7983 */ /* 0x001ea20000300a00 */
[----:B-1----:R-:W-:Y:S02]  /*9dd00*/  IMAD.MOV.U32 R15, RZ, RZ, R4 ;  /* 0x000000ffff0f7224 */ /* 0x002fe400078e0004 */
[----:B------:R-:W-:Y:S02]  /*9dd10*/  IMAD.MOV.U32 R14, RZ, RZ, R5 ;  /* 0x000000ffff0e7224 */ /* 0x000fe400078e0005 */
[----:B------:R-:W2:Y:S03]  /*9dd20*/  LDL.LU.64 R4, [R1+0x7ea0] ;  /* 0x007ea00001047983 */ /* 0x000ea60000300a00 */
[----:B------:R-:W-:Y:S01]  /*9dd30*/  STL.64 [R1+0x7c70], R14 ;  /* 0x007c700e01007387 */ /* 0x000fe20000100a00 */
[----:B--2---:R-:W-:Y:S01]  /*9dd40*/  HMMA.16816.F32.BF16 R4, R20, R4, R16 ;  /* 0x000000041404723c */ /* 0x004fe20000041810 */
[----:B------:R0:W-:Y:S04]  /*9dd50*/  STL.64 [R1+0x7c68], R12 ;  /* 0x007c680c01007387 */ /* 0x0001e80000100a00 */
[----:B0-----:R-:W2:Y:S04]  /*9dd60*/  LDL R12, [R1+0x130] ;  /* 0x00013000010c7983 */ /* 0x001ea80000100800 */
[----:B------:R-:W2:Y:S01]  /*9dd70*/  LDL R13, [R1+0x134] ;  /* 0x00013400010d7983 */ /* 0x000ea20000100800 */
[----:B------:R-:W2:Y:S02]  /*9dd80*/  LDL.LU.64 R18, [R1+0x7e98] ;  /* 0x007e980001127983 */ /* 0x000ea40000300a00 */
[----:B------:R-:W2:Y:S11]  /*9dd90*/  LDL.LU.64 R16, [R1+0x7e90] ;  /* 0x007e900001107983 */ /* 0x000eb60000300a00 */
[----:B------:R0:W-:Y:S04]  /*9dda0*/  STL.64 [R1+0x410], R4 ;  /* 0x0004100401007387 */ /* 0x0001e80000100a00 */
[----:B0-----:R-:W2:Y:S01]  /*9ddb0*/  LDL.LU.64 R4, [R1+0x7e88] ;  /* 0x007e880001047983 */ /* 0x001ea20000300a00 */
[----:B------:R-:W-:-:S02]  /*9ddc0*/  IMAD.MOV.U32 R11, RZ, RZ, R6 ;  /* 0x000000ffff0b7224 */ /* 0x000fc400078e0006 */
[----:B------:R-:W-:-:S05]  /*9ddd0*/  IMAD.MOV.U32 R10, RZ, RZ, R7 ;  /* 0x000000ffff0a7224 */ /* 0x000fca00078e0007 */
[----:B------:R-:W-:Y:S01]  /*9dde0*/  STL.64 [R1+0x7c60], R10 ;  /* 0x007c600a01007387 */ /* 0x000fe20000100a00 */
[----:B----4-:R0:W-:Y:S03]  /*9ddf0*/  STL.64 [R1+0x7c58], R8 ;  /* 0x007c580801007387 */ /* 0x0101e60000100a00 */
[----:B0-----:R-:W4:Y:S01]  /*9de00*/  LDL.LU R8, [R1+0x7b0] ;  /* 0x0007b00001087983 */ /* 0x001f220000300800 */
[----:B------:R-:W4:Y:S02]  /*9de10*/  LDL.LU R9, [R1+0x7b4] ;  /* 0x0007b40001097983 */ /* 0x000f240000300800 */
[----:B------:R-:W4:Y:S02]  /*9de20*/  LDL.LU R10, [R1+0x7b8] ;  /* 0x0007b800010a7983 */ /* 0x000f240000300800 */
[----:B------:R-:W4:Y:S01]  /*9de30*/  LDL.LU R11, [R1+0x7bc] ;  /* 0x0007bc00010b7983 */ /* 0x000f220000300800 */
[C---:B--2---:R-:W-:Y:S01]  /*9de40*/  HMMA.16816.F32.BF16 R4, R20.reuse, R4, R16 ;  /* 0x000000041404723c */ /* 0x044fe20000041810 */
[----:B------:R-:W2:Y:S01]  /*9de50*/  LDL.LU.64 R18, [R1+0x7e80] ;  /* 0x007e800001127983 */ /* 0x000ea20000300a00 */
[----:B------:R-:W2:Y:S11]  /*9de60*/  LDL.LU.64 R16, [R1+0x7e78] ;  /* 0x007e780001107983 */ /* 0x000eb60000300a00 */
[----:B------:R-:W-:Y:S10]  /*9de70*/  @!UPT UIADD3 URZ, URZ, URZ, URZ ;  /* 0x0000003f3f3ff290 */ /* 0x000ff4000fffe03f */
[----:B------:R0:W-:Y:S01]  /*9de80*/  STL.64 [R1+0x400], R4 ;  /* 0x0004000401007387 */ /* 0x0001e20000100a00 */
[----:B------:R2:W-:Y:S03]  /*9de90*/  STL.64 [R1+0x408], R6 ;  /* 0x0004080601007387 */ /* 0x0005e60000100a00 */
[----:B0-----:R-:W2:Y:S02]  /*9dea0*/  LDL.LU.64 R4, [R1+0x7e70] ;  /* 0x007e700001047983 */ /* 0x001ea40000300a00 */
[C---:B--2---:R-:W-:Y:S02]  /*9deb0*/  HMMA.16816.F32.BF16 R4, R20.reuse, R4, R16 ;  /* 0x000000041404723c */ /* 0x044fe40000041810 */
[----:B------:R-:W2:Y:S01]  /*9dec0*/  LDL.LU.64 R18, [R1+0x7e68] ;  /* 0x007e680001127983 */ /* 0x000ea20000300a00 */
[----:B------:R-:W2:Y:S11]  /*9ded0*/  LDL.LU.64 R16, [R1+0x7e60] ;  /* 0x007e600001107983 */ /* 0x000eb60000300a00 */
[----:B------:R-:W-:Y:S09]  /*9dee0*/  @!UPT UIADD3 URZ, URZ, URZ, URZ ;  /* 0x0000003f3f3ff290 */ /* 0x000ff2000fffe03f */
[----:B------:R0:W-:Y:S01]  /*9def0*/  STL.64 [R1+0x3f0], R4 ;  /* 0x0003f00401007387 */ /* 0x0001e20000100a00 */
[----:B------:R2:W-:Y:S03]  /*9df00*/  STL.64 [R1+0x3f8], R6 ;  /* 0x0003f80601007387 */ /* 0x0005e60000100a00 */
[----:B0-----:R-:W2:Y:S02]  /*9df10*/  LDL.LU.64 R4, [R1+0x7e58] ;  /* 0x007e580001047983 */ /* 0x001ea40000300a00 */
[C---:B--2---:R-:W-:Y:S02]  /*9df20*/  HMMA.16816.F32.BF16 R4, R20.reuse, R4, R16 ;  /* 0x000000041404723c */ /* 0x044fe40000041810 */
[----:B------:R-:W2:Y:S11]  /*9df30*/  LDL.LU R19, [R1+0x7e50] ;  /* 0x007e500001137983 */ /* 0x000eb60000300800 */
[----:B------:R-:W-:Y:S10]  /*9df40*/  @!UPT UIADD3 URZ, URZ, URZ, URZ ;  /* 0x0000003f3f3ff290 */ /* 0x000ff4000fffe03f */
[----:B------:R-:W-:Y:S01]  /*9df50*/  STL.64 [R1+0x3e0], R4 ;  /* 0x0003e00401007387 */ /* 0x000fe20000100a00 */
[----:B------:R0:W-:Y:S03]  /*9df60*/  STL.64 [R1+0x3e8], R6 ;  /* 0x0003e80601007387 */ /* 0x0001e60000100a00 */
[----:B0-----:R-:W3:Y:S01]  /*9df70*/  LDL.LU.64 R6, [R1+0x7e48] ;  /* 0x007e480001067983 */ /* 0x001ee20000300a00 */
[----:B------:R-:W3:Y:S03]  /*9df80*/  LDL.LU.64 R4, [R1+0x7e40] ;  /* 0x007e400001047983 */ /* 0x000ee60000300a00 */
[----:B--2---:R-:W0:Y:S04]  /*9df90*/  LDSM.16.MT88.4 R16, [R19+0x21000] ;  /* 0x021000001310783b */ /* 0x004e280000004200 */
[----:B0-----:R-:W-:Y:S01]  /*9dfa0*/  STL.64 [R1+0x7c40], R18 ;  /* 0x007c401201007387 */ /* 0x001fe20000100a00 */
[----:B------:R0:W-:Y:S03]  /*9dfb0*/  STL.64 [R1+0x7c38], R16 ;  /* 0x007c381001007387 */ /* 0x0001e60000100a00 */
[----:B0-----:R-:W3:Y:S04]  /*9dfc0*/  LDL R16, [R1+0x140] ;  /* 0x0001400001107983 */ /* 0x001ee80000100800 */
[----:B------:R-:W3:Y:S01]  /*9dfd0*/  LDL R17, [R1+0x144] ;  /* 0x0001440001117983 */ /* 0x000ee20000100800 */
[C---:B----4-:R-:W-:Y:S08]  /*9dfe0*/  HMMA.16816.F32.BF16 R8, R20.reuse, R12, R8 ;  /* 0x0000000c1408723c */ /* 0x050ff00000041808 */
[C---:B---3--:R-:W-:Y:S01]  /*9dff0*/  HMMA.16816.F32.BF16 R16, R20.reuse, R16, R24 ;  /* 0x000000101410723c */ /* 0x048fe20000041818 */
[----:B------:R-:W2:Y:S11]  /*9e000*/  LDL.LU.64 R24, [R1+0x7e38] ;  /* 0x007e380001187983 */ /* 0x000eb60000300a00 */
[----:B------:R-:W-:Y:S11]  /*9e010*/  @!UPT UIADD3 URZ, URZ, URZ, URZ ;  /* 0x0000003f3f3ff290 */ /* 0x000ff6000fffe03f */
[----:B------:R-:W-:Y:S01]  /*9e020*/  STL.64 [R1+0x7c0], R16 ;  /* 0x0007c01001007387 */ /* 0x000fe20000100a00 */
[----:B------:R-:W-:Y:S02]  /*9e030*/  STL.64 [R1+0x7c8], R18 ;  /* 0x0007c81201007387 */ /* 0x000fe40000100a00 */
[----:B------:R-:W-:Y:S02]  /*9e040*/  STL.64 [R1+0x7b0], R8 ;  /* 0x0007b00801007387 */ /* 0x000fe40000100a00 */
[----:B------:R-:W-:Y:S01]  /*9e050*/  STL.64 [R1+0x7b8], R10 ;  /* 0x0007b80a01007387 */ /* 0x000fe20000100a00 */
[----:B--2---:R-:W-:Y:S07]  /*9e060*/  HMMA.16816.F32.BF16 R4, R20, R24, R4 ;  /* 0x000000181404723c */ /* 0x004fee0000041804 */
[----:B------:R-:W-:-:S02]  /*9e070*/  IMAD.MOV.U32 R24, RZ, RZ, R28 ;  /* 0x000000ffff187224 */ /* 0x000fc400078e001c */
[----:B------:R-:W-:Y:S01]  /*9e080*/  IMAD.MOV.U32 R25, RZ, RZ, R0 ;  /* 0x000000ffff197224 */ /* 0x000fe200078e0000 */
[----:B------:R-:W2:Y:S11]  /*9e090*/  LDL.LU R28, [R1+0x7e34] ;  /* 0x007e3400011c7983 */ /* 0x000eb60000300800 */
[----:B------:R-:W-:Y:S02]  /*9e0a0*/  @!UPT UIADD3 URZ, URZ, URZ, URZ ;  /* 0x0000003f3f3ff290 */ /* 0x000fe4000fffe03f */
[----:B------:R-:W-:Y:S01]  /*9e0b0*/  STL.64 [R1+0x7a0], R4 ;  /* 0x0007a00401007387 */ /* 0x000fe20000100a00 */
[----:B------:R-:W-:Y:S02]  /*9e0c0*/  STL.64 [R1+0x7a8], R6 ;  /* 0x0007a80601007387 */ /* 0x000fe40000100a00 */
[----:B------:R-:W3:Y:S02]  /*9e0d0*/  LDL.LU R0, [R1+0x7e30] ;  /* 0x007e300001007983 */ /* 0x000ee40000300800 */
[----:B------:R0:W-:Y:S01]  /*9e0e0*/  STL.64 [R1+0x7c98], R24 ;  /* 0x007c981801007387 */ /* 0x0001e20000100a00 */
[----:B------:R-:W4:Y:S01]  /*9e0f0*/  LDL.LU R12, [R1+0x670] ;  /* 0x00067000010c7983 */ /* 0x000f220000300800 */
[----:B------:R-:W4:Y:S02]  /*9e100*/  LDL.LU R13, [R1+0x674] ;  /* 0x00067400010d7983 */ /* 0x000f240000300800 */
[----:B------:R-:W2:Y:S02]  /*9e110*/  LDL.LU R14, [R1+0x678] ;  /* 0x00067800010e7983 */ /* 0x000ea40000300800 */
[----:B------:R-:W2:Y:S01]  /*9e120*/  LDL.LU R15, [R1+0x67c] ;  /* 0x00067c00010f7983 */ /* 0x000ea20000300800 */
[----:B0-----:R-:W2:Y:S01]  /*9e130*/  LDL R24, [R1+0x10] ;  /* 0x0000100001187983 */ /* 0x001ea20000100800 */
[----:B------:R-:W-:-:S02]  /*9e140*/  IMAD.MOV.U32 R25, RZ, RZ, R29 ;  /* 0x000000ffff197224 */ /* 0x000fc400078e001d */
[----:B------:R-:W3:Y:S03]  /*9e150*/  LDL.LU R29, [R1+0x7e2c] ;  /* 0x007e2c00011d7983 */ /* 0x000ee60000300800 */
[----:B--2---:R-:W-:Y:S01]  /*9e160*/  STL.64 [R1+0x7cb0], R24 ;  /* 0x007cb01801007387 */ /* 0x004fe20000100a00 */
[----:B------:R-:W-:Y:S02]  /*9e170*/  STL.64 [R1+0x7c90], R14 ;  /* 0x007c900e01007387 */ /* 0x000fe40000100a00 */
[----:B----4-:R0:W-:Y:S02]  /*9e180*/  STL.64 [R1+0x7c88], R12 ;  /* 0x007c880c01007387 */ /* 0x0101e40000100a00 */
[----:B0-----:R-:W2:Y:S01]  /*9e190*/  LDL.LU R12, [R1+0x680] ;  /* 0x00068000010c7983 */ /* 0x001ea20000300800 */
[----:B------:R-:W2:Y:S02]  /*9e1a0*/  LDL.LU R13, [R1+0x684] ;  /* 0x00068400010d7983 */ /* 0x000ea40000300800 */
[----:B------:R-:W4:Y:S02]  /*9e1b0*/  LDL.LU R14, [R1+0x688] ;  /* 0x00068800010e7983 */ /* 0x000f240000300800 */
[----:B------:R-:W4:Y:S02]  /*9e1c0*/  LDL.LU R15, [R1+0x68c] ;  /* 0x00068c00010f7983 */ /* 0x000f240000300800 */
[----:B---3--:R-:W-:-:S02]  /*9e1d0*/  IMAD.MOV.U32 R24, RZ, RZ, R0 ;  /* 0x000000ffff187224 */ /* 0x008fc400078e0000 */
[----:B------:R-:W-:Y:S01]  /*9e1e0*/  IMAD.MOV.U32 R25, RZ, RZ, R28 ;  /* 0x000000ffff197224 */ /* 0x000fe200078e001c */
[----:B------:R-:W3:Y:S01]  /*9e1f0*/  LDL.LU R0, [R1+0x7e28] ;  /* 0x007e280001007983 */ /* 0x000ee20000300800 */
[----:B------:R-:W3:Y:S03]  /*9e200*/  LDL.LU R28, [R1+0x7e24] ;  /* 0x007e2400011c7983 */ /* 0x000ee60000300800 */
[----:B------:R-:W-:Y:S04]  /*9e210*/  STL.64 [R1+0x7cc8], R24 ;  /* 0x007cc81801007387 */ /* 0x000fe80000100a00 */
[----:B----4-:R-:W-:Y:S01]  /*9e220*/  STL.64 [R1+0x7ca8], R14 ;  /* 0x007ca80e01007387 */ /* 0x010fe20000100a00 */
[----:B--2---:R0:W-:Y:S03]  /*9e230*/  STL.64 [R1+0x7ca0], R12 ;  /* 0x007ca00c01007387 */ /* 0x0041e60000100a00 */
[----:B0-----:R-:W2:Y:S01]  /*9e240*/  LDL.LU R12, [R1+0x690] ;  /* 0x00069000010c7983 */ /* 0x001ea20000300800 */
[----:B------:R-:W2:Y:S02]  /*9e250*/  LDL.LU R13, [R1+0x694] ;  /* 0x00069400010d7983 */ /* 0x000ea40000300800 */
[----:B------:R-:W4:Y:S02]  /*9e260*/  LDL.LU R14, [R1+0x698] ;  /* 0x00069800010e7983 */ /* 0x000f240000300800 */
[----:B------:R-:W4:Y:S01]  /*9e270*/  LDL.LU R15, [R1+0x69c] ;  /* 0x00069c00010f7983 */ /* 0x000f220000300800 */
[----:B------:R-:W2:Y:S01]  /*9e280*/  LDL R24, [R1+0x30] ;  /* 0x0000300001187983 */ /* 0x000ea20000100800 */
[----:B------:R-:W-:-:S02]  /*9e290*/  IMAD.MOV.U32 R25, RZ, RZ, R29 ;  /* 0x000000ffff197224 */ /* 0x000fc400078e001d */
        /* <DEDUP_REMOVED lines=10> */
[----:B------:R-:W3:Y:S03]  /*9e340*/  LDL.LU R29, [R1+0x7e1c] ;  /* 0x007e1c00011d7983 */ /* 0x000ee60000300800 */
[----:B--2---:R0:W-:Y:S04]  /*9e350*/  STL.64 [R1+0x7cf8], R4 ;  /* 0x007cf80401007387 */ /* 0x0041e80000100a00 */
[----:B0-----:R-:W2:Y:S04]  /*9e360*/  LDL R4, [R1+0x60] ;  /* 0x0000600001047983 */ /* 0x001ea80000100800 */
[----:B------:R-:W2:Y:S04]  /*9e370*/  LDL R5, [R1+0x64] ;  /* 0x0000640001057983 */ /* 0x000ea80000100800 */
[----:B--2---:R0:W-:Y:S01]  /*9e380*/  STL.64 [R1+0x7d10], R4 ;  /* 0x007d100401007387 */ /* 0x0041e20000100a00 */
[----:B------:R-:W2:Y:S02]  /*9e390*/  LDL.LU R16, [R1+0x6d0] ;  /* 0x0006d00001107983 */ /* 0x000ea40000300800 */
[----:B------:R-:W2:Y:S02]  /*9e3a0*/  LDL.LU R17, [R1+0x6d4] ;  /* 0x0006d40001117983 */ /* 0x000ea40000300800 */
[----:B------:R-:W2:Y:S01]  /*9e3b0*/  LDL.LU R18, [R1+0x6d8] ;  /* 0x0006d80001127983 */ /* 0x000ea20000300800 */
[----:B------:R-:W2:Y:S04]  /*9e3c0*/  LDL.LU R19, [R1+0x6dc] ;  /* 0x0006dc0001137983 */ /* 0x000ea80000300800 */
[----:B0-----:R-:W2:Y:S01]  /*9e3d0*/  LDL R4, [R1+0x70] ;  /* 0x0000700001047983 */ /* 0x001ea20000100800 */
[----:B---3--:R-:W-:-:S02]  /*9e3e0*/  IMAD.MOV.U32 R5, RZ, RZ, R29 ;  /* 0x000000ffff057224 */ /* 0x008fc400078e001d */
[----:B------:R-:W3:Y:S03]  /*9e3f0*/  LDL.LU R29, [R1+0x7e18] ;  /* 0x007e1800011d7983 */ /* 0x000ee60000300800 */
[----:B--2---:R-:W-:Y:S01]  /*9e400*/  STL.64 [R1+0x7d28], R4 ;  /* 0x007d280401007387 */ /* 0x004fe20000100a00 */
[----:B------:R-:W-:Y:S02]  /*9e410*/  STL.64 [R1+0x7d08], R18 ;  /* 0x007d081201007387 */ /* 0x000fe40000100a00 */
[----:B------:R0:W-:Y:S02]  /*9e420*/  STL.64 [R1+0x7d00], R16 ;  /* 0x007d001001007387 */ /* 0x0001e40000100a00 */
[----:B0-----:R-:W2:Y:S01]  /*9e430*/  LDL.LU R16, [R1+0x6e0] ;  /* 0x0006e00001107983 */ /* 0x001ea20000300800 */
[----:B------:R-:W2:Y:S02]  /*9e440*/  LDL.LU R17, [R1+0x6e4] ;  /* 0x0006e40001117983 */ /* 0x000ea40000300800 */
[----:B------:R-:W2:Y:S02]  /*9e450*/  LDL.LU R18, [R1+0x6e8] ;  /* 0x0006e80001127983 */ /* 0x000ea40000300800 */
[----:B------:R-:W2:Y:S01]  /*9e460*/  LDL.LU R19, [R1+0x6ec] ;  /* 0x0006ec0001137983 */ /* 0x000ea20000300800 */
[----:B------:R-:W2:Y:S04]  /*9e470*/  LDL R4, [R1+0x80] ;  /* 0x0000800001047983 */ /* 0x000ea80000100800 */
[----:B------:R-:W2:Y:S04]  /*9e480*/  LDL R5, [R1+0x84] ;  /* 0x0000840001057983 */ /* 0x000ea80000100800 */
[----:B--2---:R-:W-:Y:S01]  /*9e490*/  STL.64 [R1+0x7d40], R4 ;  /* 0x007d400401007387 */ /* 0x004fe20000100a00 */
[----:B------:R-:W-:Y:S02]  /*9e4a0*/  STL.64 [R1+0x7d20], R18 ;  /* 0x007d201201007387 */ /* 0x000fe40000100a00 */
[----:B------:R0:W-:Y:S02]  /*9e4b0*/  STL.64 [R1+0x7d18], R16 ;  /* 0x007d181001007387 */ /* 0x0001e40000100a00 */
[----:B0-----:R-:W2:Y:S01]  /*9e4c0*/  LDL.LU R16, [R1+0x6f0] ;  /* 0x0006f00001107983 */ /* 0x001ea20000300800 */
[----:B------:R-:W2:Y:S02]  /*9e4d0*/  LDL.LU R17, [R1+0x6f4] ;  /* 0x0006f40001117983 */ /* 0x000ea40000300800 */
[----:B------:R-:W2:Y:S02]  /*9e4e0*/  LDL.LU R18, [R1+0x6f8] ;  /* 0x0006f80001127983 */ /* 0x000ea40000300800 */
[----:B------:R-:W2:Y:S01]  /*9e4f0*/  LDL.LU R19, [R1+0x6fc] ;  /* 0x0006fc0001137983 */ /* 0x000ea20000300800 */
[----:B------:R-:W2:Y:S01]  /*9e500*/  LDL R4, [R1+0x90] ;  /* 0x0000900001047983 */ /* 0x000ea20000100800 */
        /* <DEDUP_REMOVED lines=21> */
[----:B--2---:R0:W-:Y:S04]  /*9e660*/  STL.64 [R1+0x7d88], R4 ;  /* 0x007d880401007387 */ /* 0x0041e80000100a00 */
[----:B0-----:R-:W2:Y:S04]  /*9e670*/  LDL R4, [R1+0xc0] ;  /* 0x0000c00001047983 */ /* 0x001ea80000100800 */
        /* <DEDUP_REMOVED lines=38> */
[----:B------:R-:W3:Y:S04]  /*9e8e0*/  LDL R8, [R1+0x110] ;  /* 0x0001100001087983 */ /* 0x000ee80000100800 */
        /* <DEDUP_REMOVED lines=11> */
[----:B------:R-:W2:Y:S01]  /*9e9a0*/  LDL.LU R7, [R1+0x79c] ;  /* 0x00079c0001077983 */ /* 0x000ea20000300800 */
[----:B------:R-:W-:Y:S01]  /*9e9b0*/  STL.64 [R1+0x7d80], R18 ;  /* 0x007d801201007387 */ /* 0x000fe20000100a00 */
[----:B------:R0:W-:Y:S03]  /*9e9c0*/  STL.64 [R1+0x7d78], R16 ;  /* 0x007d781001007387 */ /* 0x0001e60000100a00 */
[----:B0-----:R-:W2:Y:S01]  /*9e9d0*/  LDL.LU R16, [R1+0x730] ;  /* 0x0007300001107983 */ /* 0x001ea20000300800 */
[----:B------:R-:W2:Y:S02]  /*9e9e0*/  LDL.LU R17, [R1+0x734] ;  /* 0x0007340001117983 */ /* 0x000ea40000300800 */
[----:B------:R-:W2:Y:S02]  /*9e9f0*/  LDL.LU R18, [R1+0x738] ;  /* 0x0007380001127983 */ /* 0x000ea40000300800 */
[----:B------:R-:W2:Y:S02]  /*9ea00*/  LDL.LU R19, [R1+0x73c] ;  /* 0x00073c0001137983 */ /* 0x000ea40000300800 */
[----:B---3--:R-:W-:Y:S01]  /*9ea10*/  IMAD.MOV.U32 R9, RZ, RZ, R29 ;  /* 0x000000ffff097224 */ /* 0x008fe200078e001d */
        /* <DEDUP_REMOVED lines=8> */
[----:B0-----:R-:W3:Y:S01]  /*9eaa0*/  LDL.LU R12, [R1+0x6b0] ;  /* 0x0006b000010c7983 */ /* 0x001ee20000300800 */
[----:B------:R-:W3:Y:S02]  /*9eab0*/  LDL.LU R13, [R1+0x6b4] ;  /* 0x0006b400010d7983 */ /* 0x000ee40000300800 */
[----:B------:R-:W4:Y:S02]  /*9eac0*/  LDL.LU R14, [R1+0x6b8] ;  /* 0x0006b800010e7983 */ /* 0x000f240000300800 */
[----:B------:R-:W4:Y:S01]  /*9ead0*/  LDL.LU R15, [R1+0x6bc] ;  /* 0x0006bc00010f7983 */ /* 0x000f220000300800 */
[C---:B------:R-:W-:Y:S01]  /*9eae0*/  HMMA.16816.F32.BF16 R8, R20.reuse, R8, R4 ;  /* 0x000000081408723c */ /* 0x040fe20000041804 */
[----:B----4-:R-:W-:Y:S01]  /*9eaf0*/  STL.64 [R1+0x7cf0], R14 ;  /* 0x007cf00e01007387 */ /* 0x010fe20000100a00 */
[----:B---3--:R0:W-:Y:S03]  /*9eb00*/  STL.64 [R1+0x7ce8], R12 ;  /* 0x007ce80c01007387 */ /* 0x0081e60000100a00 */
[----:B0-----:R-:W3:Y:S01]  /*9eb10*/  LDL.LU R12, [R1+0x6c0] ;  /* 0x0006c000010c7983 */ /* 0x001ee20000300800 */
[----:B------:R-:W3:Y:S02]  /*9eb20*/  LDL.LU R13, [R1+0x6c4] ;  /* 0x0006c400010d7983 */ /* 0x000ee40000300800 */
[----:B------:R-:W3:Y:S02]  /*9eb30*/  LDL.LU R14, [R1+0x6c8] ;  /* 0x0006c800010e7983 */ /* 0x000ee40000300800 */
[----:B------:R-:W3:Y:S01]  /*9eb40*/  LDL.LU R15, [R1+0x6cc] ;  /* 0x0006cc00010f7983 */ /* 0x000ee20000300800 */
[----:B------:R-:W4:Y:S01]  /*9eb50*/  LDL.LU.64 R6, [R1+0x7e00] ;  /* 0x007e000001067983 */ /* 0x000f220000300a00 */
[----:B------:R-:W4:Y:S11]  /*9eb60*/  LDL.LU.64 R4, [R1+0x7df8] ;  /* 0x007df80001047983 */ /* 0x000f360000300a00 */
[----:B------:R0:W-:Y:S02]  /*9eb70*/  STL.64 [R1+0x790], R8 ;  /* 0x0007900801007387 */ /* 0x0001e40000100a00 */
[----:B------:R4:W-:Y:S01]  /*9eb80*/  STL.64 [R1+0x798], R10 ;  /* 0x0007980a01007387 */ /* 0x0009e20000100a00 */
[----:B0-----:R-:W4:Y:S02]  /*9eb90*/  LDL.LU.64 R8, [R1+0x7df0] ;  /* 0x007df00001087983 */ /* 0x001f240000300a00 */
[C---:B----4-:R-:W-:Y:S02]  /*9eba0*/  HMMA.16816.F32.BF16 R8, R20.reuse, R8, R4 ;  /* 0x000000081408723c */ /* 0x050fe40000041804 */
[----:B------:R-:W4:Y:S01]  /*9ebb0*/  LDL.LU.64 R6, [R1+0x7de8] ;  /* 0x007de80001067983 */ /* 0x000f220000300a00 */
[----:B------:R-:W4:Y:S11]  /*9ebc0*/  LDL.LU.64 R4, [R1+0x7de0] ;  /* 0x007de00001047983 */ /* 0x000f360000300a00 */
[----:B------:R-:W-:Y:S09]  /*9ebd0*/  @!UPT UIADD3 URZ, URZ, URZ, URZ ;  /* 0x0000003f3f3ff290 */ /* 0x000ff2000fffe03f */
[----:B------:R0:W-:Y:S01]  /*9ebe0*/  STL.64 [R1+0x780], R8 ;  /* 0x0007800801007387 */ /* 0x0001e20000100a00 */
[----:B------:R4:W-:Y:S03]  /*9ebf0*/  STL.64 [R1+0x788], R10 ;  /* 0x0007880a01007387 */ /* 0x0009e60000100a00 */
        /* <DEDUP_REMOVED lines=16> */
[----:B------:R-:W2:Y:S11]  /*9ed00*/  LDL.LU.64 R4, [R1+0x7da0] ;  /* 0x007da00001047983 */ /* 0x000eb60000300a00 */
[----:B------:R-:W-:Y:S10]  /*9ed10*/  @!UPT UIADD3 URZ, URZ, URZ, URZ ;  /* 0x0000003f3f3ff290 */ /* 0x000ff4000fffe03f */
[----:B------:R0:W-:Y:S01]  /*9ed20*/  STL.64 [R1+0x750], R8 ;  /* 0x0007500801007387 */ /* 0x0001e20000100a00 */
[----:B------:R1:W-:Y:S03]  /*9ed30*/  STL.64 [R1+0x758], R10 ;  /* 0x0007580a01007387 */ /* 0x0003e60000100a00 */
[----:B0-----:R-:W4:Y:S01]  /*9ed40*/  LDL.LU R8, [R1+0x660] ;  /* 0x0006600001087983 */ /* 0x001f220000300800 */
[----:B------:R-:W4:Y:S02]  /*9ed50*/  LDL.LU R9, [R1+0x664] ;  /* 0x0006640001097983 */ /* 0x000f240000300800 */
[----:B-1----:R-:W4:Y:S02]  /*9ed60*/  LDL.LU R10, [R1+0x668] ;  /* 0x00066800010a7983 */ /* 0x002f240000300800 */
        /* <DEDUP_REMOVED lines=43> */
[----:B--2---:R-:W-:Y:S02]  /*9f020*/  HMMA.16816.F32.BF16 R4, R20, R4, R16 ;  /* 0x000000041404723c */ /* 0x004fe40000041810 */
[----:B------:R-:W2:Y:S01]  /*9f030*/  LDL.LU.64 R18, [R1+0x7d08] ;  /* 0x007d080001127983 */ /* 0x000ea20000300a00 */
[----:B------:R-:W2:Y:S11]  /*9f040*/  LDL.LU.64 R16, [R1+0x7d00] ;  /* 0x007d000001107983 */ /* 0x000eb60000300a00 */
[----:B------:R-:W-:Y:S09]  /*9f050*/  @!UPT UIADD3 URZ, URZ, URZ, URZ ;  /* 0x0000003f3f3ff290 */ /* 0x000ff2000fffe03f */
[----:B------:R0:W-:Y:S01]  /*9f060*/  STL.64 [R1+0x6e0], R4 ;  /* 0x0006e00401007387 */ /* 0x0001e20000100a00 */
[----:B------:R1:W-:Y:S03]  /*9f070*/  STL.64 [R1+0x6e8], R6 ;  /* 0x0006e80601007387 */ /* 0x0003e60000100a00 */
[----:B0-----:R-:W2:Y:S01]  /*9f080*/  LDL.LU.64 R4, [R1+0x7cf8] ;  /* 0x007cf80001047983 */ /* 0x001ea20000300a00 */
[----:B------:R-:W-:Y:S02]  /*9f090*/  IMAD.MOV.U32 R24, RZ, RZ, R28 ;  /* 0x000000ffff187224 */ /* 0x000fe400078e001c */
[----:B------:R-:W-:-:S07]  /*9f0a0*/  IMAD.MOV.U32 R25, RZ, RZ, R0 ;  /* 0x000000ffff197224 */ /* 0x000fce00078e0000 */
[C---:B---3--:R-:W-:Y:S08]  /*9f0b0*/  HMMA.16816.F32.BF16 R24, R20.reuse, R24, R12 ;  /* 0x000000181418723c */ /* 0x048ff0000004180c */
[C---:B--2---:R-:W-:Y:S01]  /*9f0c0*/  HMMA.16816.F32.BF16 R16, R20.reuse, R4, R16 ;  /* 0x000000041410723c */ /* 0x044fe20000041810 */
[----:B------:R-:W2:Y:S11]  /*9f0d0*/  LDL.LU R4, [R1+0x650] ;  /* 0x0006500001047983 */ /* 0x000eb60000300800 */
[----:B------:R-:W-:Y:S11]  /*9f0e0*/  @!UPT UIADD3 URZ, URZ, URZ, URZ ;  /* 0x0000003f3f3ff290 */ /* 0x000ff6000fffe03f */
[----:B------:R0:W-:Y:S01]  /*9f0f0*/  STL.64 [R1+0x6d0], R16 ;  /* 0x0006d01001007387 */ /* 0x0001e20000100a00 */
[----:B------:R3:W-:Y:S02]  /*9f100*/  STL.64 [R1+0x6d8], R18 ;  /* 0x0006d81201007387 */ /* 0x0007e40000100a00 */
[----:B------:R-:W2:Y:S02]  /*9f110*/  LDL.LU R5, [R1+0x654] ;  /* 0x0006540001057983 */ /* 0x000ea40000300800 */
[----:B-1----:R-:W2:Y:S01]  /*9f120*/  LDL.LU R6, [R1+0x658] ;  /* 0x0006580001067983 */ /* 0x002ea20000300800 */
[----:B------:R-:W2:Y:S04]  /*9f130*/  LDL.LU R7, [R1+0x65c] ;  /* 0x00065c0001077983 */ /* 0x000ea80000300800 */
[----:B0-----:R-:W2:Y:S01]  /*9f140*/  LDL.LU R16, [R1+0x3d0] ;  /* 0x0003d00001107983 */ /* 0x001ea20000300800 */
[----:B------:R-:W2:Y:S02]  /*9f150*/  LDL.LU R17, [R1+0x3d4] ;  /* 0x0003d40001117983 */ /* 0x000ea40000300800 */
[----:B---3--:R-:W3:Y:S02]  /*9f160*/  LDL.LU R18, [R1+0x3d8] ;  /* 0x0003d80001127983 */ /* 0x008ee40000300800 */
[----:B------:R-:W3:Y:S01]  /*9f170*/  LDL.LU R19, [R1+0x3dc] ;  /* 0x0003dc0001137983 */ /* 0x000ee20000300800 */
[----:B------:R-:W2:Y:S01]  /*9f180*/  LDL.LU.64 R14, [R1+0x7cf0] ;  /* 0x007cf000010e7983 */ /* 0x000ea20000300a00 */
[----:B------:R-:W2:Y:S02]  /*9f190*/  LDL.LU.64 R12, [R1+0x7ce8] ;  /* 0x007ce800010c7983 */ /* 0x000ea40000300a00 */
[----:B------:R0:W-:Y:S02]  /*9f1a0*/  STL.64 [R1+0x6c0], R24 ;  /* 0x0006c01801007387 */ /* 0x0001e40000100a00 */
[----:B------:R2:W-:Y:S01]  /*9f1b0*/  STL.64 [R1+0x6c8], R26 ;  /* 0x0006c81a01007387 */ /* 0x0005e20000100a00 */
        /* <DEDUP_REMOVED lines=28> */
[----:B0-----:R-:W2:Y:S01]  /*9f380*/  LDL.LU.64 R26, [R1+0x7c80] ;  /* 0x007c8000011a7983 */ /* 0x001ea20000300a00 */
[----:B------:R-:W2:Y:S02]  /*9f390*/  LDL.LU.64 R24, [R1+0x7c78] ;  /* 0x007c780001187983 */ /* 0x000ea40000300a00 */
[C---:B--2---:R-:W-:Y:S11]  /*9f3a0*/  HMMA.16816.F32.BF16 R12, R20.reuse, R24, R12 ;  /* 0x00000018140c723c */ /* 0x044ff6000004180c */
[----:B------:R-:W-:Y:S11]  /*9f3b0*/  @!UPT UIADD3 URZ, URZ, URZ, URZ ;  /* 0x0000003f3f3ff290 */ /* 0x000ff6000fffe03f */
[----:B------:R-:W-:Y:S01]  /*9f3c0*/  @!UPT UIADD3 URZ, URZ, URZ, URZ ;  /* 0x0000003f3f3ff290 */ /* 0x000fe2000fffe03f */
[----:B------:R-:W-:Y:S01]  /*9f3d0*/  STL.64 [R1+0x670], R12 ;  /* 0x0006700c01007387 */ /* 0x000fe20000100a00 */
[----:B------:R0:W-:Y:S03]  /*9f3e0*/  STL.64 [R1+0x678], R14 ;  /* 0x0006780e01007387 */ /* 0x0001e60000100a00 */
[----:B0-----:R-:W2:Y:S01]  /*9f3f0*/  LDL.LU.64 R14, [R1+0x7c70] ;  /* 0x007c7000010e7983 */ /* 0x001ea20000300a00 */
[----:B------:R-:W4:Y:S02]  /*9f400*/  LDL.LU.64 R12, [R1+0x7c68] ;  /* 0x007c6800010c7983 */ /* 0x000f240000300a00 */
[----:B------:R-:W2:Y:S02]  /*9f410*/  LDL R0, [R1+0x3ac0] ;  /* 0x003ac00001007983 */ /* 0x000ea40000100800 */
[----:B------:R-:W-:Y:S01]  /*9f420*/  STL.64 [R1+0x7a70], R26 ;  /* 0x007a701a01007387 */ /* 0x000fe20000100a00 */
[----:B------:R2:W-:Y:S01]  /*9f430*/  STL.64 [R1+0x7a68], R24 ;  /* 0x007a681801007387 */ /* 0x0005e20000100a00 */
[----:B----4-:R-:W-:Y:S01]  /*9f440*/  HMMA.16816.F32.BF16 R8, R20, R12, R8 ;  /* 0x0000000c1408723c */ /* 0x010fe20000041808 */
[----:B--2---:R-:W-:-:S02]  /*9f450*/  IMAD.MOV.U32 R24, RZ, RZ, R15 ;  /* 0x000000ffff187224 */ /* 0x004fc400078e000f */
[----:B------:R-:W-:-:S05]  /*9f460*/  IMAD.MOV.U32 R25, RZ, RZ, R14 ;  /* 0x000000ffff197224 */ /* 0x000fca00078e000e */
[----:B------:R-:W-:Y:S11]  /*9f470*/  STL.64 [R1+0x7c20], R24 ;  /* 0x007c201801007387 */ /* 0x000ff60000100a00 */
[----:B------:R-:W-:Y:S04]  /*9f480*/  @!UPT UIADD3 URZ, URZ, URZ, URZ ;  /* 0x0000003f3f3ff290 */ /* 0x000fe8000fffe03f */
[----:B------:R-:W-:Y:S01]  /*9f490*/  STL.64 [R1+0x660], R8 ;  /* 0x0006600801007387 */ /* 0x000fe20000100a00 */
[----:B------:R0:W-:Y:S03]  /*9f4a0*/  STL.64 [R1+0x668], R10 ;  /* 0x0006680a01007387 */ /* 0x0001e60000100a00 */
[----:B0-----:R-:W2:Y:S01]  /*9f4b0*/  LDL.LU.64 R10, [R1+0x7c60] ;  /* 0x007c6000010a7983 */ /* 0x001ea20000300a00 */
[----:B------:R-:W4:Y:S02]  /*9f4c0*/  LDL.LU.64 R8, [R1+0x7c58] ;  /* 0x007c580001087983 */ /* 0x000f240000300a00 */
[----:B------:R0:W-:Y:S02]  /*9f4d0*/  STL.64 [R1+0x7bb8], R12 ;  /* 0x007bb80c01007387 */ /* 0x0001e40000100a00 */
[----:B0-----:R-:W2:Y:S01]  /*9f4e0*/  LDL.LU R12, [R1+0x620] ;  /* 0x00062000010c7983 */ /* 0x001ea20000300800 */
[----:B------:R-:W2:Y:S02]  /*9f4f0*/  LDL.LU R13, [R1+0x624] ;  /* 0x00062400010d7983 */ /* 0x000ea40000300800 */
[----:B------:R-:W2:Y:S02]  /*9f500*/  LDL.LU R14, [R1+0x628] ;  /* 0x00062800010e7983 */ /* 0x000ea40000300800 */
[----:B------:R-:W2:Y:S01]  /*9f510*/  LDL.LU R15, [R1+0x62c] ;  /* 0x00062c00010f7983 */ /* 0x000ea20000300800 */
[C---:B----4-:R-:W-:Y:S01]  /*9f520*/  HMMA.16816.F32.BF16 R4, R20.reuse, R8, R4 ;  /* 0x000000081404723c */ /* 0x050fe20000041804 */
[----:B--2---:R-:W-:Y:S01]  /*9f530*/  STL.64 [R1+0x7c30], R14 ;  /* 0x007c300e01007387 */ /* 0x004fe20000100a00 */
[----:B------:R0:W-:Y:S03]  /*9f540*/  STL.64 [R1+0x7c28], R12 ;  /* 0x007c280c01007387 */ /* 0x0001e60000100a00 */
[----:B0-----:R-:W2:Y:S01]  /*9f550*/  LDL.LU R12, [R1+0x640] ;  /* 0x00064000010c7983 */ /* 0x001ea20000300800 */
[----:B------:R-:W2:Y:S02]  /*9f560*/  LDL.LU R13, [R1+0x644] ;  /* 0x00064400010d7983 */ /* 0x000ea40000300800 */
[----:B------:R-:W2:Y:S02]  /*9f570*/  LDL.LU R14, [R1+0x648] ;  /* 0x00064800010e7983 */ /* 0x000ea40000300800 */
[----:B------:R-:W2:Y:S11]  /*9f580*/  LDL.LU R15, [R1+0x64c] ;  /* 0x00064c00010f7983 */ /* 0x000eb60000300800 */
[----:B------:R-:W-:Y:S02]  /*9f590*/  @!UPT UIADD3 URZ, URZ, URZ, URZ ;  /* 0x0000003f3f3ff290 */ /* 0x000fe4000fffe03f */
[----:B------:R-:W-:Y:S01]  /*9f5a0*/  STL.64 [R1+0x650], R4 ;  /* 0x0006500401007387 */ /* 0x000fe20000100a00 */
[----:B------:R0:W-:Y:S03]  /*9f5b0*/  STL.64 [R1+0x658], R6 ;  /* 0x0006580601007387 */ /* 0x0001e60000100a00 */
[----:B0-----:R-:W4:Y:S01]  /*9f5c0*/  LDL.LU.64 R6, [R1+0x7c50] ;  /* 0x007c500001067983 */ /* 0x001f220000300a00 */
[----:B------:R-:W3:Y:S02]  /*9f5d0*/  LDL.LU.64 R4, [R1+0x7c48] ;  /* 0x007c480001047983 */ /* 0x000ee40000300a00 */
[----:B------:R-:W-:Y:S02]  /*9f5e0*/  STL.64 [R1+0x7a50], R10 ;  /* 0x007a500a01007387 */ /* 0x000fe40000100a00 */
[----:B------:R0:W-:Y:S02]  /*9f5f0*/  STL.64 [R1+0x7a48], R8 ;  /* 0x007a480801007387 */ /* 0x0001e40000100a00 */
[----:B0-----:R-:W2:Y:S01]  /*9f600*/  LDL.LU.64 R8, [R1+0x1a0] ;  /* 0x0001a00001087983 */ /* 0x001ea20000300a00 */
[----:B---3--:R-:W-:Y:S03]  /*9f610*/  HMMA.16816.F32.BF16 R20, R20, R4, R16 ;  /* 0x000000041414723c */ /* 0x008fe60000041810 */
[----:B------:R-:W2:Y:S01]  /*9f620*/  LDL.LU.64 R18, [R1+0x7c40] ;  /* 0x007c400001127983 */ /* 0x000ea20000300a00 */
[----:B------:R-:W2:Y:S02]  /*9f630*/  LDL.LU.64 R16, [R1+0x7c38] ;  /* 0x007c380001107983 */ /* 0x000ea40000300a00 */
[----:B----4-:R-:W-:Y:S02]  /*9f640*/  STL.64 [R1+0x7a40], R6 ;  /* 0x007a400601007387 */ /* 0x010fe40000100a00 */
[----:B------:R0:W-:Y:S02]  /*9f650*/  STL.64 [R1+0x7a38], R4 ;  /* 0x007a380401007387 */ /* 0x0001e40000100a00 */
[----:B------:R-:W-:-:S02]  /*9f660*/  IMAD.MOV.U32 R24, RZ, RZ, R3 ;  /* 0x000000ffff187224 */ /* 0x000fc400078e0003 */
[----:B------:R-:W-:-:S11]  /*9f670*/  IMAD.MOV.U32 R25, RZ, RZ, R2 ;  /* 0x000000ffff197224 */ /* 0x000fd600078e0002 */
[----:B------:R-:W-:Y:S01]  /*9f680*/  STL.64 [R1+0x3d0], R20 ;  /* 0x0003d01401007387 */ /* 0x000fe20000100a00 */
[----:B------:R-:W-:Y:S02]  /*9f690*/  STL.64 [R1+0x3d8], R22 ;  /* 0x0003d81601007387 */ /* 0x000fe40000100a00 */
[----:B------:R-:W1:Y:S04]  /*9f6a0*/  LDSM.16.MT88.4 R20, [R0+0x21000] ;  /* 0x021000000014783b */ /* 0x000e680000004200 */
[----:B0-----:R-:W3:Y:S01]  /*9f6b0*/  LDL.LU R4, [R1+0x630] ;  /* 0x0006300001047983 */ /* 0x001ee20000300800 */
[----:B------:R-:W3:Y:S01]  /*9f6c0*/  LDL.LU R5, [R1+0x634] ;  /* 0x0006340001057983 */ /* 0x000ee20000300800 */
[----:B------:R-:W3:Y:S02]  /*9f6d0*/  LDL.LU R6, [R1+0x638] ;  /* 0x0006380001067983 */ /* 0x000ee40000300800 */
[----:B------:R-:W3:Y:S01]  /*9f6e0*/  LDL.LU R7, [R1+0x63c] ;  /* 0x00063c0001077983 */ /* 0x000ee20000300800 */
[----:B-1----:R-:W-:Y:S01]  /*9f6f0*/  STL [R1+0x7a24], R22 ;  /* 0x007a241601007387 */ /* 0x002fe20000100800 */
[----:B------:R-:W-:Y:S01]  /*9f700*/  STL [R1+0x7a20], R23 ;  /* 0x007a201701007387 */ /* 0x000fe20000100800 */
[C---:B--2---:R-:W-:Y:S02]  /*9f710*/  HMMA.16816.F32.BF16 R24, R16.reuse, R24, R12 ;  /* 0x000000181018723c */ /* 0x044fe4000004180c */
[----:B------:R-:W2:Y:S01]  /*9f720*/  LDL.LU.64 R14, [R1+0x7c30] ;  /* 0x007c3000010e7983 */ /* 0x000ea20000300a00 */
[----:B------:R-:W2:Y:S11]  /*9f730*/  LDL.LU.64 R12, [R1+0x7c28] ;  /* 0x007c2800010c7983 */ /* 0x000eb60000300a00 */
[----:B------:R-:W-:Y:S09]  /*9f740*/  @!UPT UIADD3 URZ, URZ, URZ, URZ ;  /* 0x0000003f3f3ff290 */ /* 0x000ff2000fffe03f */
        /* <DEDUP_REMOVED lines=10> */
[----:B------:R-:W-:Y:S01]  /*9f7f0*/  STL.64 [R1+0x7a28], R20 ;  /* 0x007a281401007387 */ /* 0x000fe20000100a00 */
[----:B--2---:R-:W-:Y:S01]  /*9f800*/  HMMA.16816.F32.BF16 R4, R16, R24, R12 ;  /* 0x000000181004723c */ /* 0x004fe2000004180c */
[----:B------:R-:W2:Y:S11]  /*9f810*/  LDL.LU R12, [R1+0x5d0] ;  /* 0x0005d000010c7983 */ /* 0x000eb60000300800 */
[----:B------:R-:W-:Y:S11]  /*9f820*/  @!UPT UIADD3 URZ, URZ, URZ, URZ ;  /* 0x0000003f3f3ff290 */ /* 0x000ff6000fffe03f */
[----:B------:R-:W-:Y:S01]  /*9f830*/  STL.64 [R1+0x620], R4 ;  /* 0x0006200401007387 */ /* 0x000fe20000100a00 */
[----:B------:R-:W-:Y:S02]  /*9f840*/  STL.64 [R1+0x628], R6 ;  /* 0x0006280601007387 */ /* 0x000fe40000100a00 */
[----:B------:R-:W2:Y:S02]  /*9f850*/  LDL.LU R13, [R1+0x5d4] ;  /* 0x0005d400010d7983 */ /* 0x000ea40000300800 */
[----:B------:R-:W3:Y:S01]  /*9f860*/  LDL.LU R14, [R1+0x5d8] ;  /* 0x0005d800010e7983 */ /* 0x000ee20000300800 */
[----:B------:R-:W3:Y:S04]  /*9f870*/  LDL.LU R15, [R1+0x5dc] ;  /* 0x0005dc00010f7983 */ /* 0x000ee80000300800 */
[----:B---3--:R-:W-:Y:S01]  /*9f880*/  STL.64 [R1+0x7bc8], R14 ;  /* 0x007bc80e01007387 */ /* 0x008fe20000100a00 */
[----:B--2---:R0:W-:Y:S03]  /*9f890*/  STL.64 [R1+0x7bc0], R12 ;  /* 0x007bc00c01007387 */ /* 0x0041e60000100a00 */
[----:B0-----:R-:W2:Y:S04]  /*9f8a0*/  LDL.LU.64 R12, [R1+0x150] ;  /* 0x00015000010c7983 */ /* 0x001ea80000300a00 */
[----:B--2---:R0:W-:Y:S04]  /*9f8b0*/  STL.64 [R1+0x7bd8], R12 ;  /* 0x007bd80c01007387 */ /* 0x0041e80000100a00 */
[----:B0-----:R-:W2:Y:S04]  /*9f8c0*/  LDL.LU.64 R12, [R1+0x160] ;  /* 0x00016000010c7983 */ /* 0x001ea80000300a00 */
[----:B--2---:R0:W-:Y:S04]  /*9f8d0*/  STL.64 [R1+0x7bf0], R12 ;  /* 0x007bf00c01007387 */ /* 0x0041e80000100a00 */
[----:B0-----:R-:W2:Y:S04]  /*9f8e0*/  LDL.LU.64 R12, [R1+0x170] ;  /* 0x00017000010c7983 */ /* 0x001ea80000300a00 */
[----:B--2---:R0:W-:Y:S04]  /*9f8f0*/  STL.64 [R1+0x7c08], R12 ;  /* 0x007c080c01007387 */ /* 0x0041e80000100a00 */
[----:B0-----:R-:W2:Y:S01]  /*9f900*/  LDL.LU.64 R12, [R1+0x180] ;  /* 0x00018000010c7983 */ /* 0x001ea20000300a00 */
[----:B------:R-:W3:Y:S02]  /*9f910*/  LDL.LU R20, [R1+0x5c0] ;  /* 0x0005c00001147983 */ /* 0x000ee40000300800 */
[----:B------:R-:W3:Y:S02]  /*9f920*/  LDL.LU R21, [R1+0x5c4] ;  /* 0x0005c40001157983 */ /* 0x000ee40000300800 */
[----:B------:R-:W4:Y:S01]  /*9f930*/  LDL.LU R22, [R1+0x5c8] ;  /* 0x0005c80001167983 */ /* 0x000f220000300800 */
[----:B------:R-:W4:Y:S04]  /*9f940*/  LDL.LU R23, [R1+0x5cc] ;  /* 0x0005cc0001177983 */ /* 0x000f280000300800 */
[----:B----4-:R-:W-:Y:S01]  /*9f950*/  STL.64 [R1+0x7bb0], R22 ;  /* 0x007bb01601007387 */ /* 0x010fe20000100a00 */
[----:B---3--:R0:W-:Y:S03]  /*9f960*/  STL.64 [R1+0x7ba8], R20 ;  /* 0x007ba81401007387 */ /* 0x0081e60000100a00 */
[----:B0-----:R-:W3:Y:S04]  /*9f970*/  LDL.LU.64 R20, [R1+0x140] ;  /* 0x0001400001147983 */ /* 0x001ee80000300a00 */
[----:B---3--:R0:W-:Y:S04]  /*9f980*/  STL.64 [R1+0x7bd0], R20 ;  /* 0x007bd01401007387 */ /* 0x0081e80000100a00 */
[----:B0-----:R-:W3:Y:S01]  /*9f990*/  LDL.LU R20, [R1+0x5e0] ;  /* 0x0005e00001147983 */ /* 0x001ee20000300800 */
[----:B------:R-:W3:Y:S02]  /*9f9a0*/  LDL.LU R21, [R1+0x5e4] ;  /* 0x0005e40001157983 */ /* 0x000ee40000300800 */
[----:B------:R-:W4:Y:S02]  /*9f9b0*/  LDL.LU R22, [R1+0x5e8] ;  /* 0x0005e80001167983 */ /* 0x000f240000300800 */
[----:B------:R-:W4:Y:S02]  /*9f9c0*/  LDL.LU R23, [R1+0x5ec] ;  /* 0x0005ec0001177983 */ /* 0x000f240000300800 */
[----:B----4-:R-:W-:Y:S01]  /*9f9d0*/  STL.64 [R1+0x7be8], R22 ;  /* 0x007be81601007387 */ /* 0x010fe20000100a00 */
[----:B---3--:R0:W-:Y:S03]  /*9f9e0*/  STL.64 [R1+0x7be0], R20 ;  /* 0x007be01401007387 */ /* 0x0081e60000100a00 */
        /* <DEDUP_REMOVED lines=14> */
[----:B------:R-:W3:Y:S02]  /*9fad0*/  LDL.LU R22, [R1+0x618] ;  /* 0x0006180001167983 */ /* 0x000ee40000300800 */
[----:B------:R-:W3:Y:S01]  /*9fae0*/  LDL.LU R23, [R1+0x61c] ;  /* 0x00061c0001177983 */ /* 0x000ee20000300800 */
[----:B------:R-:W4:Y:S01]  /*9faf0*/  LDL.LU.64 R4, [R1+0x130] ;  /* 0x0001300001047983 */ /* 0x000f220000300a00 */
[----:B------:R-:W4:Y:S02]  /*9fb00*/  LDL.LU R8, [R1+0x5b0] ;  /* 0x0005b00001087983 */ /* 0x000f240000300800 */
[----:B------:R-:W4:Y:S02]  /*9fb10*/  LDL.LU R9, [R1+0x5b4] ;  /* 0x0005b40001097983 */ /* 0x000f240000300800 */
[----:B------:R-:W4:Y:S01]  /*9fb20*/  LDL.LU R10, [R1+0x5b8] ;  /* 0x0005b800010a7983 */ /* 0x000f220000300800 */
[----:B------:R-:W4:Y:S01]  /*9fb30*/  LDL.LU R11, [R1+0x5bc] ;  /* 0x0005bc00010b7983 */ /* 0x000f220000300800 */
[----:B------:R-:W4:Y:S02]  /*9fb40*/  LDL.LU.64 R24, [R1+0x120] ;  /* 0x0001200001187983 */ /* 0x000f240000300a00 */
[----:B--2---:R-:W-:-:S02]  /*9fb50*/  IMAD.MOV.U32 R0, RZ, RZ, R12 ;  /* 0x000000ffff007224 */ /* 0x004fc400078e000c */
[----:B------:R-:W-:Y:S01]  /*9fb60*/  IMAD.MOV.U32 R3, RZ, RZ, R13 ;  /* 0x000000ffff037224 */ /* 0x000fe200078e000d */
[C---:B---3--:R-:W-:Y:S11]  /*9fb70*/  HMMA.16816.F32.BF16 R20, R16.reuse, R12, R20 ;  /* 0x0000000c1014723c */ /* 0x048ff60000041814 */
[----:B------:R-:W-:Y:S11]  /*9fb80*/  @!UPT UIADD3 URZ, URZ, URZ, URZ ;  /* 0x0000003f3f3ff290 */ /* 0x000ff6000fffe03f */
[----:B------:R-:W-:Y:S01]  /*9fb90*/  @!UPT UIADD3 URZ, URZ, URZ, URZ ;  /* 0x0000003f3f3ff290 */ /* 0x000fe2000fffe03f */
        /* <DEDUP_REMOVED lines=43> */
[----:B------:R0:W-:Y:S01]  /*9fe50*/  STL.64 [R1+0x5d0], R12 ;  /* 0x0005d00c01007387 */ /* 0x0001e20000100a00 */
[----:B------:R1:W-:Y:S03]  /*9fe60*/  STL.64 [R1+0x5d8], R14 ;  /* 0x0005d80e01007387 */ /* 0x0003e60000100a00 */
[----:B0-----:R-:W2:Y:S01]  /*9fe70*/  LDL.LU.64 R12, [R1+0x7bb8] ;  /* 0x007bb800010c7983 */ /* 0x001ea20000300a00 */
[----:B-1----:R-:W-:Y:S02]  /*9fe80*/  IMAD.MOV.U32 R15, RZ, RZ, R20 ;  /* 0x000000ffff0f7224 */ /* 0x002fe400078e0014 */
[----:B------:R-:W-:Y:S02]  /*9fe90*/  IMAD.MOV.U32 R14, RZ, RZ, R21 ;  /* 0x000000ffff0e7224 */ /* 0x000fe400078e0015 */
[----:B------:R-:W3:Y:S01]  /*9fea0*/  LDL.LU.64 R22, [R1+0x7bb0] ;  /* 0x007bb00001167983 */ /* 0x000ee20000300a00 */
[----:B------:R-:W3:Y:S02]  /*9feb0*/  LDL.LU.64 R20, [R1+0x7ba8] ;  /* 0x007ba80001147983 */ /* 0x000ee40000300a00 */
[----:B------:R-:W-:Y:S02]  /*9fec0*/  STL [R1+0x7988], R14 ;  /* 0x0079880e01007387 */ /* 0x000fe40000100800 */
[----:B------:R-:W-:Y:S02]  /*9fed0*/  STL [R1+0x7984], R15 ;  /* 0x0079840f01007387 */ /* 0x000fe40000100800 */
[----:B----4-:R-:W-:-:S02]  /*9fee0*/  IMAD.MOV.U32 R0, RZ, RZ, R4 ;  /* 0x000000ffff007224 */ /* 0x010fc400078e0004 */
[----:B------:R-:W-:Y:S01]  /*9fef0*/  IMAD.MOV.U32 R29, RZ, RZ, R5 ;  /* 0x000000ffff1d7224 */ /* 0x000fe200078e0005 */
[----:B--2---:R3:W-:Y:S02]  /*9ff00*/  STL.64 [R1+0x7ba0], R12 ;  /* 0x007ba00c01007387 */ /* 0x0047e40000100a00 */
[C---:B---3--:R-:W-:Y:S08]  /*9ff10*/  HMMA.16816.F32.BF16 R12, R16.reuse, R4, R20 ;  /* 0x00000004100c723c */ /* 0x048ff00000041814 */
[C---:B------:R-:W-:Y:S11]  /*9ff20*/  HMMA.16816.F32.BF16 R4, R16.reuse, R24, R8 ;  /* 0x000000181004723c */ /* 0x040ff60000041808 */
[----:B------:R-:W-:Y:S04]  /*9ff30*/  @!UPT UIADD3 URZ, URZ, URZ, URZ ;  /* 0x0000003f3f3ff290 */ /* 0x000fe8000fffe03f */
[----:B------:R0:W-:Y:S01]  /*9ff40*/  STL.64 [R1+0x5c0], R12 ;  /* 0x0005c00c01007387 */ /* 0x0001e20000100a00 */
[----:B------:R1:W-:Y:S02]  /*9ff50*/  STL.64 [R1+0x5c8], R14 ;  /* 0x0005c80e01007387 */ /* 0x0003e40000100a00 */
[----:B------:R-:W-:Y:S02]  /*9ff60*/  STL [R1+0x7990], R29 ;  /* 0x0079901d01007387 */ /* 0x000fe40000100800 */
[----:B------:R-:W-:Y:S03]  /*9ff70*/  STL [R1+0x798c], R0 ;  /* 0x00798c0001007387 */ /* 0x000fe60000100800 */
[----:B------:R-:W-:Y:S01]  /*9ff80*/  STL.64 [R1+0x5b0], R4 ;  /* 0x0005b00401007387 */ /* 0x000fe20000100a00 */
[----:B------:R-:W-:Y:S02]  /*9ff90*/  STL.64 [R1+0x5b8], R6 ;  /* 0x0005b80601007387 */ /* 0x000fe40000100a00 */
        /* <DEDUP_REMOVED lines=20> */
[----:B--2---:R0:W-:Y:S04]  /*a00e0*/  STL.64 [R1+0x7b48], R4 ;  /* 0x007b480401007387 */ /* 0x0041e80000100a00 */
        /* <DEDUP_REMOVED lines=34> */
[----:B------:R1:W-:Y:S04]  /*a0310*/  STL.64 [R1+0x5a8], R14 ;  /* 0x0005a80e01007387 */ /* 0x0003e80000100a00 */
[----:B0-----:R-:W4:Y:S01]  /*a0320*/  LDL.LU.64 R12, [R1+0x7ba0] ;  /* 0x007ba000010c7983 */ /* 0x001f220000300a00 */
[----:B-1----:R-:W-:-:S02]  /*a0330*/  IMAD.MOV.U32 R15, RZ, RZ, R20 ;  /* 0x000000ffff0f7224 */ /* 0x002fc400078e0014 */
        /* <DEDUP_REMOVED lines=49> */
[----:B------:R-:W-:-:S05]  /*a0650*/  IMAD.MOV.U32 R14, RZ, RZ, R5 ;  /* 0x000000ffff0e7224 */ /* 0x000fca00078e0005 */
[----:B---3--:R-:W-:Y:S11]  /*a0660*/  HMMA.16816.F32.BF16 R4, R16, R24, R8 ;  /* 0x000000181004723c */ /* 0x008ff60000041808 */
[----:B------:R-:W-:Y:S04]  /*a0670*/  @!UPT UIADD3 URZ, URZ, URZ, URZ ;  /* 0x0000003f3f3ff290 */ /* 0x000fe8000fffe03f */
[----:B------:R0:W-:Y:S01]  /*a0680*/  STL.64 [R1+0x550], R20 ;  /* 0x0005501401007387 */ /* 0x0001e20000100a00 */
[----:B------:R1:W-:Y:S02]  /*a0690*/  STL.64 [R1+0x558], R22 ;  /* 0x0005581601007387 */ /* 0x0003e40000100a00 */
[----:B------:R-:W-:Y:S02]  /*a06a0*/  STL [R1+0x79c8], R14 ;  /* 0x0079c80e01007387 */ /* 0x000fe40000100800 */
[----:B------:R-:W-:Y:S03]  /*a06b0*/  STL [R1+0x79c4], R28 ;  /* 0x0079c41c01007387 */ /* 0x000fe60000100800 */
[----:B------:R-:W-:Y:S01]  /*a06c0*/  STL.64 [R1+0x540], R4 ;  /* 0x0005400401007387 */ /* 0x000fe20000100a00 */
[----:B------:R-:W-:Y:S03]  /*a06d0*/  STL.64 [R1+0x548], R6 ;  /* 0x0005480601007387 */ /* 0x000fe60000100a00 */
[----:B0-----:R-:W2:Y:S01]  /*a06e0*/  LDL.LU R20, [R1+0x4e0] ;  /* 0x0004e00001147983 */ /* 0x001ea20000300800 */
[----:B------:R-:W2:Y:S02]  /*a06f0*/  LDL.LU R21, [R1+0x4e4] ;  /* 0x0004e40001157983 */ /* 0x000ea40000300800 */
[----:B-1----:R-:W3:Y:S02]  /*a0700*/  LDL.LU R22, [R1+0x4e8] ;  /* 0x0004e80001167983 */ /* 0x002ee40000300800 */
[----:B------:R-:W3:Y:S02]  /*a0710*/  LDL.LU R23, [R1+0x4ec] ;  /* 0x0004ec0001177983 */ /* 0x000ee40000300800 */
        /* <DEDUP_REMOVED lines=10> */
[----:B0-----:R-:W2:Y:S01]  /*a07c0*/  LDL.LU.64 R20, [R1+0xa0] ;  /* 0x0000a00001147983 */ /* 0x001ea20000300a00 */
[----:B------:R-:W3:Y:S03]  /*a07d0*/  LDL.LU.64 R4, [R1+0x50] ;  /* 0x0000500001047983 */ /* 0x000ee60000300a00 */
[----:B---3--:R0:W-:Y:S04]  /*a07e0*/  STL.64 [R1+0x7ad0], R4 ;  /* 0x007ad00401007387 */ /* 0x0081e80000100a00 */
        /* <DEDUP_REMOVED lines=28> */
[----:B------:R-:W-:Y:S01]  /*a09b0*/  IMAD.MOV.U32 R29, RZ, RZ, R25 ;  /* 0x000000ffff1d7224 */ /* 0x000fe200078e0019 */
[----:B------:R-:W3:Y:S01]  /*a09c0*/  LDL.LU R8, [R1+0x4d0] ;  /* 0x0004d00001087983 */ /* 0x000ee20000300800 */
[----:B------:R-:W-:-:S02]  /*a09d0*/  IMAD.MOV.U32 R15, RZ, RZ, R24 ;  /* 0x000000ffff0f7224 */ /* 0x000fc400078e0018 */
[----:B------:R-:W3:Y:S02]  /*a09e0*/  LDL.LU R9, [R1+0x4d4] ;  /* 0x0004d40001097983 */ /* 0x000ee40000300800 */
[----:B------:R-:W3:Y:S01]  /*a09f0*/  LDL.LU R10, [R1+0x4d8] ;  /* 0x0004d800010a7983 */ /* 0x000ee20000300800 */
[----:B------:R-:W3:Y:S01]  /*a0a00*/  LDL.LU R11, [R1+0x4dc] ;  /* 0x0004dc00010b7983 */ /* 0x000ee20000300800 */
[----:B------:R-:W3:Y:S02]  /*a0a10*/  LDL.LU.64 R24, [R1+0x40] ;  /* 0x0000400001187983 */ /* 0x000ee40000300a00 */
[----:B------:R-:W-:Y:S02]  /*a0a20*/  STL [R1+0x79d0], R29 ;  /* 0x0079d01d01007387 */ /* 0x000fe40000100800 */
[----:B------:R-:W-:Y:S02]  /*a0a30*/  STL [R1+0x79cc], R15 ;  /* 0x0079cc0f01007387 */ /* 0x000fe40000100800 */
[----:B------:R-:W-:-:S02]  /*a0a40*/  IMAD.MOV.U32 R0, RZ, RZ, R20 ;  /* 0x000000ffff007224 */ /* 0x000fc400078e0014 */
[----:B------:R-:W-:Y:S01]  /*a0a50*/  IMAD.MOV.U32 R2, RZ, RZ, R21 ;  /* 0x000000ffff027224 */ /* 0x000fe200078e0015 */
[C---:B--2---:R-:W-:Y:S11]  /*a0a60*/  HMMA.16816.F32.BF16 R4, R16.reuse, R20, R4 ;  /* 0x000000141004723c */ /* 0x044ff60000041804 */
        /* <DEDUP_REMOVED lines=53> */
[----:B---3--:R-:W-:-:S02]  /*a0dc0*/  IMAD.MOV.U32 R0, RZ, RZ, R24 ;  /* 0x000000ffff007224 */ /* 0x008fc400078e0018 */
[----:B------:R-:W-:Y:S01]  /*a0dd0*/  IMAD.MOV.U32 R14, RZ, RZ, R25 ;  /* 0x000000ffff0e7224 */ /* 0x000fe200078e0019 */
[----:B--2---:R-:W-:Y:S01]  /*a0de0*/  HMMA.16816.F32.BF16 R20, R16, R4, R20 ;  /* 0x000000041014723c */ /* 0x004fe20000041814 */
[----:B------:R-:W-:Y:S02]  /*a0df0*/  IMAD.MOV.U32 R15, RZ, RZ, R4 ;  /* 0x000000ffff0f7224 */ /* 0x000fe400078e0004 */
[----:B------:R-:W-:-:S05]  /*a0e00*/  IMAD.MOV.U32 R3, RZ, RZ, R5 ;  /* 0x000000ffff037224 */ /* 0x000fca00078e0005 */
[C---:B-1----:R-:W-:Y:S11]  /*a0e10*/  HMMA.16816.F32.BF16 R4, R16.reuse, R24, R8 ;  /* 0x000000181004723c */ /* 0x042ff60000041808 */
[----:B------:R-:W-:Y:S04]  /*a0e20*/  @!UPT UIADD3 URZ, URZ, URZ, URZ ;  /* 0x0000003f3f3ff290 */ /* 0x000fe8000fffe03f */
[----:B------:R-:W-:Y:S01]  /*a0e30*/  STL.64 [R1+0x4e0], R20 ;  /* 0x0004e01401007387 */ /* 0x000fe20000100a00 */
[----:B------:R-:W-:Y:S02]  /*a0e40*/  STL.64 [R1+0x4e8], R22 ;  /* 0x0004e81601007387 */ /* 0x000fe40000100a00 */
[----:B------:R-:W-:Y:S02]  /*a0e50*/  STL [R1+0x7a00], R3 ;  /* 0x007a000301007387 */ /* 0x000fe40000100800 */
[----:B------:R-:W-:Y:S03]  /*a0e60*/  STL [R1+0x79fc], R15 ;  /* 0x0079fc0f01007387 */ /* 0x000fe60000100800 */
[----:B------:R-:W-:Y:S01]  /*a0e70*/  STL.64 [R1+0x4d0], R4 ;  /* 0x0004d00401007387 */ /* 0x000fe20000100a00 */
[----:B------:R-:W-:Y:S02]  /*a0e80*/  STL.64 [R1+0x4d8], R6 ;  /* 0x0004d80601007387 */ /* 0x000fe40000100a00 */
[----:B------:R-:W2:Y:S02]  /*a0e90*/  LDL.LU.64 R24, [R1] ;  /* 0x0000000001187983 */ /* 0x000ea40000300a00 */
[----:B--2---:R0:W-:Y:S04]  /*a0ea0*/  STL.64 [R1+0x7a88], R24 ;  /* 0x007a881801007387 */ /* 0x0041e80000100a00 */
[----:B0-----:R-:W2:Y:S04]  /*a0eb0*/  LDL.LU.64 R24, [R1+0x10] ;  /* 0x0000100001187983 */ /* 0x001ea80000300a00 */
[----:B--2---:R0:W-:Y:S01]  /*a0ec0*/  STL.64 [R1+0x7aa0], R24 ;  /* 0x007aa01801007387 */ /* 0x0041e20000100a00 */
[----:B------:R-:W2:Y:S02]  /*a0ed0*/  LDL.LU R8, [R1+0x470] ;  /* 0x0004700001087983 */ /* 0x000ea40000300800 */
[----:B------:R-:W2:Y:S02]  /*a0ee0*/  LDL.LU R9, [R1+0x474] ;  /* 0x0004740001097983 */ /* 0x000ea40000300800 */
[----:B------:R-:W3:Y:S01]  /*a0ef0*/  LDL.LU R10, [R1+0x478] ;  /* 0x00047800010a7983 */ /* 0x000ee20000300800 */
[----:B------:R-:W3:Y:S01]  /*a0f00*/  LDL.LU R11, [R1+0x47c] ;  /* 0x00047c00010b7983 */ /* 0x000ee20000300800 */
[----:B------:R-:W2:Y:S03]  /*a0f10*/  LDL.LU.64 R20, [R1+0x30] ;  /* 0x0000300001147983 */ /* 0x000ea60000300a00 */
[----:B0-----:R-:W2:Y:S04]  /*a0f20*/  LDL.LU.64 R24, [R1+0x20] ;  /* 0x0000200001187983 */ /* 0x001ea80000300a00 */
        /* <DEDUP_REMOVED lines=34> */
[----:B------:R-:W-:Y:S01]  /*a1150*/  STL [R1+0x7a08], R14 ;  /* 0x007a080e01007387 */ /* 0x000fe20000100800 */
[----:B------:R-:W-:Y:S02]  /*a1160*/  STL [R1+0x7a04], R0 ;  /* 0x007a040001007387 */ /* 0x000fe40000100800 */
[----:B------:R0:W-:Y:S02]  /*a1170*/  STL.64 [R1+0x4c0], R24 ;  /* 0x0004c01801007387 */ /* 0x0001e40000100a00 */
[----:B------:R-:W-:Y:S01]  /*a1180*/  STL.64 [R1+0x4c8], R26 ;  /* 0x0004c81a01007387 */ /* 0x000fe20000100a00 */
        /* <DEDUP_REMOVED lines=35> */
[----:B------:R-:W2:Y:S02]  /*a13c0*/  LDL.LU.64 R24, [R1+0x7a68] ;  /* 0x007a680001187983 */ /* 0x000ea40000300a00 */
[C---:B--2---:R-:W-:Y:S11]  /*a13d0*/  HMMA.16816.F32.BF16 R8, R16.reuse, R24, R8 ;  /* 0x000000181008723c */ /* 0x044ff60000041808 */
[----:B------:R-:W-:Y:S11]  /*a13e0*/  @!UPT UIADD3 URZ, URZ, URZ, URZ ;  /* 0x0000003f3f3ff290 */ /* 0x000ff6000fffe03f */
[----:B------:R-:W-:Y:S01]  /*a13f0*/  @!UPT UIADD3 URZ, URZ, URZ, URZ ;  /* 0x0000003f3f3ff290 */ /* 0x000fe2000fffe03f */
[----:B------:R-:W-:Y:S01]  /*a1400*/  STL.64 [R1+0x480], R8 ;  /* 0x0004800801007387 */ /* 0x000fe20000100a00 */
[----:B------:R0:W-:Y:S03]  /*a1410*/  STL.64 [R1+0x488], R10 ;  /* 0x0004880a01007387 */ /* 0x0001e60000100a00 */
[----:B0-----:R-:W4:Y:S01]  /*a1420*/  LDL.LU.64 R10, [R1+0x7a60] ;  /* 0x007a6000010a7983 */ /* 0x001f220000300a00 */
[----:B------:R-:W4:Y:S02]  /*a1430*/  LDL.LU.64 R8, [R1+0x7a58] ;  /* 0x007a580001087983 */ /* 0x000f240000300a00 */
[----:B------:R-:W-:Y:S02]  /*a1440*/  STL.64 [R1+0x7710], R26 ;  /* 0x0077101a01007387 */ /* 0x000fe40000100a00 */
[----:B------:R0:W-:Y:S02]  /*a1450*/  STL.64 [R1+0x7708], R24 ;  /* 0x0077081801007387 */ /* 0x0001e40000100a00 */
[----:B0-----:R-:W2:Y:S01]  /*a1460*/  LDL.LU R24, [R1+0x190] ;  /* 0x0001900001187983 */ /* 0x001ea20000300800 */
[----:B------:R-:W2:Y:S01]  /*a1470*/  LDL.LU R25, [R1+0x194] ;  /* 0x0001940001197983 */ /* 0x000ea20000300800 */
[C---:B----4-:R-:W-:Y:S02]  /*a1480*/  HMMA.16816.F32.BF16 R8, R16.reuse, R12, R8 ;  /* 0x0000000c1008723c */ /* 0x050fe40000041808 */
[----:B--2---:R0:W-:Y:S04]  /*a1490*/  STL.64 [R1+0x7a10], R24 ;  /* 0x007a101801007387 */ /* 0x0041e80000100a00 */
[----:B0-----:R-:W2:Y:S01]  /*a14a0*/  LDL.LU R24, [R1+0x1b0] ;  /* 0x0001b00001187983 */ /* 0x001ea20000300800 */
[----:B------:R-:W2:Y:S11]  /*a14b0*/  LDL.LU R25, [R1+0x1b4] ;  /* 0x0001b40001197983 */ /* 0x000eb60000300800 */
[----:B------:R-:W-:Y:S05]  /*a14c0*/  @!UPT UIADD3 URZ, URZ, URZ, URZ ;  /* 0x0000003f3f3ff290 */ /* 0x000fea000fffe03f */
[----:B------:R-:W-:Y:S02]  /*a14d0*/  STL.64 [R1+0x470], R8 ;  /* 0x0004700801007387 */ /* 0x000fe40000100a00 */
[----:B------:R0:W-:Y:S02]  /*a14e0*/  STL.64 [R1+0x478], R10 ;  /* 0x0004780a01007387 */ /* 0x0001e40000100a00 */
[----:B0-----:R-:W4:Y:S01]  /*a14f0*/  LDL.LU.64 R10, [R1+0x7a50] ;  /* 0x007a5000010a7983 */ /* 0x001f220000300a00 */
[----:B------:R-:W3:Y:S02]  /*a1500*/  LDL.LU.64 R8, [R1+0x7a48] ;  /* 0x007a480001087983 */ /* 0x000ee40000300a00 */
[----:B------:R0:W-:Y:S02]  /*a1510*/  STL.64 [R1+0x7818], R12 ;  /* 0x0078180c01007387 */ /* 0x0001e40000100a00 */
[----:B------:R1:W-:Y:S01]  /*a1520*/  STL.64 [R1+0x7a18], R14 ;  /* 0x007a180e01007387 */ /* 0x0003e20000100a00 */
[----:B0-----:R-:W2:Y:S01]  /*a1530*/  LDL.LU R12, [R1+0x3b0] ;  /* 0x0003b000010c7983 */ /* 0x001ea20000300800 */
[----:B------:R-:W2:Y:S02]  /*a1540*/  LDL.LU R13, [R1+0x3b4] ;  /* 0x0003b400010d7983 */ /* 0x000ea40000300800 */
[----:B-1----:R-:W2:Y:S02]  /*a1550*/  LDL.LU R14, [R1+0x3b8] ;  /* 0x0003b800010e7983 */ /* 0x002ea40000300800 */
[----:B------:R-:W2:Y:S01]  /*a1560*/  LDL.LU R15, [R1+0x3bc] ;  /* 0x0003bc00010f7983 */ /* 0x000ea20000300800 */
[C---:B---3--:R-:W-:Y:S11]  /*a1570*/  HMMA.16816.F32.BF16 R4, R16.reuse, R8, R4 ;  /* 0x000000081004723c */ /* 0x048ff60000041804 */
[----:B------:R-:W-:Y:S11]  /*a1580*/  @!UPT UIADD3 URZ, URZ, URZ, URZ ;  /* 0x0000003f3f3ff290 */ /* 0x000ff6000fffe03f */
[----:B------:R-:W-:Y:S01]  /*a1590*/  @!UPT UIADD3 URZ, URZ, URZ, URZ ;  /* 0x0000003f3f3ff290 */ /* 0x000fe2000fffe03f */
[----:B------:R-:W-:Y:S01]  /*a15a0*/  STL.64 [R1+0x460], R4 ;  /* 0x0004600401007387 */ /* 0x000fe20000100a00 */
[----:B------:R0:W-:Y:S03]  /*a15b0*/  STL.64 [R1+0x468], R6 ;  /* 0x0004680601007387 */ /* 0x0001e60000100a00 */
[----:B0-----:R-:W3:Y:S01]  /*a15c0*/  LDL.LU.64 R6, [R1+0x7a40] ;  /* 0x007a400001067983 */ /* 0x001ee20000300a00 */
[----:B------:R-:W2:Y:S02]  /*a15d0*/  LDL.LU.64 R4, [R1+0x7a38] ;  /* 0x007a380001047983 */ /* 0x000ea40000300a00 */
[----:B----4-:R-:W-:Y:S02]  /*a15e0*/  STL.64 [R1+0x76f0], R10 ;  /* 0x0076f00a01007387 */ /* 0x010fe40000100a00 */
[----:B------:R0:W-:Y:S02]  /*a15f0*/  STL.64 [R1+0x76e8], R8 ;  /* 0x0076e80801007387 */ /* 0x0001e40000100a00 */
[----:B0-----:R-:W4:Y:S01]  /*a1600*/  LDL.LU R8, [R1+0x390] ;  /* 0x0003900001087983 */ /* 0x001f220000300800 */
[----:B------:R-:W4:Y:S02]  /*a1610*/  LDL.LU R9, [R1+0x394] ;  /* 0x0003940001097983 */ /* 0x000f240000300800 */
[----:B------:R-:W4:Y:S02]  /*a1620*/  LDL.LU R10, [R1+0x398] ;  /* 0x00039800010a7983 */ /* 0x000f240000300800 */
[----:B------:R-:W4:Y:S01]  /*a1630*/  LDL.LU R11, [R1+0x39c] ;  /* 0x00039c00010b7983 */ /* 0x000f220000300800 */
[----:B--2---:R-:W-:Y:S01]  /*a1640*/  HMMA.16816.F32.BF16 R16, R16, R4, R20 ;  /* 0x000000041010723c */ /* 0x004fe20000041814 */
[----:B------:R-:W2:Y:S01]  /*a1650*/  LDL.LU.64 R22, [R1+0x7a30] ;  /* 0x007a300001167983 */ /* 0x000ea20000300a00 */
[----:B------:R-:W3:Y:S11]  /*a1660*/  LDL.LU.64 R20, [R1+0x7a28] ;  /* 0x007a280001147983 */ /* 0x000ef60000300a00 */
[----:B------:R-:W-:Y:S10]  /*a1670*/  @!UPT UIADD3 URZ, URZ, URZ, URZ ;  /* 0x0000003f3f3ff290 */ /* 0x000ff4000fffe03f */
[----:B------:R2:W-:Y:S01]  /*a1680*/  STL.64 [R1+0x3c0], R16 ;  /* 0x0003c01001007387 */ /* 0x0005e20000100a00 */
[----:B------:R-:W-:Y:S02]  /*a1690*/  STL.64 [R1+0x3c8], R18 ;  /* 0x0003c81201007387 */ /* 0x000fe40000100a00 */
[----:B--2---:R-:W-:Y:S02]  /*a16a0*/  IMAD.MOV.U32 R16, RZ, RZ, R22 ;  /* 0x000000ffff107224 */ /* 0x004fe400078e0016 */
[----:B------:R-:W-:Y:S01]  /*a16b0*/  IMAD.MOV.U32 R17, RZ, RZ, R23 ;  /* 0x000000ffff117224 */ /* 0x000fe200078e0017 */
[----:B------:R-:W2:Y:S01]  /*a16c0*/  LDL.LU R22, [R1+0x7a24] ;  /* 0x007a240001167983 */ /* 0x000ea20000300800 */
[----:B------:R-:W2:Y:S02]  /*a16d0*/  LDL.LU R23, [R1+0x7a20] ;  /* 0x007a200001177983 */ /* 0x000ea40000300800 */
[----:B---3--:R-:W-:Y:S02]  /*a16e0*/  STL.64 [R1+0x76e0], R6 ;  /* 0x0076e00601007387 */ /* 0x008fe40000100a00 */
[----:B------:R0:W-:Y:S02]  /*a16f0*/  STL.64 [R1+0x76d8], R4 ;  /* 0x0076d80401007387 */ /* 0x0001e40000100a00 */
[----:B0-----:R-:W3:Y:S01]  /*a1700*/  LDL.LU R4, [R1+0x3a0] ;  /* 0x0003a00001047983 */ /* 0x001ee20000300800 */
[----:B------:R-:W3:Y:S02]  /*a1710*/  LDL.LU R5, [R1+0x3a4] ;  /* 0x0003a40001057983 */ /* 0x000ee40000300800 */
[----:B------:R-:W3:Y:S02]  /*a1720*/  LDL.LU R6, [R1+0x3a8] ;  /* 0x0003a80001067983 */ /* 0x000ee40000300800 */
[----:B------:R-:W3:Y:S01]  /*a1730*/  LDL.LU R7, [R1+0x3ac] ;  /* 0x0003ac0001077983 */ /* 0x000ee20000300800 */
[C---:B--2---:R-:W-:Y:S01]  /*a1740*/  HMMA.16816.F32.BF16 R24, R20.reuse, R24, R12 ;  /* 0x000000181418723c */ /* 0x044fe2000004180c */
[----:B------:R-:W2:Y:S11]  /*a1750*/  LDL.LU.64 R14, [R1+0x7a18] ;  /* 0x007a1800010e7983 */ /* 0x000eb60000300a00 */
[----:B------:R-:W-:Y:S11]  /*a1760*/  @!UPT UIADD3 URZ, URZ, URZ, URZ ;  /* 0x0000003f3f3ff290 */ /* 0x000ff6000fffe03f */
[----:B------:R0:W-:Y:S01]  /*a1770*/  STL.64 [R1+0x3b0], R24 ;  /* 0x0003b01801007387 */ /* 0x0001e20000100a00 */
[----:B------:R-:W-:Y:S03]  /*a1780*/  STL.64 [R1+0x3b8], R26 ;  /* 0x0003b81a01007387 */ /* 0x000fe60000100a00 */
[----:B0-----:R-:W4:Y:S01]  /*a1790*/  LDL.LU.64 R24, [R1+0x7a10] ;  /* 0x007a100001187983 */ /* 0x001f220000300a00 */
[C---:B---3--:R-:W-:Y:S08]  /*a17a0*/  HMMA.16816.F32.BF16 R16, R20.reuse, R16, R4 ;  /* 0x000000101410723c */ /* 0x048ff00000041804 */
[----:B----4-:R-:W-:Y:S01]  /*a17b0*/  HMMA.16816.F32.BF16 R4, R20, R24, R8 ;  /* 0x000000181404723c */ /* 0x010fe20000041808 */
[----:B------:R-:W3:Y:S11]  /*a17c0*/  LDL.LU R8, [R1+0x1e0] ;  /* 0x0001e00001087983 */ /* 0x000ef60000300800 */
[----:B------:R-:W-:Y:S03]  /*a17d0*/  @!UPT UIADD3 URZ, URZ, URZ, URZ ;  /* 0x0000003f3f3ff290 */ /* 0x000fe6000fffe03f */
[----:B------:R-:W-:Y:S02]  /*a17e0*/  STL.64 [R1+0x3a0], R16 ;  /* 0x0003a01001007387 */ /* 0x000fe40000100a00 */
[----:B------:R-:W-:Y:S06]  /*a17f0*/  STL.64 [R1+0x3a8], R18 ;  /* 0x0003a81201007387 */ /* 0x000fec0000100a00 */
[----:B------:R-:W-:Y:S01]  /*a1800*/  STL.64 [R1+0x390], R4 ;  /* 0x0003900401007387 */ /* 0x000fe20000100a00 */
[----:B------:R-:W-:Y:S02]  /*a1810*/  STL.64 [R1+0x398], R6 ;  /* 0x0003980601007387 */ /* 0x000fe40000100a00 */
[----:B------:R-:W3:Y:S02]  /*a1820*/  LDL.LU R9, [R1+0x1e4] ;  /* 0x0001e40001097983 */ /* 0x000ee40000300800 */
[----:B------:R-:W4:Y:S01]  /*a1830*/  LDL.LU R10, [R1+0x1e8] ;  /* 0x0001e800010a7983 */ /* 0x000f220000300800 */
[----:B------:R-:W4:Y:S04]  /*a1840*/  LDL.LU R11, [R1+0x1ec] ;  /* 0x0001ec00010b7983 */ /* 0x000f280000300800 */
[----:B----4-:R-:W-:Y:S01]  /*a1850*/  STL.64 [R1+0x7700], R10 ;  /* 0x0077000a01007387 */ /* 0x010fe20000100a00 */
[----:B---3--:R0:W-:Y:S03]  /*a1860*/  STL.64 [R1+0x76f8], R8 ;  /* 0x0076f80801007387 */ /* 0x0081e60000100a00 */
[----:B0-----:R-:W3:Y:S01]  /*a1870*/  LDL.LU R8, [R1+0x1f0] ;  /* 0x0001f00001087983 */ /* 0x001ee20000300800 */
[----:B------:R-:W3:Y:S02]  /*a1880*/  LDL.LU R9, [R1+0x1f4] ;  /* 0x0001f40001097983 */ /* 0x000ee40000300800 */
[----:B------:R-:W4:Y:S02]  /*a1890*/  LDL.LU R10, [R1+0x1f8] ;  /* 0x0001f800010a7983 */ /* 0x000f240000300800 */
[----:B------:R-:W4:Y:S02]  /*a18a0*/  LDL.LU R11, [R1+0x1fc] ;  /* 0x0001fc00010b7983 */ /* 0x000f240000300800 */
[----:B------:R-:W-:-:S02]  /*a18b0*/  IMAD.MOV.U32 R24, RZ, RZ, R28 ;  /* 0x000000ffff187224 */ /* 0x000fc400078e001c */
[----:B--2---:R-:W-:Y:S01]  /*a18c0*/  IMAD.MOV.U32 R25, RZ, RZ, R14 ;  /* 0x000000ffff197224 */ /* 0x004fe200078e000e */
[----:B----4-:R-:W-:Y:S01]  /*a18d0*/  STL.64 [R1+0x7720], R10 ;  /* 0x0077200a01007387 */ /* 0x010fe20000100a00 */
[----:B---3--:R0:W-:Y:S02]  /*a18e0*/  STL.64 [R1+0x7718], R8 ;  /* 0x0077180801007387 */ /* 0x0081e40000100a00 */
[----:B------:R-:W2:Y:S02]  /*a18f0*/  LDL.LU R28, [R1+0x7a0c] ;  /* 0x007a0c00011c7983 */ /* 0x000ea40000300800 */
[----:B------:R-:W3:Y:S01]  /*a1900*/  LDL.LU R14, [R1+0x7a08] ;  /* 0x007a0800010e7983 */ /* 0x000ee20000300800 */
[----:B------:R1:W-:Y:S04]  /*a1910*/  STL.64 [R1+0x7728], R24 ;  /* 0x0077281801007387 */ /* 0x0003e80000100a00 */
[----:B0-----:R-:W4:Y:S01]  /*a1920*/  LDL.LU R8, [R1+0x200] ;  /* 0x0002000001087983 */ /* 0x001f220000300800 */
[----:B------:R-:W4:Y:S02]  /*a1930*/  LDL.LU R9, [R1+0x204] ;  /* 0x0002040001097983 */ /* 0x000f240000300800 */
[----:B------:R-:W2:Y:S02]  /*a1940*/  LDL.LU R10, [R1+0x208] ;  /* 0x00020800010a7983 */ /* 0x000ea40000300800 */
[----:B------:R-:W2:Y:S02]  /*a1950*/  LDL.LU R11, [R1+0x20c] ;  /* 0x00020c00010b7983 */ /* 0x000ea40000300800 */
[----:B-1----:R-:W-:-:S02]  /*a1960*/  IMAD.MOV.U32 R24, RZ, RZ, R0 ;  /* 0x000000ffff187224 */ /* 0x002fc400078e0000 */
[----:B------:R-:W-:Y:S01]  /*a1970*/  IMAD.MOV.U32 R25, RZ, RZ, R3 ;  /* 0x000000ffff197224 */ /* 0x000fe200078e0003 */
[----:B--2---:R-:W-:Y:S01]  /*a1980*/  STL.64 [R1+0x7738], R10 ;  /* 0x0077380a01007387 */ /* 0x004fe20000100a00 */
[----:B----4-:R-:W-:Y:S02]  /*a1990*/  STL.64 [R1+0x7730], R8 ;  /* 0x0077300801007387 */ /* 0x010fe40000100a00 */
[----:B------:R-:W2:Y:S02]  /*a19a0*/  LDL.LU R0, [R1+0x7a04] ;  /* 0x007a040001007983 */ /* 0x000ea40000300800 */
[----:B------:R-:W4:Y:S01]  /*a19b0*/  LDL.LU R3, [R1+0x7a00] ;  /* 0x007a000001037983 */ /* 0x000f220000300800 */
[----:B------:R0:W-:Y:S02]  /*a19c0*/  STL.64 [R1+0x7740], R24 ;  /* 0x0077401801007387 */ /* 0x0001e40000100a00 */
[----:B0-----:R-:W-:Y:S02]  /*a19d0*/  IMAD.MOV.U32 R24, RZ, RZ, R15 ;  /* 0x000000ffff187224 */ /* 0x001fe400078e000f */
[----:B------:R-:W-:Y:S01]  /*a19e0*/  IMAD.MOV.U32 R25, RZ, RZ, R2 ;  /* 0x000000ffff197224 */ /* 0x000fe200078e0002 */
[----:B------:R-:W2:Y:S01]  /*a19f0*/  LDL.LU R15, [R1+0x79fc] ;  /* 0x0079fc00010f7983 */ /* 0x000ea20000300800 */
[----:B------:R-:W2:Y:S03]  /*a1a00*/  LDL.LU R2, [R1+0x79f8] ;  /* 0x0079f80001027983 */ /* 0x000ea60000300800 */
[----:B------:R0:W-:Y:S01]  /*a1a10*/  STL.64 [R1+0x7758], R24 ;  /* 0x0077581801007387 */ /* 0x0001e20000100a00 */
[----:B------:R-:W2:Y:S02]  /*a1a20*/  LDL.LU R8, [R1+0x210] ;  /* 0x0002100001087983 */ /* 0x000ea40000300800 */
[----:B------:R-:W2:Y:S02]  /*a1a30*/  LDL.LU R9, [R1+0x214] ;  /* 0x0002140001097983 */ /* 0x000ea40000300800 */
[----:B------:R-:W2:Y:S01]  /*a1a40*/  LDL.LU R10, [R1+0x218] ;  /* 0x00021800010a7983 */ /* 0x000ea20000300800 */
[----:B------:R-:W2:Y:S01]  /*a1a50*/  LDL.LU R11, [R1+0x21c] ;  /* 0x00021c00010b7983 */ /* 0x000ea20000300800 */
[----:B0-----:R-:W-:-:S02]  /*a1a60*/  IMAD.MOV.U32 R24, RZ, RZ, R28 ;  /* 0x000000ffff187224 */ /* 0x001fc400078e001c */
        /* <DEDUP_REMOVED lines=47> */
[----:B------:R4:W-:Y:S02]  /*a1d60*/  STL.64 [R1+0x77d0], R24 ;  /* 0x0077d01801007387 */ /* 0x0009e40000100a00 */
[----:B----4-:R-:W-:Y:S02]  /*a1d70*/  IMAD.MOV.U32 R24, RZ, RZ, R15 ;  /* 0x000000ffff187224 */ /* 0x010fe400078e000f */
        /* <DEDUP_REMOVED lines=25> */
[----:B------:R-:W-:Y:S01]  /*a1f10*/  STL.64 [R1+0x7820], R24 ;  /* 0x0078201801007387 */ /* 0x000fe20000100a00 */
[----:B----4-:R-:W-:Y:S02]  /*a1f20*/  IMAD.MOV.U32 R12, RZ, RZ, R15 ;  /* 0x000000ffff0c7224 */ /* 0x010fe400078e000f */
[----:B------:R-:W-:Y:S01]  /*a1f30*/  IMAD.MOV.U32 R13, RZ, RZ, R29 ;  /* 0x000000ffff0d7224 */ /* 0x000fe200078e001d */
[----:B--2---:R-:W-:Y:S01]  /*a1f40*/  STL.64 [R1+0x77e0], R10 ;  /* 0x0077e00a01007387 */ /* 0x004fe20000100a00 */
[----:B------:R0:W-:Y:S03]  /*a1f50*/  STL.64 [R1+0x77d8], R8 ;  /* 0x0077d80801007387 */ /* 0x0001e60000100a00 */
[----:B0-----:R-:W2:Y:S01]  /*a1f60*/  LDL.LU R8, [R1+0x280] ;  /* 0x0002800001087983 */ /* 0x001ea20000300800 */
[----:B------:R-:W2:Y:S02]  /*a1f70*/  LDL.LU R9, [R1+0x284] ;  /* 0x0002840001097983 */ /* 0x000ea40000300800 */
[----:B------:R-:W4:Y:S02]  /*a1f80*/  LDL.LU R10, [R1+0x288] ;  /* 0x00028800010a7983 */ /* 0x000f240000300800 */
[----:B------:R-:W4:Y:S01]  /*a1f90*/  LDL.LU R11, [R1+0x28c] ;  /* 0x00028c00010b7983 */ /* 0x000f220000300800 */
[----:B------:R-:W2:Y:S01]  /*a1fa0*/  LDL.LU R15, [R1+0x79b4] ;  /* 0x0079b400010f7983 */ /* 0x000ea20000300800 */
[----:B------:R-:W2:Y:S02]  /*a1fb0*/  LDL.LU R29, [R1+0x79b0] ;  /* 0x0079b000011d7983 */ /* 0x000ea40000300800 */
[----:B------:R0:W-:Y:S02]  /*a1fc0*/  STL.64 [R1+0x7828], R12 ;  /* 0x0078280c01007387 */ /* 0x0001e40000100a00 */
[----:B------:R-:W2:Y:S01]  /*a1fd0*/  LDL.LU R24, [R1+0x2b0] ;  /* 0x0002b00001187983 */ /* 0x000ea20000300800 */
[----:B------:R-:W2:Y:S01]  /*a1fe0*/  LDL.LU R25, [R1+0x2b4] ;  /* 0x0002b40001197983 */ /* 0x000ea20000300800 */
[----:B------:R-:W2:Y:S02]  /*a1ff0*/  LDL.LU R26, [R1+0x2b8] ;  /* 0x0002b800011a7983 */ /* 0x000ea40000300800 */
[----:B------:R-:W2:Y:S02]  /*a2000*/  LDL.LU R27, [R1+0x2bc] ;  /* 0x0002bc00011b7983 */ /* 0x000ea40000300800 */
[----:B0-----:R-:W-:-:S02]  /*a2010*/  IMAD.MOV.U32 R12, RZ, RZ, R28 ;  /* 0x000000ffff0c7224 */ /* 0x001fc400078e001c */
        /* <DEDUP_REMOVED lines=63> */
[----:B------:R0:W-:Y:S01]  /*a2410*/  STL.64 [R1+0x78d0], R12 ;  /* 0x0078d00c01007387 */ /* 0x0001e20000100a00 */
[----:B---3--:R-:W-:Y:S02]  /*a2420*/  IMAD.MOV.U32 R16, RZ, RZ, R15 ;  /* 0x000000ffff107224 */ /* 0x008fe400078e000f */
[----:B------:R-:W-:Y:S02]  /*a2430*/  IMAD.MOV.U32 R17, RZ, RZ, R14 ;  /* 0x000000ffff117224 */ /* 0x000fe400078e000e */
        /* <DEDUP_REMOVED lines=10> */
[----:B------:R-:W2:Y:S01]  /*a24e0*/  LDL.LU R27, [R1+0x31c] ;  /* 0x00031c00011b7983 */ /* 0x000ea20000300800 */
[----:B------:R4:W-:Y:S01]  /*a24f0*/  STL.64 [R1+0x78f0], R16 ;  /* 0x0078f01001007387 */ /* 0x0009e20000100a00 */
[----:B------:R-:W2:Y:S02]  /*a2500*/  LDL.LU R12, [R1+0x340] ;  /* 0x00034000010c7983 */ /* 0x000ea40000300800 */
[----:B------:R-:W2:Y:S02]  /*a2510*/  LDL.LU R13, [R1+0x344] ;  /* 0x00034400010d7983 */ /* 0x000ea40000300800 */
[----:B------:R-:W2:Y:S01]  /*a2520*/  LDL.LU R14, [R1+0x348] ;  /* 0x00034800010e7983 */ /* 0x000ea20000300800 */
[----:B------:R-:W2:Y:S01]  /*a2530*/  LDL.LU R15, [R1+0x34c] ;  /* 0x00034c00010f7983 */ /* 0x000ea20000300800 */
[----:B----4-:R-:W-:-:S02]  /*a2540*/  IMAD.MOV.U32 R16, RZ, RZ, R28 ;  /* 0x000000ffff107224 */ /* 0x010fc400078e001c */
[----:B------:R-:W-:Y:S01]  /*a2550*/  IMAD.MOV.U32 R17, RZ, RZ, R3 ;  /* 0x000000ffff117224 */ /* 0x000fe200078e0003 */
[----:B--2---:R-:W-:Y:S01]  /*a2560*/  STL.64 [R1+0x7900], R14 ;  /* 0x0079000e01007387 */ /* 0x004fe20000100a00 */
[----:B------:R0:W-:Y:S02]  /*a2570*/  STL.64 [R1+0x78f8], R12 ;  /* 0x0078f80c01007387 */ /* 0x0001e40000100a00 */
[----:B------:R-:W2:Y:S02]  /*a2580*/  LDL.LU R28, [R1+0x796c] ;  /* 0x00796c00011c7983 */ /* 0x000ea40000300800 */
[----:B------:R-:W4:Y:S01]  /*a2590*/  LDL.LU R3, [R1+0x7968] ;  /* 0x0079680001037983 */ /* 0x000f220000300800 */
[----:B------:R3:W-:Y:S04]  /*a25a0*/  STL.64 [R1+0x7908], R16 ;  /* 0x0079081001007387 */ /* 0x0007e80000100a00 */
[----:B0-----:R-:W2:Y:S01]  /*a25b0*/  LDL.LU R12, [R1+0x350] ;  /* 0x00035000010c7983 */ /* 0x001ea20000300800 */
[----:B------:R-:W2:Y:S02]  /*a25c0*/  LDL.LU R13, [R1+0x354] ;  /* 0x00035400010d7983 */ /* 0x000ea40000300800 */
[----:B------:R-:W2:Y:S02]  /*a25d0*/  LDL.LU R14, [R1+0x358] ;  /* 0x00035800010e7983 */ /* 0x000ea40000300800 */
[----:B------:R-:W2:Y:S02]  /*a25e0*/  LDL.LU R15, [R1+0x35c] ;  /* 0x00035c00010f7983 */ /* 0x000ea40000300800 */
[----:B---3--:R-:W-:-:S02]  /*a25f0*/  IMAD.MOV.U32 R16, RZ, RZ, R0 ;  /* 0x000000ffff107224 */ /* 0x008fc400078e0000 */
[----:B------:R-:W-:Y:S01]  /*a2600*/  IMAD.MOV.U32 R17, RZ, RZ, R2 ;  /* 0x000000ffff117224 */ /* 0x000fe200078e0002 */
[----:B--2---:R-:W-:Y:S01]  /*a2610*/  STL.64 [R1+0x7918], R14 ;  /* 0x0079180e01007387 */ /* 0x004fe20000100a00 */
[----:B------:R-:W-:Y:S02]  /*a2620*/  STL.64 [R1+0x7910], R12 ;  /* 0x0079100c01007387 */ /* 0x000fe40000100a00 */
[----:B------:R-:W2:Y:S02]  /*a2630*/  LDL.LU R0, [R1+0x7964] ;  /* 0x0079640001007983 */ /* 0x000ea40000300800 */
[----:B------:R-:W3:Y:S01]  /*a2640*/  LDL.LU R2, [R1+0x7960] ;  /* 0x0079600001027983 */ /* 0x000ee20000300800 */
[----:B------:R0:W-:Y:S02]  /*a2650*/  STL.64 [R1+0x7920], R16 ;  /* 0x0079201001007387 */ /* 0x0001e40000100a00 */
[----:B0-----:R-:W-:Y:S02]  /*a2660*/  IMAD.MOV.U32 R16, RZ, RZ, R28 ;  /* 0x000000ffff107224 */ /* 0x001fe400078e001c */
[----:B------:R-:W-:Y:S01]  /*a2670*/  IMAD.MOV.U32 R17, RZ, RZ, R29 ;  /* 0x000000ffff117224 */ /* 0x000fe200078e001d */
[----:B------:R-:W3:Y:S01]  /*a2680*/  LDL.LU R28, [R1+0x795c] ;  /* 0x00795c00011c7983 */ /* 0x000ee20000300800 */
[----:B------:R-:W3:Y:S03]  /*a2690*/  LDL.LU R29, [R1+0x7958] ;  /* 0x00795800011d7983 */ /* 0x000ee60000300800 */
[----:B------:R4:W-:Y:S01]  /*a26a0*/  STL.64 [R1+0x7938], R16 ;  /* 0x0079381001007387 */ /* 0x0009e20000100a00 */
[----:B------:R-:W3:Y:S02]  /*a26b0*/  LDL.LU R12, [R1+0x360] ;  /* 0x00036000010c7983 */ /* 0x000ee40000300800 */
[----:B------:R-:W3:Y:S02]  /*a26c0*/  LDL.LU R13, [R1+0x364] ;  /* 0x00036400010d7983 */ /* 0x000ee40000300800 */
[----:B------:R-:W3:Y:S01]  /*a26d0*/  LDL.LU R14, [R1+0x368] ;  /* 0x00036800010e7983 */ /* 0x000ee20000300800 */
[----:B------:R-:W3:Y:S01]  /*a26e0*/  LDL.LU R15, [R1+0x36c] ;  /* 0x00036c00010f7983 */ /* 0x000ee20000300800 */
[----:B----4-:R-:W-:-:S02]  /*a26f0*/  IMAD.MOV.U32 R17, RZ, RZ, R3 ;  /* 0x000000ffff117224 */ /* 0x010fc400078e0003 */
[----:B--2---:R-:W-:Y:S02]  /*a2700*/  IMAD.MOV.U32 R16, RZ, RZ, R0 ;  /* 0x000000ffff107224 */ /* 0x004fe400078e0000 */
[----:B------:R-:W2:Y:S01]  /*a2710*/  LDL.LU R0, [R1+0x7954] ;  /* 0x0079540001007983 */ /* 0x000ea20000300800 */
[----:B------:R-:W4:Y:S03]  /*a2720*/  LDL.LU R3, [R1+0x7950] ;  /* 0x0079500001037983 */ /* 0x000f260000300800 */
        /* <DEDUP_REMOVED lines=10> */
[----:B------:R-:W2:Y:S02]  /*a27d0*/  LDL.LU R14, [R1+0x388] ;  /* 0x00038800010e7983 */ /* 0x000ea40000300800 */
[----:B------:R-:W2:Y:S01]  /*a27e0*/  LDL.LU R15, [R1+0x38c] ;  /* 0x00038c00010f7983 */ /* 0x000ea20000300800 */
[----:B------:R-:W-:Y:S01]  /*a27f0*/  STL.64 [R1+0x78c8], R26 ;  /* 0x0078c81a01007387 */ /* 0x000fe20000100a00 */
        /* <DEDUP_REMOVED lines=16> */
[----:B------:R-:W2:Y:S01]  /*a2900*/  LDL.LU R11, [R1+0x29c] ;  /* 0x00029c00010b7983 */ /* 0x000ea20000300800 */
[C---:B------:R-:W-:Y:S01]  /*a2910*/  HMMA.16816.F32.BF16 R16, R20.reuse, R16, R12 ;  /* 0x000000101410723c */ /* 0x040fe2000004180c */
[----:B--2---:R-:W-:Y:S01]  /*a2920*/  STL.64 [R1+0x7810], R10 ;  /* 0x0078100a01007387 */ /* 0x004fe20000100a00 */
[----:B---3--:R0:W-:Y:S03]  /*a2930*/  STL.64 [R1+0x7808], R8 ;  /* 0x0078080801007387 */ /* 0x0081e60000100a00 */
[----:B0-----:R-:W2:Y:S01]  /*a2940*/  LDL.LU R8, [R1+0x2a0] ;  /* 0x0002a00001087983 */ /* 0x001ea20000300800 */
[----:B------:R-:W2:Y:S02]  /*a2950*/  LDL.LU R9, [R1+0x2a4] ;  /* 0x0002a40001097983 */ /* 0x000ea40000300800 */
[----:B------:R-:W2:Y:S02]  /*a2960*/  LDL.LU R10, [R1+0x2a8] ;  /* 0x0002a800010a7983 */ /* 0x000ea40000300800 */
[----:B------:R-:W2:Y:S01]  /*a2970*/  LDL.LU R11, [R1+0x2ac] ;  /* 0x0002ac00010b7983 */ /* 0x000ea20000300800 */
[----:B------:R-:W3:Y:S01]  /*a2980*/  LDL.LU R4, [R1+0x1d0] ;  /* 0x0001d00001047983 */ /* 0x000ee20000300800 */
[----:B------:R-:W3:Y:S02]  /*a2990*/  LDL.LU R5, [R1+0x1d4] ;  /* 0x0001d40001057983 */ /* 0x000ee40000300800 */
[----:B------:R-:W2:Y:S02]  /*a29a0*/  LDL.LU.64 R14, [R1+0x7948] ;  /* 0x00794800010e7983 */ /* 0x000ea40000300a00 */
[----:B------:R-:W2:Y:S07]  /*a29b0*/  LDL.LU.64 R12, [R1+0x7940] ;  /* 0x00794000010c7983 */ /* 0x000eae0000300a00 */
        /* <DEDUP_REMOVED lines=25> */
[----:B------:R-:W2:Y:S11]  /*a2b50*/  LDL.LU.64 R12, [R1+0x78e8] ;  /* 0x0078e800010c7983 */ /* 0x000eb60000300a00 */
[----:B------:R-:W-:Y:S10]  /*a2b60*/  @!UPT UIADD3 URZ, URZ, URZ, URZ ;  /* 0x0000003f3f3ff290 */ /* 0x000ff4000fffe03f */
[----:B------:R-:W-:Y:S01]  /*a2b70*/  STL.64 [R1+0x340], R16 ;  /* 0x0003401001007387 */ /* 0x000fe20000100a00 */
[----:B------:R-:W-:Y:S02]  /*a2b80*/  STL.64 [R1+0x348], R18 ;  /* 0x0003481201007387 */ /* 0x000fe40000100a00 */
[----:B------:R-:W-:Y:S02]  /*a2b90*/  STL [R1+0x6e74], R2 ;  /* 0x006e740201007387 */ /* 0x000fe40000100800 */
[----:B----4-:R-:W-:Y:S02]  /*a2ba0*/  IMAD.MOV.U32 R6, RZ, RZ, R3 ;  /* 0x000000ffff067224 */ /* 0x010fe400078e0003 */
[----:B------:R-:W-:Y:S01]  /*a2bb0*/  IMAD.MOV.U32 R7, RZ, RZ, R0 ;  /* 0x000000ffff077224 */ /* 0x000fe200078e0000 */
[----:B------:R-:W0:Y:S01]  /*a2bc0*/  LDSM.16.MT88.4 R16, [R2+0x21800] ;  /* 0x021800000210783b */ /* 0x000e220000004200 */
[C---:B--2---:R-:W-:Y:S03]  /*a2bd0*/  HMMA.16816.F32.BF16 R12, R20.reuse, R12, R24 ;  /* 0x0000000c140c723c */ /* 0x044fe60000041818 */
[----:B------:R-:W2:Y:S01]  /*a2be0*/  LDL.LU.64 R26, [R1+0x78e0] ;  /* 0x0078e000011a7983 */ /* 0x000ea20000300a00 */
[----:B------:R-:W2:Y:S11]  /*a2bf0*/  LDL.LU.64 R24, [R1+0x78d8] ;  /* 0x0078d80001187983 */ /* 0x000eb60000300a00 */
[----:B------:R-:W-:Y:S08]  /*a2c00*/  @!UPT UIADD3 URZ, URZ, URZ, URZ ;  /* 0x0000003f3f3ff290 */ /* 0x000ff0000fffe03f */
[----:B------:R1:W-:Y:S01]  /*a2c10*/  STL.64 [R1+0x330], R12 ;  /* 0x0003300c01007387 */ /* 0x0003e20000100a00 */
[----:B------:R2:W-:Y:S03]  /*a2c20*/  STL.64 [R1+0x338], R14 ;  /* 0x0003380e01007387 */ /* 0x0005e60000100a00 */
[----:B-1----:R-:W2:Y:S02]  /*a2c30*/  LDL.LU.64 R12, [R1+0x78d0] ;  /* 0x0078d000010c7983 */ /* 0x002ea40000300a00 */
[C---:B--2---:R-:W-:Y:S02]  /*a2c40*/  HMMA.16816.F32.BF16 R12, R20.reuse, R12, R24 ;  /* 0x0000000c140c723c */ /* 0x044fe40000041818 */
[----:B------:R-:W2:Y:S01]  /*a2c50*/  LDL.LU.64 R26, [R1+0x78c8] ;  /* 0x0078c800011a7983 */ /* 0x000ea20000300a00 */
[----:B------:R-:W2:Y:S11]  /*a2c60*/  LDL.LU.64 R24, [R1+0x78c0] ;  /* 0x0078c00001187983 */ /* 0x000eb60000300a00 */
[----:B------:R-:W-:Y:S09]  /*a2c70*/  @!UPT UIADD3 URZ, URZ, URZ, URZ ;  /* 0x0000003f3f3ff290 */ /* 0x000ff2000fffe03f */
        /* <DEDUP_REMOVED lines=46> */
[----:B------:R-:W2:Y:S11]  /*a2f60*/  LDL.LU.64 R24, [R1+0x7820] ;  /* 0x0078200001187983 */ /* 0x000eb60000300a00 */
[----:B------:R-:W-:Y:S10]  /*a2f70*/  @!UPT UIADD3 URZ, URZ, URZ, URZ ;  /* 0x0000003f3f3ff290 */ /* 0x000ff4000fffe03f */
[----:B------:R1:W-:Y:S01]  /*a2f80*/  STL.64 [R1+0x2b0], R12 ;  /* 0x0002b00c01007387 */ /* 0x0003e20000100a00 */
[----:B------:R4:W-:Y:S03]  /*a2f90*/  STL.64 [R1+0x2b8], R14 ;  /* 0x0002b80e01007387 */ /* 0x0009e60000100a00 */
[----:B-1----:R-:W3:Y:S01]  /*a2fa0*/  LDL.LU.64 R12, [R1+0x7818] ;  /* 0x00781800010c7983 */ /* 0x002ee20000300a00 */
[----:B----4-:R-:W4:Y:S01]  /*a2fb0*/  LDL R15, [R1+0x3ac8] ;  /* 0x003ac800010f7983 */ /* 0x010f220000100800 */
        /* <DEDUP_REMOVED lines=74> */
[----:B------:R-:W-:Y:S01]  /*a3460*/  STL.64 [R1+0x200], R24 ;  /* 0x0002001801007387 */ /* 0x000fe20000100a00 */
[----:B------:R1:W-:Y:S03]  /*a3470*/  STL.64 [R1+0x208], R26 ;  /* 0x0002081a01007387 */ /* 0x0003e60000100a00 */
[----:B-1----:R-:W2:Y:S01]  /*a3480*/  LDL.LU.64 R26, [R1+0x7710] ;  /* 0x00771000011a7983 */ /* 0x002ea20000300a00 */
[----:B------:R-:W2:Y:S02]  /*a3490*/  LDL.LU.64 R24, [R1+0x7708] ;  /* 0x0077080001187983 */ /* 0x000ea40000300a00 */
[C---:B--2---:R-:W-:Y:S11]  /*a34a0*/  HMMA.16816.F32.BF16 R8, R20.reuse, R24, R8 ;  /* 0x000000181408723c */ /* 0x044ff60000041808 */
[----:B------:R-:W-:Y:S11]  /*a34b0*/  @!UPT UIADD3 URZ, URZ, URZ, URZ ;  /* 0x0000003f3f3ff290 */ /* 0x000ff6000fffe03f */
[----:B------:R-:W-:Y:S01]  /*a34c0*/  @!UPT UIADD3 URZ, URZ, URZ, URZ ;  /* 0x0000003f3f3ff290 */ /* 0x000fe2000fffe03f */
[----:B------:R-:W-:Y:S01]  /*a34d0*/  STL.64 [R1+0x1f0], R8 ;  /* 0x0001f00801007387 */ /* 0x000fe20000100a00 */
[----:B------:R1:W-:Y:S03]  /*a34e0*/  STL.64 [R1+0x1f8], R10 ;  /* 0x0001f80a01007387 */ /* 0x0003e60000100a00 */
[----:B-1----:R-:W3:Y:S01]  /*a34f0*/  LDL.LU.64 R10, [R1+0x7700] ;  /* 0x00770000010a7983 */ /* 0x002ee20000300a00 */
[----:B------:R-:W3:Y:S02]  /*a3500*/  LDL.LU.64 R8, [R1+0x76f8] ;  /* 0x0076f80001087983 */ /* 0x000ee40000300a00 */
[C---:B---3--:R-:W-:Y:S11]  /*a3510*/  HMMA.16816.F32.BF16 R8, R20.reuse, R12, R8 ;  /* 0x0000000c1408723c */ /* 0x048ff60000041808 */
[----:B------:R-:W-:Y:S11]  /*a3520*/  @!UPT UIADD3 URZ, URZ, URZ, URZ ;  /* 0x0000003f3f3ff290 */ /* 0x000ff6000fffe03f */
[----:B------:R-:W-:Y:S01]  /*a3530*/  @!UPT UIADD3 URZ, URZ, URZ, URZ ;  /* 0x0000003f3f3ff290 */ /* 0x000fe2000fffe03f */
[----:B------:R-:W-:Y:S01]  /*a3540*/  STL.64 [R1+0x1e0], R8 ;  /* 0x0001e00801007387 */ /* 0x000fe20000100a00 */
[----:B------:R1:W-:Y:S03]  /*a3550*/  STL.64 [R1+0x1e8], R10 ;  /* 0x0001e80a01007387 */ /* 0x0003e60000100a00 */
[----:B-1----:R-:W2:Y:S01]  /*a3560*/  LDL.LU.64 R10, [R1+0x76f0] ;  /* 0x0076f000010a7983 */ /* 0x002ea20000300a00 */
[----:B------:R-:W3:Y:S02]  /*a3570*/  LDL.LU.64 R8, [R1+0x76e8] ;  /* 0x0076e80001087983 */ /* 0x000ee40000300a00 */
[----:B---3--:R-:W-:Y:S11]  /*a3580*/  HMMA.16816.F32.BF16 R4, R20, R8, R4 ;  /* 0x000000081404723c */ /* 0x008ff60000041804 */
[----:B------:R-:W-:Y:S11]  /*a3590*/  @!UPT UIADD3 URZ, URZ, URZ, URZ ;  /* 0x0000003f3f3ff290 */ /* 0x000ff6000fffe03f */
[----:B------:R-:W-:Y:S02]  /*a35a0*/  @!UPT UIADD3 URZ, URZ, URZ, URZ ;  /* 0x0000003f3f3ff290 */ /* 0x000fe4000fffe03f */
[----:B------:R-:W-:Y:S02]  /*a35b0*/  IMAD.MOV.U32 R24, RZ, RZ, R4 ;  /* 0x000000ffff187224 */ /* 0x000fe400078e0004 */
[----:B------:R-:W-:Y:S02]  /*a35c0*/  IMAD.MOV.U32 R25, RZ, RZ, R5 ;  /* 0x000000ffff197224 */ /* 0x000fe400078e0005 */
[----:B------:R-:W-:Y:S02]  /*a35d0*/  IMAD.MOV.U32 R3, RZ, RZ, R6 ;  /* 0x000000ffff037224 */ /* 0x000fe400078e0006 */
[----:B------:R-:W-:Y:S02]  /*a35e0*/  IMAD.MOV.U32 R0, RZ, RZ, R7 ;  /* 0x000000ffff007224 */ /* 0x000fe400078e0007 */
[----:B------:R-:W3:Y:S01]  /*a35f0*/  LDL.LU.64 R6, [R1+0x76e0] ;  /* 0x0076e00001067983 */ /* 0x000ee20000300a00 */
[----:B------:R-:W2:Y:S02]  /*a3600*/  LDL.LU.64 R4, [R1+0x76d8] ;  /* 0x0076d80001047983 */ /* 0x000ea40000300a00 */
[----:B------:R-:W-:Y:S02]  /*a3610*/  STL.64 [R1+0x7508], R26 ;  /* 0x0075081a01007387 */ /* 0x000fe40000100a00 */
[----:B------:R1:W-:Y:S02]  /*a3620*/  STL.64 [R1+0x7500], R24 ;  /* 0x0075001801007387 */ /* 0x0003e40000100a00 */
[----:B-1----:R-:W2:Y:S01]  /*a3630*/  LDL.LU R24, [R1+0x1c0] ;  /* 0x0001c00001187983 */ /* 0x002ea20000300800 */
[----:B------:R-:W2:Y:S02]  /*a3640*/  LDL.LU R25, [R1+0x1c4] ;  /* 0x0001c40001197983 */ /* 0x000ea40000300800 */
[----:B------:R-:W-:-:S02]  /*a3650*/  IMAD.MOV.U32 R26, RZ, RZ, R29 ;  /* 0x000000ffff1a7224 */ /* 0x000fc400078e001d */
[----:B------:R-:W-:Y:S01]  /*a3660*/  IMAD.MOV.U32 R27, RZ, RZ, R28 ;  /* 0x000000ffff1b7224 */ /* 0x000fe200078e001c */
[----:B------:R-:W-:Y:S01]  /*a3670*/  STL [R1+0x6e7c], R0 ;  /* 0x006e7c0001007387 */ /* 0x000fe20000100800 */
[----:B------:R-:W-:Y:S05]  /*a3680*/  STL [R1+0x6e78], R3 ;  /* 0x006e780301007387 */ /* 0x000fea0000100800 */
[----:B--2---:R-:W-:Y:S11]  /*a3690*/  HMMA.16816.F32.BF16 R20, R20, R4, R24 ;  /* 0x000000041414723c */ /* 0x004ff60000041818 */
[----:B------:R-:W-:Y:S11]  /*a36a0*/  @!UPT UIADD3 URZ, URZ, URZ, URZ ;  /* 0x0000003f3f3ff290 */ /* 0x000ff6000fffe03f */
[----:B------:R-:W-:Y:S02]  /*a36b0*/  @!UPT UIADD3 URZ, URZ, URZ, URZ ;  /* 0x0000003f3f3ff290 */ /* 0x000fe4000fffe03f */
[----:B------:R-:W-:Y:S02]  /*a36c0*/  IMAD.MOV.U32 R28, RZ, RZ, R23 ;  /* 0x000000ffff1c7224 */ /* 0x000fe400078e0017 */
[----:B------:R-:W-:Y:S02]  /*a36d0*/  IMAD.MOV.U32 R29, RZ, RZ, R22 ;  /* 0x000000ffff1d7224 */ /* 0x000fe400078e0016 */
[----:B------:R-:W-:Y:S01]  /*a36e0*/  IMAD.MOV.U32 R2, RZ, RZ, R21 ;  /* 0x000000ffff027224 */ /* 0x000fe200078e0015 */
[----:B------:R-:W-:Y:S01]  /*a36f0*/  STL [R1+0x1c0], R20 ;  /* 0x0001c01401007387 */ /* 0x000fe20000100800 */
[----:B---3--:R-:W-:Y:S02]  /*a3700*/  STL.64 [R1+0x7540], R6 ;  /* 0x0075400601007387 */ /* 0x008fe40000100a00 */
[----:B------:R-:W-:Y:S02]  /*a3710*/  STL [R1+0x6e88], R28 ;  /* 0x006e881c01007387 */ /* 0x000fe40000100800 */
[----:B------:R-:W-:Y:S01]  /*a3720*/  STL [R1+0x6e84], R29 ;  /* 0x006e841d01007387 */ /* 0x000fe20000100800 */
[----:B------:R-:W-:Y:S04]  /*a3730*/  STL [R1+0x6e80], R2 ;  /* 0x006e800201007387 */ /* 0x000fe80000100800 */
[----:B----4-:R1:W2:Y:S04]  /*a3740*/  LDSM.16.MT88.4 R20, [R15+0x21800] ;  /* 0x021800000f14783b */ /* 0x0102a80000004200 */
[----:B-1----:R-:W0:Y:S01]  /*a3750*/  LDL.64 R14, [R1+0x1b8] ;  /* 0x0001b800010e7983 */ /* 0x002e220000100a00 */
[----:B------:R-:W3:Y:S02]  /*a3760*/  LDL.LU R4, [R1+0x950] ;  /* 0x0009500001047983 */ /* 0x000ee40000300800 */
[----:B------:R-:W3:Y:S02]  /*a3770*/  LDL.LU R5, [R1+0x954] ;  /* 0x0009540001057983 */ /* 0x000ee40000300800 */
[----:B------:R-:W4:Y:S01]  /*a3780*/  LDL.LU R6, [R1+0x958] ;  /* 0x0009580001067983 */ /* 0x000f220000300800 */
[----:B------:R-:W4:Y:S04]  /*a3790*/  LDL.LU R7, [R1+0x95c] ;  /* 0x00095c0001077983 */ /* 0x000f280000300800 */
[----:B----4-:R1:W-:Y:S01]  /*a37a0*/  STL.64 [R1+0x7698], R6 ;  /* 0x0076980601007387 */ /* 0x0103e20000100a00 */
[----:B---3--:R-:W-:Y:S03]  /*a37b0*/  STL.64 [R1+0x7690], R4 ;  /* 0x0076900401007387 */ /* 0x008fe60000100a00 */
[----:B-1----:R-:W3:Y:S04]  /*a37c0*/  LDL R6, [R1+0x178] ;  /* 0x0001780001067983 */ /* 0x002ee80000100800 */
[----:B------:R-:W3:Y:S04]  /*a37d0*/  LDL R7, [R1+0x17c] ;  /* 0x00017c0001077983 */ /* 0x000ee80000100800 */
[----:B---3--:R1:W-:Y:S04]  /*a37e0*/  STL.64 [R1+0x76a8], R6 ;  /* 0x0076a80601007387 */ /* 0x0083e80000100a00 */
[----:B-1----:R-:W3:Y:S04]  /*a37f0*/  LDL.64 R6, [R1+0x188] ;  /* 0x0001880001067983 */ /* 0x002ee80000100a00 */
[----:B---3--:R1:W-:Y:S04]  /*a3800*/  STL.64 [R1+0x76b0], R6 ;  /* 0x0076b00601007387 */ /* 0x0083e80000100a00 */
[----:B-1----:R-:W3:Y:S04]  /*a3810*/  LDL.64 R6, [R1+0x198] ;  /* 0x0001980001067983 */ /* 0x002ee80000100a00 */
[----:B---3--:R1:W-:Y:S04]  /*a3820*/  STL.64 [R1+0x76c8], R6 ;  /* 0x0076c80601007387 */ /* 0x0083e80000100a00 */
[----:B-1----:R-:W3:Y:S04]  /*a3830*/  LDL.64 R6, [R1+0x1a8] ;  /* 0x0001a80001067983 */ /* 0x002ee80000100a00 */
[----:B---3--:R1:W-:Y:S01]  /*a3840*/  STL.64 [R1+0x76d0], R6 ;  /* 0x0076d00601007387 */ /* 0x0083e20000100a00 */
[----:B------:R-:W0:Y:S02]  /*a3850*/  LDL.LU R4, [R1+0x9b0] ;  /* 0x0009b00001047983 */ /* 0x000e240000300800 */
[----:B------:R-:W0:Y:S01]  /*a3860*/  LDL.LU R5, [R1+0x9b4] ;  /* 0x0009b40001057983 */ /* 0x000e220000300800 */
[----:B-1----:R-:W0:Y:S01]  /*a3870*/  LDL.LU R6, [R1+0x9b8] ;  /* 0x0009b80001067983 */ /* 0x002e220000300800 */
[----:B------:R-:W0:Y:S02]  /*a3880*/  LDL.LU R7, [R1+0x9bc] ;  /* 0x0009bc0001077983 */ /* 0x000e240000300800 */
[----:B------:R-:W3:Y:S02]  /*a3890*/  LDL.64 R26, [R1+0x158] ;  /* 0x00015800011a7983 */ /* 0x000ee40000100a00 */
[----:B---3--:R1:W-:Y:S01]  /*a38a0*/  STL.64 [R1+0x76a0], R26 ;  /* 0x0076a01a01007387 */ /* 0x0083e20000100a00 */
[----:B------:R-:W3:Y:S02]  /*a38b0*/  LDL.LU R24, [R1+0x970] ;  /* 0x0009700001187983 */ /* 0x000ee40000300800 */
[----:B------:R-:W3:Y:S01]  /*a38c0*/  LDL.LU R25, [R1+0x974] ;  /* 0x0009740001197983 */ /* 0x000ee20000300800 */
[----:B-1----:R-:W4:Y:S01]  /*a38d0*/  LDL.LU R26, [R1+0x978] ;  /* 0x00097800011a7983 */ /* 0x002f220000300800 */
[----:B------:R-:W4:Y:S01]  /*a38e0*/  LDL.LU R27, [R1+0x97c] ;  /* 0x00097c00011b7983 */ /* 0x000f220000300800 */
[----:B0-----:R-:W-:Y:S11]  /*a38f0*/  HMMA.16816.F32.BF16 R4, R16, R14, R4 ;  /* 0x0000000e1004723c */ /* 0x001ff60000041804 */
[----:B------:R-:W-:Y:S11]  /*a3900*/  @!UPT UIADD3 URZ, URZ, URZ, URZ ;  /* 0x0000003f3f3ff290 */ /* 0x000ff6000fffe03f */
[----:B------:R-:W-:Y:S02]  /*a3910*/  @!UPT UIADD3 URZ, URZ, URZ, URZ ;  /* 0x0000003f3f3ff290 */ /* 0x000fe4000fffe03f */
[----:B------:R-:W-:Y:S02]  /*a3920*/  IMAD.MOV.U32 R9, RZ, RZ, R6 ;  /* 0x000000ffff097224 */ /* 0x000fe400078e0006 */
[----:B------:R-:W-:Y:S01]  /*a3930*/  IMAD.MOV.U32 R8, RZ, RZ, R7 ;  /* 0x000000ffff087224 */ /* 0x000fe200078e0007 */
[----:B----4-:R-:W-:Y:S01]  /*a3940*/  STL.64 [R1+0x76c0], R26 ;  /* 0x0076c01a01007387 */ /* 0x010fe20000100a00 */
[----:B---3--:R0:W-:Y:S03]  /*a3950*/  STL.64 [R1+0x76b8], R24 ;  /* 0x0076b81801007387 */ /* 0x0081e60000100a00 */
[----:B0-----:R-:W3:Y:S01]  /*a3960*/  LDL.LU R24, [R1+0x990] ;  /* 0x0009900001187983 */ /* 0x001ee20000300800 */
[----:B------:R-:W3:Y:S02]  /*a3970*/  LDL.LU R25, [R1+0x994] ;  /* 0x0009940001197983 */ /* 0x000ee40000300800 */
[----:B------:R-:W3:Y:S02]  /*a3980*/  LDL.LU R26, [R1+0x998] ;  /* 0x00099800011a7983 */ /* 0x000ee40000300800 */
[----:B------:R-:W3:Y:S01]  /*a3990*/  LDL.LU R27, [R1+0x99c] ;  /* 0x00099c00011b7983 */ /* 0x000ee20000300800 */
[----:B--2---:R-:W-:Y:S01]  /*a39a0*/  STL.64 [R1+0x74b8], R22 ;  /* 0x0074b81601007387 */ /* 0x004fe20000100a00 */
[----:B------:R0:W-:Y:S03]  /*a39b0*/  STL.64 [R1+0x74b0], R20 ;  /* 0x0074b01401007387 */ /* 0x0001e60000100a00 */
[----:B0-----:R-:W2:Y:S01]  /*a39c0*/  LDL.LU R20, [R1+0x9a0] ;  /* 0x0009a00001147983 */ /* 0x001ea20000300800 */
[----:B------:R-:W2:Y:S02]  /*a39d0*/  LDL.LU R21, [R1+0x9a4] ;  /* 0x0009a40001157983 */ /* 0x000ea40000300800 */
[----:B------:R-:W2:Y:S02]  /*a39e0*/  LDL.LU R22, [R1+0x9a8] ;  /* 0x0009a80001167983 */ /* 0x000ea40000300800 */
[----:B------:R-:W2:Y:S01]  /*a39f0*/  LDL.LU R23, [R1+0x9ac] ;  /* 0x0009ac0001177983 */ /* 0x000ea20000300800 */
[----:B------:R-:W2:Y:S01]  /*a3a00*/  LDL.LU.64 R6, [R1+0x76d0] ;  /* 0x0076d00001067983 */ /* 0x000ea20000300a00 */
[----:B------:R-:W-:-:S02]  /*a3a10*/  IMAD.MOV.U32 R12, RZ, RZ, R5 ;  /* 0x000000ffff0c7224 */ /* 0x000fc400078e0005 */
[----:B------:R-:W-:Y:S02]  /*a3a20*/  IMAD.MOV.U32 R13, RZ, RZ, R4 ;  /* 0x000000ffff0d7224 */ /* 0x000fe400078e0004 */
[----:B------:R-:W-:Y:S01]  /*a3a30*/  STL [R1+0x6fac], R8 ;  /* 0x006fac0801007387 */ /* 0x000fe20000100800 */
[----:B------:R-:W-:Y:S01]  /*a3a40*/  STL [R1+0x6fa8], R9 ;  /* 0x006fa80901007387 */ /* 0x000fe20000100800 */
[----:B------:R0:W-:Y:S02]  /*a3a50*/  STL.64 [R1+0x7510], R10 ;  /* 0x0075100a01007387 */ /* 0x0001e40000100a00 */
[----:B------:R-:W-:Y:S02]  /*a3a60*/  IMAD.MOV.U32 R3, RZ, RZ, R14 ;  /* 0x000000ffff037224 */ /* 0x000fe400078e000e */
[----:B------:R-:W-:Y:S01]  /*a3a70*/  IMAD.MOV.U32 R2, RZ, RZ, R15 ;  /* 0x000000ffff027224 */ /* 0x000fe200078e000f */
[----:B0-----:R-:W4:Y:S01]  /*a3a80*/  LDL.64 R10, [R1+0x168] ;  /* 0x00016800010a7983 */ /* 0x001f220000100a00 */
[----:B------:R0:W-:Y:S02]  /*a3a90*/  STL [R1+0x6fa4], R12 ;  /* 0x006fa40c01007387 */ /* 0x0001e40000100800 */
[----:B------:R1:W-:Y:S01]  /*a3aa0*/  STL [R1+0x6fa0], R13 ;  /* 0x006fa00d01007387 */ /* 0x0003e20000100800 */
[----:B0-----:R-:W3:Y:S01]  /*a3ab0*/  LDL.LU R12, [R1+0x980] ;  /* 0x00098000010c7983 */ /* 0x001ee20000300800 */
[----:B-1----:R-:W3:Y:S02]  /*a3ac0*/  LDL.LU R13, [R1+0x984] ;  /* 0x00098400010d7983 */ /* 0x002ee40000300800 */
[----:B------:R-:W3:Y:S02]  /*a3ad0*/  LDL.LU R14, [R1+0x988] ;  /* 0x00098800010e7983 */ /* 0x000ee40000300800 */
[----:B------:R-:W3:Y:S01]  /*a3ae0*/  LDL.LU R15, [R1+0x98c] ;  /* 0x00098c00010f7983 */ /* 0x000ee20000300800 */
[C---:B--2---:R-:W-:Y:S11]  /*a3af0*/  HMMA.16816.F32.BF16 R20, R16.reuse, R6, R20 ;  /* 0x000000061014723c */ /* 0x044ff60000041814 */
[----:B------:R-:W-:Y:S11]  /*a3b00*/  @!UPT UIADD3 URZ, URZ, URZ, URZ ;  /* 0x0000003f3f3ff290 */ /* 0x000ff6000fffe03f */
[----:B------:R-:W-:Y:S01]  /*a3b10*/  @!UPT UIADD3 URZ, URZ, URZ, URZ ;  /* 0x0000003f3f3ff290 */ /* 0x000fe2000fffe03f */
[----:B------:R0:W-:Y:S01]  /*a3b20*/  STL.64 [R1+0x9a0], R20 ;  /* 0x0009a01401007387 */ /* 0x0001e20000100a00 */
[----:B------:R1:W-:Y:S02]  /*a3b30*/  STL.64 [R1+0x9a8], R22 ;  /* 0x0009a81601007387 */ /* 0x0003e40000100a00 */
[----:B0-----:R-:W-:Y:S02]  /*a3b40*/  IMAD.MOV.U32 R21, RZ, RZ, R6 ;  /* 0x000000ffff157224 */ /* 0x001fe400078e0006 */
[----:B------:R-:W-:Y:S02]  /*a3b50*/  IMAD.MOV.U32 R20, RZ, RZ, R7 ;  /* 0x000000ffff147224 */ /* 0x000fe400078e0007 */
[----:B------:R-:W3:Y:S02]  /*a3b60*/  LDL.LU.64 R6, [R1+0x76c8] ;  /* 0x0076c80001067983 */ /* 0x000ee40000300a00 */
[----:B---3--:R-:W-:Y:S01]  /*a3b70*/  HMMA.16816.F32.BF16 R24, R16, R6, R24 ;  /* 0x000000061018723c */ /* 0x008fe20000041818 */
[----:B-1----:R-:W-:-:S02]  /*a3b80*/  IMAD.MOV.U32 R23, RZ, RZ, R6 ;  /* 0x000000ffff177224 */ /* 0x002fc400078e0006 */
[----:B------:R-:W-:Y:S11]  /*a3b90*/  IMAD.MOV.U32 R22, RZ, RZ, R7 ;  /* 0x000000ffff167224 */ /* 0x000ff600078e0007 */
[----:B------:R-:W-:Y:S09]  /*a3ba0*/  @!UPT UIADD3 URZ, URZ, URZ, URZ ;  /* 0x0000003f3f3ff290 */ /* 0x000ff2000fffe03f */
[----:B------:R-:W-:Y:S01]  /*a3bb0*/  STL.64 [R1+0x990], R24 ;  /* 0x0009901801007387 */ /* 0x000fe20000100a00 */
[----:B------:R0:W-:Y:S03]  /*a3bc0*/  STL.64 [R1+0x998], R26 ;  /* 0x0009981a01007387 */ /* 0x0001e60000100a00 */
[----:B0-----:R-:W2:Y:S01]  /*a3bd0*/  LDL.LU.64 R26, [R1+0x76c0] ;  /* 0x0076c000011a7983 */ /* 0x001ea20000300a00 */
[----:B------:R-:W2:Y:S02]  /*a3be0*/  LDL.LU.64 R24, [R1+0x76b8] ;  /* 0x0076b80001187983 */ /* 0x000ea40000300a00 */
[----:B------:R-:W3:Y:S02]  /*a3bf0*/  LDL.LU.64 R6, [R1+0x76b0] ;  /* 0x0076b00001067983 */ /* 0x000ee40000300a00 */
[----:B------:R-:W-:Y:S01]  /*a3c00*/  STL.64 [R1+0x7520], R22 ;  /* 0x0075201601007387 */ /* 0x000fe20000100a00 */
[----:B------:R0:W-:Y:S04]  /*a3c10*/  STL.64 [R1+0x7518], R20 ;  /* 0x0075181401007387 */ /* 0x0001e80000100a00 */
[----:B0-----:R-:W4:Y:S01]  /*a3c20*/  LDL.LU R20, [R1+0x960] ;  /* 0x0009600001147983 */ /* 0x001f220000300800 */
[----:B------:R-:W4:Y:S02]  /*a3c30*/  LDL.LU R21, [R1+0x964] ;  /* 0x0009640001157983 */ /* 0x000f240000300800 */
[----:B------:R-:W4:Y:S02]  /*a3c40*/  LDL.LU R22, [R1+0x968] ;  /* 0x0009680001167983 */ /* 0x000f240000300800 */
[----:B------:R-:W4:Y:S01]  /*a3c50*/  LDL.LU R23, [R1+0x96c] ;  /* 0x00096c0001177983 */ /* 0x000f220000300800 */
[C---:B---3--:R-:W-:Y:S11]  /*a3c60*/  HMMA.16816.F32.BF16 R12, R16.reuse, R6, R12 ;  /* 0x00000006100c723c */ /* 0x048ff6000004180c */
[----:B------:R-:W-:Y:S11]  /*a3c70*/  @!UPT UIADD3 URZ, URZ, URZ, URZ ;  /* 0x0000003f3f3ff290 */ /* 0x000ff6000fffe03f */
[----:B------:R-:W-:Y:S01]  /*a3c80*/  @!UPT UIADD3 URZ, URZ, URZ, URZ ;  /* 0x0000003f3f3ff290 */ /* 0x000fe2000fffe03f */
[----:B------:R-:W-:Y:S01]  /*a3c90*/  STL.64 [R1+0x980], R12 ;  /* 0x0009800c01007387 */ /* 0x000fe20000100a00 */
[----:B------:R0:W-:Y:S02]  /*a3ca0*/  STL.64 [R1+0x988], R14 ;  /* 0x0009880e01007387 */ /* 0x0001e40000100a00 */
[----:B0-----:R-:W-:Y:S02]  /*a3cb0*/  IMAD.MOV.U32 R15, RZ, RZ, R6 ;  /* 0x000000ffff0f7224 */ /* 0x001fe400078e0006 */
[----:B------:R-:W-:Y:S02]  /*a3cc0*/  IMAD.MOV.U32 R14, RZ, RZ, R7 ;  /* 0x000000ffff0e7224 */ /* 0x000fe400078e0007 */
[----:B------:R-:W2:Y:S02]  /*a3cd0*/  LDL.LU.64 R6, [R1+0x76a8] ;  /* 0x0076a80001067983 */ /* 0x000ea40000300a00 */
[C---:B--2---:R-:W-:Y:S02]  /*a3ce0*/  HMMA.16816.F32.BF16 R4, R16.reuse, R6, R24 ;  /* 0x000000061004723c */ /* 0x044fe40000041818 */
[----:B------:R-:W2:Y:S11]  /*a3cf0*/  LDL.LU.64 R26, [R1+0x76a0] ;  /* 0x0076a000011a7983 */ /* 0x000eb60000300a00 */
[----:B------:R-:W-:Y:S10]  /*a3d00*/  @!UPT UIADD3 URZ, URZ, URZ, URZ ;  /* 0x0000003f3f3ff290 */ /* 0x000ff4000fffe03f */
[----:B------:R-:W-:Y:S01]  /*a3d10*/  STL.64 [R1+0x970], R4 ;  /* 0x0009700401007387 */ /* 0x000fe20000100a00 */
[----:B------:R0:W-:Y:S03]  /*a3d20*/  STL.64 [R1+0x978], R6 ;  /* 0x0009780601007387 */ /* 0x0001e60000100a00 */
[----:B0-----:R-:W2:Y:S01]  /*a3d30*/  LDL.LU.64 R6, [R1+0x7698] ;  /* 0x0076980001067983 */ /* 0x001ea20000300a00 */
[----:B------:R-:W2:Y:S01]  /*a3d40*/  LDL.LU.64 R4, [R1+0x7690] ;  /* 0x0076900001047983 */ /* 0x000ea20000300a00 */
[C---:B----4-:R-:W-:Y:S01]  /*a3d50*/  HMMA.16816.F32.BF16 R20, R16.reuse, R10, R20 ;  /* 0x0000000a1014723c */ /* 0x050fe20000041814 */
[----:B------:R-:W-:Y:S02]  /*a3d60*/  IMAD.MOV.U32 R0, RZ, RZ, R11 ;  /* 0x000000ffff007224 */ /* 0x000fe400078e000b */
[----:B------:R-:W-:Y:S11]  /*a3d70*/  IMAD.MOV.U32 R12, RZ, RZ, R10 ;  /* 0x000000ffff0c7224 */ /* 0x000ff600078e000a */
[----:B------:R-:W-:Y:S09]  /*a3d80*/  @!UPT UIADD3 URZ, URZ, URZ, URZ ;  /* 0x0000003f3f3ff290 */ /* 0x000ff2000fffe03f */
[----:B------:R0:W-:Y:S01]  /*a3d90*/  STL.64 [R1+0x960], R20 ;  /* 0x0009601401007387 */ /* 0x0001e20000100a00 */
[----:B------:R1:W-:Y:S02]  /*a3da0*/  STL.64 [R1+0x968], R22 ;  /* 0x0009681601007387 */ /* 0x0003e40000100a00 */
[----:B------:R-:W-:Y:S02]  /*a3db0*/  STL [R1+0x73cc], R0 ;  /* 0x0073cc0001007387 */ /* 0x000fe40000100800 */
[----:B------:R-:W-:Y:S01]  /*a3dc0*/  STL [R1+0x73c8], R12 ;  /* 0x0073c80c01007387 */ /* 0x000fe20000100800 */
[----:B--2---:R-:W-:Y:S11]  /*a3dd0*/  HMMA.16816.F32.BF16 R4, R16, R26, R4 ;  /* 0x0000001a1004723c */ /* 0x004ff60000041804 */
[----:B------:R-:W-:Y:S11]  /*a3de0*/  @!UPT UIADD3 URZ, URZ, URZ, URZ ;  /* 0x0000003f3f3ff290 */ /* 0x000ff6000fffe03f */
[----:B------:R-:W-:Y:S01]  /*a3df0*/  @!UPT UIADD3 URZ, URZ, URZ, URZ ;  /* 0x0000003f3f3ff290 */ /* 0x000fe2000fffe03f */
[----:B------:R-:W-:Y:S01]  /*a3e00*/  STL.64 [R1+0x950], R4 ;  /* 0x0009500401007387 */ /* 0x000fe20000100a00 */
[----:B------:R-:W-:Y:S02]  /*a3e10*/  STL.64 [R1+0x958], R6 ;  /* 0x0009580601007387 */ /* 0x000fe40000100a00 */
[----:B0-----:R-:W2:Y:S02]  /*a3e20*/  LDL.LU R20, [R1+0x8f0] ;  /* 0x0008f00001147983 */ /* 0x001ea40000300800 */
[----:B------:R-:W2:Y:S01]  /*a3e30*/  LDL.LU R21, [R1+0x8f4] ;  /* 0x0008f40001157983 */ /* 0x000ea20000300800 */
[----:B-1----:R-:W3:Y:S01]  /*a3e40*/  LDL.LU R22, [R1+0x8f8] ;  /* 0x0008f80001167983 */ /* 0x002ee20000300800 */
[----:B------:R-:W3:Y:S03]  /*a3e50*/  LDL.LU R23, [R1+0x8fc] ;  /* 0x0008fc0001177983 */ /* 0x000ee60000300800 */
[----:B---3--:R0:W-:Y:S01]  /*a3e60*/  STL.64 [R1+0x7620], R22 ;  /* 0x0076201601007387 */ /* 0x0081e20000100a00 */
[----:B--2---:R-:W-:Y:S03]  /*a3e70*/  STL.64 [R1+0x7618], R20 ;  /* 0x0076181401007387 */ /* 0x004fe60000100a00 */
        /* <DEDUP_REMOVED lines=8> */
[----:B------:R-:W2:Y:S03]  /*a3f00*/  LDL.64 R10, [R1+0xf8] ;  /* 0x0000f800010a7983 */ /* 0x000ea60000100a00 */
[----:B0-----:R-:W3:Y:S04]  /*a3f10*/  LDL.64 R22, [R1+0x148] ;  /* 0x0001480001167983 */ /* 0x001ee80000100a00 */
[----:B--2---:R0:W-:Y:S01]  /*a3f20*/  STL.64 [R1+0x7628], R10 ;  /* 0x0076280a01007387 */ /* 0x0041e20000100a00 */
[----:B------:R-:W2:Y:S02]  /*a3f30*/  LDL.LU R8, [R1+0x900] ;  /* 0x0009000001087983 */ /* 0x000ea40000300800 */
[----:B------:R-:W2:Y:S01]  /*a3f40*/  LDL.LU R9, [R1+0x904] ;  /* 0x0009040001097983 */ /* 0x000ea20000300800 */
[----:B0-----:R-:W4:Y:S01]  /*a3f50*/  LDL.LU R10, [R1+0x908] ;  /* 0x00090800010a7983 */ /* 0x001f220000300800 */
[----:B------:R-:W4:Y:S03]  /*a3f60*/  LDL.LU R11, [R1+0x90c] ;  /* 0x00090c00010b7983 */ /* 0x000f260000300800 */
[----:B----4-:R-:W-:Y:S01]  /*a3f70*/  STL.64 [R1+0x7640], R10 ;  /* 0x0076400a01007387 */ /* 0x010fe20000100a00 */
[----:B--2---:R0:W-:Y:S03]  /*a3f80*/  STL.64 [R1+0x7638], R8 ;  /* 0x0076380801007387 */ /* 0x0041e60000100a00 */
[----:B0-----:R-:W2:Y:S01]  /*a3f90*/  LDL.LU R8, [R1+0x910] ;  /* 0x0009100001087983 */ /* 0x001ea20000300800 */
[----:B------:R-:W2:Y:S02]  /*a3fa0*/  LDL.LU R9, [R1+0x914] ;  /* 0x0009140001097983 */ /* 0x000ea40000300800 */
[----:B------:R-:W4:Y:S02]  /*a3fb0*/  LDL.LU R10, [R1+0x918] ;  /* 0x00091800010a7983 */ /* 0x000f240000300800 */
[----:B------:R-:W4:Y:S02]  /*a3fc0*/  LDL.LU R11, [R1+0x91c] ;  /* 0x00091c00010b7983 */ /* 0x000f240000300800 */
        /* <DEDUP_REMOVED lines=16> */
[----:B------:R-:W2:Y:S02]  /*a40d0*/  LDL.LU R10, [R1+0x948] ;  /* 0x00094800010a7983 */ /* 0x000ea40000300800 */
[----:B------:R-:W2:Y:S02]  /*a40e0*/  LDL.LU R11, [R1+0x94c] ;  /* 0x00094c00010b7983 */ /* 0x000ea40000300800 */
[----:B------:R-:W-:Y:S01]  /*a40f0*/  IMAD.MOV.U32 R13, RZ, RZ, R27 ;  /* 0x000000ffff0d7224 */ /* 0x000fe200078e001b */
[----:B------:R-:W4:Y:S01]  /*a4100*/  LDL.LU R4, [R1+0x8e0] ;  /* 0x0008e00001047983 */ /* 0x000f220000300800 */
[----:B------:R-:W-:-:S02]  /*a4110*/  IMAD.MOV.U32 R28, RZ, RZ, R26 ;  /* 0x000000ffff1c7224 */ /* 0x000fc400078e001a */
[----:B------:R-:W4:Y:S02]  /*a4120*/  LDL.LU R5, [R1+0x8e4] ;  /* 0x0008e40001057983 */ /* 0x000f240000300800 */
[----:B------:R-:W4:Y:S01]  /*a4130*/  LDL.LU R6, [R1+0x8e8] ;  /* 0x0008e80001067983 */ /* 0x000f220000300800 */
[----:B------:R-:W4:Y:S01]  /*a4140*/  LDL.LU R7, [R1+0x8ec] ;  /* 0x0008ec0001077983 */ /* 0x000f220000300800 */
[----:B------:R-:W4:Y:S02]  /*a4150*/  LDL.64 R26, [R1+0xe8] ;  /* 0x0000e800011a7983 */ /* 0x000f240000100a00 */
[----:B------:R-:W-:Y:S02]  /*a4160*/  STL [R1+0x73d4], R13 ;  /* 0x0073d40d01007387 */ /* 0x000fe40000100800 */
[----:B------:R-:W-:Y:S02]  /*a4170*/  STL [R1+0x73d0], R28 ;  /* 0x0073d01c01007387 */ /* 0x000fe40000100800 */
        /* <DEDUP_REMOVED lines=52> */
[C---:B----4-:R-:W-:Y:S01]  /*a44c0*/  HMMA.16816.F32.BF16 R4, R16.reuse, R26, R4 ;  /* 0x0000001a1004723c */ /* 0x050fe20000041804 */
[----:B------:R-:W-:Y:S01]  /*a44d0*/  STL [R1+0x73f8], R0 ;  /* 0x0073f80001007387 */ /* 0x000fe20000100800 */
[----:B------:R-:W-:Y:S06]  /*a44e0*/  STL [R1+0x73f4], R13 ;  /* 0x0073f40d01007387 */ /* 0x000fec0000100800 */
[----:B--2---:R-:W-:Y:S01]  /*a44f0*/  HMMA.16816.F32.BF16 R20, R16, R10, R20 ;  /* 0x0000000a1014723c */ /* 0x004fe20000041814 */
[----:B------:R-:W-:-:S02]  /*a4500*/  IMAD.MOV.U32 R28, RZ, RZ, R11 ;  /* 0x000000ffff1c7224 */ /* 0x000fc400078e000b */
[----:B------:R-:W-:Y:S11]  /*a4510*/  IMAD.MOV.U32 R29, RZ, RZ, R10 ;  /* 0x000000ffff1d7224 */ /* 0x000ff600078e000a */
[----:B------:R-:W-:Y:S09]  /*a4520*/  @!UPT UIADD3 URZ, URZ, URZ, URZ ;  /* 0x0000003f3f3ff290 */ /* 0x000ff2000fffe03f */
[----:B------:R0:W-:Y:S01]  /*a4530*/  STL.64 [R1+0x8f0], R20 ;  /* 0x0008f01401007387 */ /* 0x0001e20000100a00 */
[----:B------:R1:W-:Y:S02]  /*a4540*/  STL.64 [R1+0x8f8], R22 ;  /* 0x0008f81601007387 */ /* 0x0003e40000100a00 */
[----:B------:R-:W-:Y:S02]  /*a4550*/  STL [R1+0x7400], R28 ;  /* 0x0074001c01007387 */ /* 0x000fe40000100800 */
[----:B------:R-:W-:Y:S01]  /*a4560*/  STL [R1+0x73fc], R29 ;  /* 0x0073fc1d01007387 */ /* 0x000fe20000100800 */
[----:B------:R-:W-:Y:S01]  /*a4570*/  STL.64 [R1+0x8e0], R4 ;  /* 0x0008e00401007387 */ /* 0x000fe20000100a00 */
[----:B------:R-:W-:Y:S03]  /*a4580*/  STL.64 [R1+0x8e8], R6 ;  /* 0x0008e80601007387 */ /* 0x000fe60000100a00 */
[----:B0-----:R-:W2:Y:S01]  /*a4590*/  LDL.LU R20, [R1+0x880] ;  /* 0x0008800001147983 */ /* 0x001ea20000300800 */
[----:B------:R-:W2:Y:S02]  /*a45a0*/  LDL.LU R21, [R1+0x884] ;  /* 0x0008840001157983 */ /* 0x000ea40000300800 */
[----:B-1----:R-:W3:Y:S02]  /*a45b0*/  LDL.LU R22, [R1+0x888] ;  /* 0x0008880001167983 */ /* 0x002ee40000300800 */
[----:B------:R-:W3:Y:S02]  /*a45c0*/  LDL.LU R23, [R1+0x88c] ;  /* 0x00088c0001177983 */ /* 0x000ee40000300800 */
        /* <DEDUP_REMOVED lines=111> */
[----:B------:R-:W-:Y:S01]  /*a4cc0*/  STL.64 [R1+0x880], R20 ;  /* 0x0008801401007387 */ /* 0x000fe20000100a00 */
[----:B------:R-:W-:Y:S02]  /*a4cd0*/  STL.64 [R1+0x888], R22 ;  /* 0x0008881601007387 */ /* 0x000fe40000100a00 */
[----:B------:R-:W-:Y:S02]  /*a4ce0*/  STL [R1+0x7438], R12 ;  /* 0x0074380c01007387 */ /* 0x000fe40000100800 */
[----:B------:R-:W-:Y:S01]  /*a4cf0*/  STL [R1+0x7434], R13 ;  /* 0x0074340d01007387 */ /* 0x000fe20000100800 */
[----:B------:R-:W-:Y:S01]  /*a4d00*/  STL.64 [R1+0x7598], R14 ;  /* 0x0075980e01007387 */ /* 0x000fe20000100a00 */
[----:B------:R0:W-:Y:S02]  /*a4d10*/  STL.64 [R1+0x870], R4 ;  /* 0x0008700401007387 */ /* 0x0001e40000100a00 */
[----:B------:R1:W-:Y:S01]  /*a4d20*/  STL.64 [R1+0x878], R6 ;  /* 0x0008780601007387 */ /* 0x0003e20000100a00 */
[----:B0-----:R-:W2:Y:S01]  /*a4d30*/  LDL.LU R4, [R1+0x820] ;  /* 0x0008200001047983 */ /* 0x001ea20000300800 */
[----:B------:R-:W2:Y:S02]  /*a4d40*/  LDL.LU R5, [R1+0x824] ;  /* 0x0008240001057983 */ /* 0x000ea40000300800 */
[----:B-1----:R-:W3:Y:S02]  /*a4d50*/  LDL.LU R6, [R1+0x828] ;  /* 0x0008280001067983 */ /* 0x002ee40000300800 */
[----:B------:R-:W3:Y:S01]  /*a4d60*/  LDL.LU R7, [R1+0x82c] ;  /* 0x00082c0001077983 */ /* 0x000ee20000300800 */
[----:B------:R-:W4:Y:S01]  /*a4d70*/  LDL.LU R12, [R1+0x860] ;  /* 0x00086000010c7983 */ /* 0x000f220000300800 */
[----:B------:R-:W4:Y:S02]  /*a4d80*/  LDL.LU R13, [R1+0x864] ;  /* 0x00086400010d7983 */ /* 0x000f240000300800 */
[----:B------:R-:W4:Y:S02]  /*a4d90*/  LDL.LU R14, [R1+0x868] ;  /* 0x00086800010e7983 */ /* 0x000f240000300800 */
[----:B------:R-:W4:Y:S01]  /*a4da0*/  LDL.LU R15, [R1+0x86c] ;  /* 0x00086c00010f7983 */ /* 0x000f220000300800 */
[----:B---3--:R0:W-:Y:S01]  /*a4db0*/  STL.64 [R1+0x7550], R6 ;  /* 0x0075500601007387 */ /* 0x0081e20000100a00 */
[----:B--2---:R-:W-:Y:S03]  /*a4dc0*/  STL.64 [R1+0x7548], R4 ;  /* 0x0075480401007387 */ /* 0x004fe60000100a00 */
[----:B0-----:R-:W2:Y:S04]  /*a4dd0*/  LDL.64 R6, [R1+0x38] ;  /* 0x0000380001067983 */ /* 0x001ea80000100a00 */
[----:B--2---:R0:W-:Y:S04]  /*a4de0*/  STL.64 [R1+0x7560], R6 ;  /* 0x0075600601007387 */ /* 0x0041e80000100a00 */
[----:B0-----:R-:W2:Y:S04]  /*a4df0*/  LDL.64 R6, [R1+0x48] ;  /* 0x0000480001067983 */ /* 0x001ea80000100a00 */
[----:B--2---:R0:W-:Y:S04]  /*a4e00*/  STL.64 [R1+0x7578], R6 ;  /* 0x0075780601007387 */ /* 0x0041e80000100a00 */
[----:B0-----:R-:W2:Y:S04]  /*a4e10*/  LDL.64 R6, [R1+0x58] ;  /* 0x0000580001067983 */ /* 0x001ea80000100a00 */
[----:B--2---:R0:W-:Y:S01]  /*a4e20*/  STL.64 [R1+0x7590], R6 ;  /* 0x0075900601007387 */ /* 0x0041e20000100a00 */
[----:B------:R-:W2:Y:S03]  /*a4e30*/  LDL.64 R22, [R1+0x18] ;  /* 0x0000180001167983 */ /* 0x000ea60000100a00 */
[----:B0-----:R-:W4:Y:S04]  /*a4e40*/  LDL.64 R6, [R1+0x68] ;  /* 0x0000680001067983 */ /* 0x001f280000100a00 */
[----:B--2---:R0:W-:Y:S04]  /*a4e50*/  STL.64 [R1+0x7538], R22 ;  /* 0x0075381601007387 */ /* 0x0041e80000100a00 */
[----:B0-----:R-:W2:Y:S04]  /*a4e60*/  LDL.64 R22, [R1+0x28] ;  /* 0x0000280001167983 */ /* 0x001ea80000100a00 */
        /* <DEDUP_REMOVED lines=20> */
[----:B------:R-:W4:Y:S02]  /*a4fb0*/  LDL.LU R10, [R1+0x808] ;  /* 0x00080800010a7983 */ /* 0x000f240000300800 */
[----:B------:R-:W4:Y:S02]  /*a4fc0*/  LDL.LU R11, [R1+0x80c] ;  /* 0x00080c00010b7983 */ /* 0x000f240000300800 */
[----:B------:R-:W-:-:S02]  /*a4fd0*/  IMAD.MOV.U32 R0, RZ, RZ, R27 ;  /* 0x000000ffff007224 */ /* 0x000fc400078e001b */
        /* <DEDUP_REMOVED lines=8> */
[----:B------:R-:W4:Y:S01]  /*a5060*/  LDL.64 R26, [R1+0x8] ;  /* 0x00000800011a7983 */ /* 0x000f220000100a00 */
[----:B------:R-:W-:Y:S02]  /*a5070*/  STL [R1+0x7440], R0 ;  /* 0x0074400001007387 */ /* 0x000fe40000100800 */
[----:B------:R-:W-:Y:S02]  /*a5080*/  STL [R1+0x743c], R29 ;  /* 0x00743c1d01007387 */ /* 0x000fe40000100800 */
[----:B------:R0:W-:Y:S01]  /*a5090*/  STL.64 [R1+0x860], R12 ;  /* 0x0008600c01007387 */ /* 0x0001e20000100a00 */
[----:B------:R1:W-:Y:S01]  /*a50a0*/  STL.64 [R1+0x868], R14 ;  /* 0x0008680e01007387 */ /* 0x0003e20000100a00 */
[----:B0-----:R-:W-:-:S03]  /*a50b0*/  IMAD.MOV.U32 R13, RZ, RZ, R6 ;  /* 0x000000ffff0d7224 */ /* 0x001fc600078e0006 */
[----:B-1----:R-:W2:Y:S01]  /*a50c0*/  LDL.LU.64 R14, [R1+0x7598] ;  /* 0x00759800010e7983 */ /* 0x002ea20000300a00 */
        /* <DEDUP_REMOVED lines=33> */
[C---:B--2---:R-:W-:Y:S11]  /*a52e0*/  HMMA.16816.F32.BF16 R4, R16.reuse, R22, R4 ;  /* 0x000000161004723c */ /* 0x044ff60000041804 */
[----:B------:R-:W-:Y:S11]  /*a52f0*/  @!UPT UIADD3 URZ, URZ, URZ, URZ ;  /* 0x0000003f3f3ff290 */ /* 0x000ff6000fffe03f */
[----:B------:R-:W-:Y:S01]  /*a5300*/  @!UPT UIADD3 URZ, URZ, URZ, URZ ;  /* 0x0000003f3f3ff290 */ /* 0x000fe2000fffe03f */
[----:B------:R0:W-:Y:S01]  /*a5310*/  STL.64 [R1+0x820], R4 ;  /* 0x0008200401007387 */ /* 0x0001e20000100a00 */
[----:B------:R1:W-:Y:S02]  /*a5320*/  STL.64 [R1+0x828], R6 ;  /* 0x0008280601007387 */ /* 0x0003e40000100a00 */
[----:B0-----:R-:W-:Y:S01]  /*a5330*/  IMAD.MOV.U32 R5, RZ, RZ, R22 ;  /* 0x000000ffff057224 */ /* 0x001fe200078e0016 */
[----:B-1----:R-:W2:Y:S01]  /*a5340*/  LDL.LU.64 R6, [R1+0x7540] ;  /* 0x0075400001067983 */ /* 0x002ea20000300a00 */
[----:B------:R-:W-:Y:S02]  /*a5350*/  IMAD.MOV.U32 R4, RZ, RZ, R23 ;  /* 0x000000ffff047224 */ /* 0x000fe400078e0017 */
[----:B------:R-:W3:Y:S02]  /*a5360*/  LDL.LU.64 R22, [R1+0x7538] ;  /* 0x0075380001167983 */ /* 0x000ee40000300a00 */
[C---:B---3--:R-:W-:Y:S01]  /*a5370*/  HMMA.16816.F32.BF16 R8, R16.reuse, R22, R8 ;  /* 0x000000161008723c */ /* 0x048fe20000041808 */
        /* <DEDUP_REMOVED lines=10> */
[----:B------:R-:W4:Y:S02]  /*a5420*/  LDL.LU.64 R8, [R1+0x7528] ;  /* 0x0075280001087983 */ /* 0x000f240000300a00 */
[----:B------:R-:W-:Y:S02]  /*a5430*/  IMAD.MOV.U32 R13, RZ, RZ, R22 ;  /* 0x000000ffff0d7224 */ /* 0x000fe400078e0016 */
[----:B------:R-:W-:Y:S02]  /*a5440*/  IMAD.MOV.U32 R12, RZ, RZ, R23 ;  /* 0x000000ffff0c7224 */ /* 0x000fe400078e0017 */
[----:B------:R-:W3:Y:S01]  /*a5450*/  LDL.LU.64 R22, [R1+0x7520] ;  /* 0x0075200001167983 */ /* 0x000ee20000300a00 */
[----:B------:R-:W2:Y:S01]  /*a5460*/  LDL.LU.64 R20, [R1+0x7518] ;  /* 0x0075180001147983 */ /* 0x000ea20000300a00 */
[C---:B----4-:R-:W-:Y:S11]  /*a5470*/  HMMA.16816.F32.BF16 R8, R16.reuse, R26, R8 ;  /* 0x0000001a1008723c */ /* 0x050ff60000041808 */
[----:B------:R-:W-:Y:S11]  /*a5480*/  @!UPT UIADD3 URZ, URZ, URZ, URZ ;  /* 0x0000003f3f3ff290 */ /* 0x000ff6000fffe03f */
[----:B------:R-:W-:Y:S01]  /*a5490*/  @!UPT UIADD3 URZ, URZ, URZ, URZ ;  /* 0x0000003f3f3ff290 */ /* 0x000fe2000fffe03f */
[----:B------:R0:W-:Y:S01]  /*a54a0*/  STL.64 [R1+0x800], R8 ;  /* 0x0008000801007387 */ /* 0x0001e20000100a00 */
[----:B------:R1:W-:Y:S02]  /*a54b0*/  STL.64 [R1+0x808], R10 ;  /* 0x0008080a01007387 */ /* 0x0003e40000100a00 */
[----:B0-----:R-:W-:Y:S01]  /*a54c0*/  IMAD.MOV.U32 R9, RZ, RZ, R26 ;  /* 0x000000ffff097224 */ /* 0x001fe200078e001a */
[----:B-1----:R-:W4:Y:S01]  /*a54d0*/  LDL.LU.64 R10, [R1+0x7510] ;  /* 0x00751000010a7983 */ /* 0x002f220000300a00 */
[----:B------:R-:W-:Y:S02]  /*a54e0*/  IMAD.MOV.U32 R8, RZ, RZ, R27 ;  /* 0x000000ffff087224 */ /* 0x000fe400078e001b */
[----:B------:R-:W2:Y:S02]  /*a54f0*/  LDL.LU.64 R26, [R1+0x7508] ;  /* 0x00750800011a7983 */ /* 0x000ea40000300a00 */
[----:B------:R-:W3:Y:S01]  /*a5500*/  LDL.LU.64 R24, [R1+0x7500] ;  /* 0x0075000001187983 */ /* 0x000ee20000300a00 */
[----:B--2---:R-:W-:Y:S01]  /*a5510*/  HMMA.16816.F32.BF16 R4, R16, R26, R4 ;  /* 0x0000001a1004723c */ /* 0x004fe20000041804 */
[----:B----4-:R-:W-:Y:S01]  /*a5520*/  STL.64 [R1+0x74e8], R10 ;  /* 0x0074e80a01007387 */ /* 0x010fe20000100a00 */
[----:B------:R0:W-:Y:S03]  /*a5530*/  STL.64 [R1+0x74e0], R8 ;  /* 0x0074e00801007387 */ /* 0x0001e60000100a00 */
[----:B0-----:R-:W2:Y:S01]  /*a5540*/  LDL.LU R8, [R1+0x7e0] ;  /* 0x0007e00001087983 */ /* 0x001ea20000300800 */
[----:B------:R-:W2:Y:S02]  /*a5550*/  LDL.LU R9, [R1+0x7e4] ;  /* 0x0007e40001097983 */ /* 0x000ea40000300800 */
[----:B------:R-:W2:Y:S02]  /*a5560*/  LDL.LU R10, [R1+0x7e8] ;  /* 0x0007e800010a7983 */ /* 0x000ea40000300800 */
[----:B------:R-:W2:Y:S01]  /*a5570*/  LDL.LU R11, [R1+0x7ec] ;  /* 0x0007ec00010b7983 */ /* 0x000ea20000300800 */
[----:B------:R0:W-:Y:S01]  /*a5580*/  STL.64 [R1+0x71c0], R26 ;  /* 0x0071c01a01007387 */ /* 0x0001e20000100a00 */
[----:B---3--:R-:W-:Y:S11]  /*a5590*/  STL.64 [R1+0x71b8], R24 ;  /* 0x0071b81801007387 */ /* 0x008ff60000100a00 */
[----:B------:R-:W-:Y:S01]  /*a55a0*/  STL.64 [R1+0x7f0], R4 ;  /* 0x0007f00401007387 */ /* 0x000fe20000100a00 */
[----:B------:R-:W-:Y:S03]  /*a55b0*/  STL.64 [R1+0x7f8], R6 ;  /* 0x0007f80601007387 */ /* 0x000fe60000100a00 */
[----:B0-----:R-:W3:Y:S04]  /*a55c0*/  LDL.64 R26, [R1+0x178] ;  /* 0x00017800011a7983 */ /* 0x001ee80000100a00 */
[----:B---3--:R0:W-:Y:S02]  /*a55d0*/  STL.64 [R1+0x7458], R26 ;  /* 0x0074581a01007387 */ /* 0x0081e40000100a00 */
[----:B0-----:R-:W-:-:S02]  /*a55e0*/  IMAD.MOV.U32 R26, RZ, RZ, R15 ;  /* 0x000000ffff1a7224 */ /* 0x001fc400078e000f */
[----:B------:R-:W-:Y:S01]  /*a55f0*/  IMAD.MOV.U32 R27, RZ, RZ, R14 ;  /* 0x000000ffff1b7224 */ /* 0x000fe200078e000e */
[----:B------:R-:W3:Y:S01]  /*a5600*/  LDL.LU R15, [R1+0x74fc] ;  /* 0x0074fc00010f7983 */ /* 0x000ee20000300800 */
[----:B------:R-:W4:Y:S03]  /*a5610*/  LDL.LU R14, [R1+0x74f8] ;  /* 0x0074f800010e7983 */ /* 0x000f260000300800 */
[----:B------:R0:W-:Y:S02]  /*a5620*/  STL.64 [R1+0x7468], R26 ;  /* 0x0074681a01007387 */ /* 0x0001e40000100a00 */
[----:B0-----:R-:W-:Y:S02]  /*a5630*/  IMAD.MOV.U32 R26, RZ, RZ, R23 ;  /* 0x000000ffff1a7224 */ /* 0x001fe400078e0017 */
[----:B------:R-:W-:-:S05]  /*a5640*/  IMAD.MOV.U32 R27, RZ, RZ, R22 ;  /* 0x000000ffff1b7224 */ /* 0x000fca00078e0016 */
[----:B------:R0:W-:Y:S01]  /*a5650*/  STL.64 [R1+0x7480], R26 ;  /* 0x0074801a01007387 */ /* 0x0001e20000100a00 */
[----:B------:R-:W2:Y:S02]  /*a5660*/  LDL.LU R4, [R1+0x7d0] ;  /* 0x0007d00001047983 */ /* 0x000ea40000300800 */
[----:B------:R-:W2:Y:S02]  /*a5670*/  LDL.LU R5, [R1+0x7d4] ;  /* 0x0007d40001057983 */ /* 0x000ea40000300800 */
[----:B---3--:R-:W-:Y:S02]  /*a5680*/  IMAD.MOV.U32 R7, RZ, RZ, R15 ;  /* 0x000000ffff077224 */ /* 0x008fe400078e000f */
[----:B----4-:R-:W-:Y:S02]  /*a5690*/  IMAD.MOV.U32 R6, RZ, RZ, R14 ;  /* 0x000000ffff067224 */ /* 0x010fe400078e000e */
[----:B------:R-:W2:Y:S01]  /*a56a0*/  LDL.LU R14, [R1+0x74f4] ;  /* 0x0074f400010e7983 */ /* 0x000ea20000300800 */
[----:B------:R-:W2:Y:S02]  /*a56b0*/  LDL.LU R15, [R1+0x74f0] ;  /* 0x0074f000010f7983 */ /* 0x000ea40000300800 */
[----:B0-----:R-:W-:-:S02]  /*a56c0*/  IMAD.MOV.U32 R26, RZ, RZ, R21 ;  /* 0x000000ffff1a7224 */ /* 0x001fc400078e0015 */
[----:B------:R-:W-:Y:S02]  /*a56d0*/  IMAD.MOV.U32 R27, RZ, RZ, R20 ;  /* 0x000000ffff1b7224 */ /* 0x000fe400078e0014 */
[----:B------:R-:W3:Y:S01]  /*a56e0*/  LDL.LU R20, [R1+0x450] ;  /* 0x0004500001147983 */ /* 0x000ee20000300800 */
[----:B------:R-:W3:Y:S02]  /*a56f0*/  LDL.LU R21, [R1+0x454] ;  /* 0x0004540001157983 */ /* 0x000ee40000300800 */
[----:B------:R-:W3:Y:S02]  /*a5700*/  LDL.LU R22, [R1+0x458] ;  /* 0x0004580001167983 */ /* 0x000ee40000300800 */
[----:B------:R-:W3:Y:S01]  /*a5710*/  LDL.LU R23, [R1+0x45c] ;  /* 0x00045c0001177983 */ /* 0x000ee20000300800 */
[----:B------:R-:W-:Y:S01]  /*a5720*/  STL.64 [R1+0x7498], R26 ;  /* 0x0074981a01007387 */ /* 0x000fe20000100a00 */
[----:B--2---:R-:W-:Y:S11]  /*a5730*/  HMMA.16816.F32.BF16 R8, R16, R14, R8 ;  /* 0x0000000e1008723c */ /* 0x004ff60000041808 */
[----:B------:R-:W-:Y:S11]  /*a5740*/  @!UPT UIADD3 URZ, URZ, URZ, URZ ;  /* 0x0000003f3f3ff290 */ /* 0x000ff6000fffe03f */
[----:B------:R-:W-:Y:S01]  /*a5750*/  @!UPT UIADD3 URZ, URZ, URZ, URZ ;  /* 0x0000003f3f3ff290 */ /* 0x000fe2000fffe03f */
[----:B------:R-:W-:Y:S01]  /*a5760*/  STL.64 [R1+0x7e0], R8 ;  /* 0x0007e00801007387 */ /* 0x000fe20000100a00 */
[----:B------:R0:W-:Y:S03]  /*a5770*/  STL.64 [R1+0x7e8], R10 ;  /* 0x0007e80a01007387 */ /* 0x0001e60000100a00 */
[----:B0-----:R-:W2:Y:S01]  /*a5780*/  LDL.LU.64 R10, [R1+0x74e8] ;  /* 0x0074e800010a7983 */ /* 0x001ea20000300a00 */
[----:B------:R-:W4:Y:S02]  /*a5790*/  LDL.LU.64 R8, [R1+0x74e0] ;  /* 0x0074e00001087983 */ /* 0x000f240000300a00 */
[----:B------:R-:W-:Y:S02]  /*a57a0*/  STL.64 [R1+0x71b0], R14 ;  /* 0x0071b00e01007387 */ /* 0x000fe40000100a00 */
[----:B------:R0:W-:Y:S02]  /*a57b0*/  STL.64 [R1+0x7460], R12 ;  /* 0x0074600c01007387 */ /* 0x0001e40000100a00 */
[----:B0-----:R-:W3:Y:S01]  /*a57c0*/  LDL.LU R12, [R1+0x410] ;  /* 0x00041000010c7983 */ /* 0x001ee20000300800 */
[----:B------:R-:W3:Y:S02]  /*a57d0*/  LDL.LU R13, [R1+0x414] ;  /* 0x00041400010d7983 */ /* 0x000ee40000300800 */
[----:B--2---:R-:W-:-:S02]  /*a57e0*/  IMAD.MOV.U32 R14, RZ, RZ, R11 ;  /* 0x000000ffff0e7224 */ /* 0x004fc400078e000b */
[----:B------:R-:W-:Y:S01]  /*a57f0*/  IMAD.MOV.U32 R15, RZ, RZ, R10 ;  /* 0x000000ffff0f7224 */ /* 0x000fe200078e000a */
[----:B------:R-:W2:Y:S01]  /*a5800*/  LDL.LU R11, [R1+0x74dc] ;  /* 0x0074dc00010b7983 */ /* 0x000ea20000300800 */
[----:B------:R-:W2:Y:S03]  /*a5810*/  LDL.LU R10, [R1+0x74d8] ;  /* 0x0074d800010a7983 */ /* 0x000ea60000300800 */
[----:B------:R-:W-:Y:S04]  /*a5820*/  STL.64 [R1+0x7478], R14 ;  /* 0x0074780e01007387 */ /* 0x000fe80000100a00 */
[----:B---3--:R0:W-:Y:S04]  /*a5830*/  STL.64 [R1+0x7470], R12 ;  /* 0x0074700c01007387 */ /* 0x0081e80000100a00 */
[----:B0-----:R-:W3:Y:S01]  /*a5840*/  LDL.LU R12, [R1+0x420] ;  /* 0x00042000010c7983 */ /* 0x001ee20000300800 */
[----:B------:R-:W3:Y:S02]  /*a5850*/  LDL.LU R13, [R1+0x424] ;  /* 0x00042400010d7983 */ /* 0x000ee40000300800 */
[----:B------:R-:W2:Y:S02]  /*a5860*/  LDL.LU R14, [R1+0x428] ;  /* 0x00042800010e7983 */ /* 0x000ea40000300800 */
[----:B------:R-:W2:Y:S02]  /*a5870*/  LDL.LU R15, [R1+0x42c] ;  /* 0x00042c00010f7983 */ /* 0x000ea40000300800 */
[----:B--2---:R0:W-:Y:S01]  /*a5880*/  STL.64 [R1+0x7490], R14 ;  /* 0x0074900e01007387 */ /* 0x0041e20000100a00 */
[----:B---3--:R1:W-:Y:S02]  /*a5890*/  STL.64 [R1+0x7488], R12 ;  /* 0x0074880c01007387 */ /* 0x0083e40000100a00 */
[----:B0-----:R-:W-:Y:S01]  /*a58a0*/  IMAD.MOV.U32 R14, RZ, RZ, R10 ;  /* 0x000000ffff0e7224 */ /* 0x001fe200078e000a */
[----:B-1----:R-:W2:Y:S01]  /*a58b0*/  LDL.LU R12, [R1+0x430] ;  /* 0x00043000010c7983 */ /* 0x002ea20000300800 */
[----:B------:R-:W2:Y:S02]  /*a58c0*/  LDL.LU R13, [R1+0x434] ;  /* 0x00043400010d7983 */ /* 0x000ea40000300800 */
[----:B------:R-:W3:Y:S02]  /*a58d0*/  LDL.LU R10, [R1+0x74d4] ;  /* 0x0074d400010a7983 */ /* 0x000ee40000300800 */
[----:B------:R-:W-:-:S02]  /*a58e0*/  IMAD.MOV.U32 R15, RZ, RZ, R11 ;  /* 0x000000ffff0f7224 */ /* 0x000fc400078e000b */
[----:B------:R-:W3:Y:S03]  /*a58f0*/  LDL.LU R11, [R1+0x74d0] ;  /* 0x0074d000010b7983 */ /* 0x000ee60000300800 */
[----:B------:R-:W-:Y:S01]  /*a5900*/  STL.64 [R1+0x74a8], R14 ;  /* 0x0074a80e01007387 */ /* 0x000fe20000100a00 */
[C---:B---3--:R-:W-:Y:S01]  /*a5910*/  HMMA.16816.F32.BF16 R4, R16.reuse, R10, R4 ;  /* 0x0000000a1004723c */ /* 0x048fe20000041804 */
[----:B--2---:R0:W-:Y:S04]  /*a5920*/  STL.64 [R1+0x74a0], R12 ;  /* 0x0074a00c01007387 */ /* 0x0041e80000100a00 */
[----:B0-----:R-:W2:Y:S01]  /*a5930*/  LDL.LU R12, [R1+0x440] ;  /* 0x00044000010c7983 */ /* 0x001ea20000300800 */
[----:B------:R-:W2:Y:S02]  /*a5940*/  LDL.LU R13, [R1+0x444] ;  /* 0x00044400010d7983 */ /* 0x000ea40000300800 */
[----:B------:R-:W2:Y:S02]  /*a5950*/  LDL.LU R14, [R1+0x448] ;  /* 0x00044800010e7983 */ /* 0x000ea40000300800 */
[----:B------:R-:W2:Y:S11]  /*a5960*/  LDL.LU R15, [R1+0x44c] ;  /* 0x00044c00010f7983 */ /* 0x000eb60000300800 */
[----:B------:R-:W-:Y:S02]  /*a5970*/  @!UPT UIADD3 URZ, URZ, URZ, URZ ;  /* 0x0000003f3f3ff290 */ /* 0x000fe4000fffe03f */
[----:B------:R-:W-:Y:S01]  /*a5980*/  STL.64 [R1+0x7d0], R4 ;  /* 0x0007d00401007387 */ /* 0x000fe20000100a00 */
[----:B------:R0:W-:Y:S03]  /*a5990*/  STL.64 [R1+0x7d8], R6 ;  /* 0x0007d80601007387 */ /* 0x0001e60000100a00 */
[----:B0-----:R-:W3:Y:S01]  /*a59a0*/  LDL.LU.64 R6, [R1+0x74c8] ;  /* 0x0074c80001067983 */ /* 0x001ee20000300a00 */
[----:B------:R-:W2:Y:S02]  /*a59b0*/  LDL.LU.64 R4, [R1+0x74c0] ;  /* 0x0074c00001047983 */ /* 0x000ea40000300a00 */
[----:B------:R-:W-:Y:S02]  /*a59c0*/  STL.64 [R1+0x71c8], R10 ;  /* 0x0071c80a01007387 */ /* 0x000fe40000100a00 */
[----:B------:R-:W-:Y:S02]  /*a59d0*/  IMAD.MOV.U32 R26, RZ, RZ, R3 ;  /* 0x000000ffff1a7224 */ /* 0x000fe400078e0003 */
[----:B------:R-:W-:Y:S01]  /*a59e0*/  IMAD.MOV.U32 R27, RZ, RZ, R2 ;  /* 0x000000ffff1b7224 */ /* 0x000fe200078e0002 */
[----:B---3--:R-:W-:Y:S01]  /*a59f0*/  HMMA.16816.F32.BF16 R16, R16, R6, R20 ;  /* 0x000000061010723c */ /* 0x008fe20000041814 */
[----:B------:R-:W2:Y:S01]  /*a5a00*/  LDL.LU.64 R22, [R1+0x74b8] ;  /* 0x0074b80001167983 */ /* 0x000ea20000300a00 */
[----:B------:R-:W2:Y:S11]  /*a5a10*/  LDL.LU.64 R20, [R1+0x74b0] ;  /* 0x0074b00001147983 */ /* 0x000eb60000300a00 */
[----:B------:R-:W-:Y:S10]  /*a5a20*/  @!UPT UIADD3 URZ, URZ, URZ, URZ ;  /* 0x0000003f3f3ff290 */ /* 0x000ff4000fffe03f */
[----:B------:R0:W-:Y:S01]  /*a5a30*/  STL.64 [R1+0x450], R16 ;  /* 0x0004501001007387 */ /* 0x0001e20000100a00 */
[----:B------:R1:W-:Y:S03]  /*a5a40*/  STL.64 [R1+0x458], R18 ;  /* 0x0004581201007387 */ /* 0x0003e60000100a00 */
[----:B0-----:R-:W3:Y:S01]  /*a5a50*/  LDL.LU R16, [R1+0x400] ;  /* 0x0004000001107983 */ /* 0x001ee20000300800 */
[----:B------:R-:W3:Y:S02]  /*a5a60*/  LDL.LU R17, [R1+0x404] ;  /* 0x0004040001117983 */ /* 0x000ee40000300800 */
[----:B-1----:R-:W3:Y:S02]  /*a5a70*/  LDL.LU R18, [R1+0x408] ;  /* 0x0004080001127983 */ /* 0x002ee40000300800 */
[----:B------:R-:W3:Y:S01]  /*a5a80*/  LDL.LU R19, [R1+0x40c] ;  /* 0x00040c0001137983 */ /* 0x000ee20000300800 */
[----:B------:R-:W-:Y:S01]  /*a5a90*/  STL.64 [R1+0x71d0], R6 ;  /* 0x0071d00601007387 */ /* 0x000fe20000100a00 */
        /* <DEDUP_REMOVED lines=26> */
[----:B0-----:R-:W3:Y:S02]  /*a5c40*/  LDL.LU.64 R26, [R1+0x7458] ;  /* 0x00745800011a7983 */ /* 0x001ee40000300a00 */
[----:B---3--:R-:W-:Y:S01]  /*a5c50*/  HMMA.16816.F32.BF16 R16, R20, R26, R16 ;  /* 0x0000001a1410723c */ /* 0x008fe20000041810 */
[----:B------:R-:W-:Y:S02]  /*a5c60*/  IMAD.MOV.U32 R3, RZ, RZ, R26 ;  /* 0x000000ffff037224 */ /* 0x000fe400078e001a */
[----:B------:R-:W-:-:S04]  /*a5c70*/  IMAD.MOV.U32 R2, RZ, RZ, R27 ;  /* 0x000000ffff027224 */ /* 0x000fc800078e001b */
[----:B----4-:R-:W-:Y:S02]  /*a5c80*/  IMAD.MOV.U32 R26, RZ, RZ, R9 ;  /* 0x000000ffff1a7224 */ /* 0x010fe400078e0009 */
[----:B------:R-:W-:Y:S11]  /*a5c90*/  IMAD.MOV.U32 R27, RZ, RZ, R8 ;  /* 0x000000ffff1b7224 */ /* 0x000ff600078e0008 */
[----:B------:R-:W-:Y:S03]  /*a5ca0*/  @!UPT UIADD3 URZ, URZ, URZ, URZ ;  /* 0x0000003f3f3ff290 */ /* 0x000fe6000fffe03f */
[----:B------:R-:W-:Y:S01]  /*a5cb0*/  STL.64 [R1+0x400], R16 ;  /* 0x0004001001007387 */ /* 0x000fe20000100a00 */
[----:B------:R-:W-:Y:S02]  /*a5cc0*/  STL.64 [R1+0x408], R18 ;  /* 0x0004081201007387 */ /* 0x000fe40000100a00 */
[----:B------:R0:W-:Y:S02]  /*a5cd0*/  STL.64 [R1+0x71d8], R26 ;  /* 0x0071d81a01007387 */ /* 0x0001e40000100a00 */
[----:B------:R-:W3:Y:S01]  /*a5ce0*/  LDL.LU R8, [R1+0x680] ;  /* 0x0006800001087983 */ /* 0x000ee20000300800 */
[----:B------:R-:W3:Y:S01]  /*a5cf0*/  LDL.LU R9, [R1+0x684] ;  /* 0x0006840001097983 */ /* 0x000ee20000300800 */
[----:B------:R-:W4:Y:S02]  /*a5d00*/  LDL.LU R10, [R1+0x688] ;  /* 0x00068800010a7983 */ /* 0x000f240000300800 */
[----:B------:R-:W4:Y:S02]  /*a5d10*/  LDL.LU R11, [R1+0x68c] ;  /* 0x00068c00010b7983 */ /* 0x000f240000300800 */
[----:B--2---:R-:W-:-:S02]  /*a5d20*/  IMAD.MOV.U32 R6, RZ, RZ, R13 ;  /* 0x000000ffff067224 */ /* 0x004fc400078e000d */
[----:B------:R-:W-:Y:S01]  /*a5d30*/  IMAD.MOV.U32 R7, RZ, RZ, R12 ;  /* 0x000000ffff077224 */ /* 0x000fe200078e000c */
[----:B----4-:R1:W-:Y:S01]  /*a5d40*/  STL.64 [R1+0x71e8], R10 ;  /* 0x0071e80a01007387 */ /* 0x0103e20000100a00 */
[----:B---3--:R-:W-:Y:S02]  /*a5d50*/  STL.64 [R1+0x71e0], R8 ;  /* 0x0071e00801007387 */ /* 0x008fe40000100a00 */
[----:B------:R-:W2:Y:S02]  /*a5d60*/  LDL.LU R13, [R1+0x7454] ;  /* 0x00745400010d7983 */ /* 0x000ea40000300800 */
[----:B------:R-:W3:Y:S01]  /*a5d70*/  LDL.LU R12, [R1+0x7450] ;  /* 0x00745000010c7983 */ /* 0x000ee20000300800 */
[----:B------:R4:W-:Y:S01]  /*a5d80*/  STL.64 [R1+0x71f0], R6 ;  /* 0x0071f00601007387 */ /* 0x0009e20000100a00 */
[----:B------:R-:W2:Y:S02]  /*a5d90*/  LDL.LU R24, [R1+0x690] ;  /* 0x0006900001187983 */ /* 0x000ea40000300800 */
[----:B------:R-:W2:Y:S02]  /*a5da0*/  LDL.LU R25, [R1+0x694] ;  /* 0x0006940001197983 */ /* 0x000ea40000300800 */
[----:B0-----:R-:W2:Y:S01]  /*a5db0*/  LDL.LU R26, [R1+0x698] ;  /* 0x00069800011a7983 */ /* 0x001ea20000300800 */
[----:B------:R-:W2:Y:S01]  /*a5dc0*/  LDL.LU R27, [R1+0x69c] ;  /* 0x00069c00011b7983 */ /* 0x000ea20000300800 */
[----:B-1----:R-:W-:-:S02]  /*a5dd0*/  IMAD.MOV.U32 R10, RZ, RZ, R5 ;  /* 0x000000ffff0a7224 */ /* 0x002fc400078e0005 */
[----:B------:R-:W-:Y:S01]  /*a5de0*/  IMAD.MOV.U32 R11, RZ, RZ, R4 ;  /* 0x000000ffff0b7224 */ /* 0x000fe200078e0004 */
[----:B--2---:R0:W-:Y:S01]  /*a5df0*/  STL.64 [R1+0x7200], R26 ;  /* 0x0072001a01007387 */ /* 0x0041e20000100a00 */
[----:B------:R-:W-:Y:S03]  /*a5e00*/  STL.64 [R1+0x71f8], R24 ;  /* 0x0071f81801007387 */ /* 0x000fe60000100a00 */
[----:B------:R-:W-:Y:S02]  /*a5e10*/  STL.64 [R1+0x7208], R10 ;  /* 0x0072080a01007387 */ /* 0x000fe40000100a00 */
[----:B------:R-:W2:Y:S01]  /*a5e20*/  LDL.LU R4, [R1+0x6a0] ;  /* 0x0006a00001047983 */ /* 0x000ea20000300800 */
[----:B------:R-:W2:Y:S01]  /*a5e30*/  LDL.LU R5, [R1+0x6a4] ;  /* 0x0006a40001057983 */ /* 0x000ea20000300800 */
[----:B----4-:R-:W4:Y:S02]  /*a5e40*/  LDL.LU R6, [R1+0x6a8] ;  /* 0x0006a80001067983 */ /* 0x010f240000300800 */
[----:B------:R-:W4:Y:S02]  /*a5e50*/  LDL.LU R7, [R1+0x6ac] ;  /* 0x0006ac0001077983 */ /* 0x000f240000300800 */
[----:B0-----:R-:W-:-:S02]  /*a5e60*/  IMAD.MOV.U32 R26, RZ, RZ, R29 ;  /* 0x000000ffff1a7224 */ /* 0x001fc400078e001d */
[----:B------:R-:W-:Y:S01]  /*a5e70*/  IMAD.MOV.U32 R27, RZ, RZ, R28 ;  /* 0x000000ffff1b7224 */ /* 0x000fe200078e001c */
[----:B----4-:R0:W-:Y:S01]  /*a5e80*/  STL.64 [R1+0x7218], R6 ;  /* 0x0072180601007387 */ /* 0x0101e20000100a00 */
[----:B--2---:R-:W-:Y:S02]  /*a5e90*/  STL.64 [R1+0x7210], R4 ;  /* 0x0072100401007387 */ /* 0x004fe40000100a00 */
[----:B------:R-:W2:Y:S02]  /*a5ea0*/  LDL.LU R29, [R1+0x744c] ;  /* 0x00744c00011d7983 */ /* 0x000ea40000300800 */
[----:B------:R-:W4:Y:S01]  /*a5eb0*/  LDL.LU R28, [R1+0x7448] ;  /* 0x00744800011c7983 */ /* 0x000f220000300800 */
[----:B------:R1:W-:Y:S01]  /*a5ec0*/  STL.64 [R1+0x7220], R26 ;  /* 0x0072201a01007387 */ /* 0x0003e20000100a00 */
[----:B0-----:R-:W-:Y:S02]  /*a5ed0*/  IMAD.MOV.U32 R6, RZ, RZ, R13 ;  /* 0x000000ffff067224 */ /* 0x001fe400078e000d */
[----:B------:R-:W-:Y:S01]  /*a5ee0*/  IMAD.MOV.U32 R7, RZ, RZ, R0 ;  /* 0x000000ffff077224 */ /* 0x000fe200078e0000 */
[----:B------:R-:W4:Y:S01]  /*a5ef0*/  LDL.LU R13, [R1+0x7444] ;  /* 0x00744400010d7983 */ /* 0x000f220000300800 */
[----:B------:R-:W4:Y:S03]  /*a5f00*/  LDL.LU R0, [R1+0x7440] ;  /* 0x0074400001007983 */ /* 0x000f260000300800 */
[----:B------:R3:W-:Y:S01]  /*a5f10*/  STL.64 [R1+0x7228], R6 ;  /* 0x0072280601007387 */ /* 0x0007e20000100a00 */
[----:B------:R-:W4:Y:S02]  /*a5f20*/  LDL.LU R24, [R1+0x6c0] ;  /* 0x0006c00001187983 */ /* 0x000f240000300800 */
[----:B------:R-:W4:Y:S02]  /*a5f30*/  LDL.LU R25, [R1+0x6c4] ;  /* 0x0006c40001197983 */ /* 0x000f240000300800 */
[----:B-1----:R-:W4:Y:S01]  /*a5f40*/  LDL.LU R26, [R1+0x6c8] ;  /* 0x0006c800011a7983 */ /* 0x002f220000300800 */
[----:B------:R-:W4:Y:S01]  /*a5f50*/  LDL.LU R27, [R1+0x6cc] ;  /* 0x0006cc00011b7983 */ /* 0x000f220000300800 */
[----:B---3--:R-:W-:-:S02]  /*a5f60*/  IMAD.MOV.U32 R7, RZ, RZ, R12 ;  /* 0x000000ffff077224 */ /* 0x008fc400078e000c */
[----:B--2---:R-:W-:Y:S01]  /*a5f70*/  IMAD.MOV.U32 R6, RZ, RZ, R29 ;  /* 0x000000ffff067224 */ /* 0x004fe200078e001d */
[----:B----4-:R-:W-:Y:S01]  /*a5f80*/  STL.64 [R1+0x7238], R26 ;  /* 0x0072381a01007387 */ /* 0x010fe20000100a00 */
[----:B------:R0:W-:Y:S02]  /*a5f90*/  STL.64 [R1+0x7230], R24 ;  /* 0x0072301801007387 */ /* 0x0001e40000100a00 */
        /* <DEDUP_REMOVED lines=25> */
[----:B0-----:R-:W-:Y:S02]  /*a6130*/  IMAD.MOV.U32 R6, RZ, RZ, R13 ;  /* 0x000000ffff067224 */ /* 0x001fe400078e000d */
[----:B---3--:R-:W-:Y:S01]  /*a6140*/  IMAD.MOV.U32 R7, RZ, RZ, R12 ;  /* 0x000000ffff077224 */ /* 0x008fe200078e000c */
        /* <DEDUP_REMOVED lines=10> */
[----:B------:R-:W4:Y:S02]  /*a61f0*/  LDL.LU R28, [R1+0x7418] ;  /* 0x00741800011c7983 */ /* 0x000f240000300800 */
[----:B------:R-:W-:Y:S01]  /*a6200*/  STL.64 [R1+0x72a0], R6 ;  /* 0x0072a00601007387 */ /* 0x000fe20000100a00 */
[----:B---3--:R-:W-:Y:S01]  /*a6210*/  STL.64 [R1+0x7280], R26 ;  /* 0x0072801a01007387 */ /* 0x008fe20000100a00 */
[----:B------:R0:W-:Y:S03]  /*a6220*/  STL.64 [R1+0x7278], R24 ;  /* 0x0072781801007387 */ /* 0x0001e60000100a00 */
[----:B0-----:R-:W3:Y:S01]  /*a6230*/  LDL.LU R24, [R1+0x700] ;  /* 0x0007000001187983 */ /* 0x001ee20000300800 */
[----:B------:R-:W3:Y:S02]  /*a6240*/  LDL.LU R25, [R1+0x704] ;  /* 0x0007040001197983 */ /* 0x000ee40000300800 */
[----:B------:R-:W2:Y:S02]  /*a6250*/  LDL.LU R26, [R1+0x708] ;  /* 0x00070800011a7983 */ /* 0x000ea40000300800 */
[----:B------:R-:W2:Y:S02]  /*a6260*/  LDL.LU R27, [R1+0x70c] ;  /* 0x00070c00011b7983 */ /* 0x000ea40000300800 */
[----:B------:R-:W-:-:S02]  /*a6270*/  IMAD.MOV.U32 R6, RZ, RZ, R13 ;  /* 0x000000ffff067224 */ /* 0x000fc400078e000d */
[----:B------:R-:W-:Y:S01]  /*a6280*/  IMAD.MOV.U32 R7, RZ, RZ, R0 ;  /* 0x000000ffff077224 */ /* 0x000fe200078e0000 */
[----:B------:R-:W4:Y:S01]  /*a6290*/  LDL.LU R13, [R1+0x7414] ;  /* 0x00741400010d7983 */ /* 0x000f220000300800 */
[----:B------:R-:W4:Y:S03]  /*a62a0*/  LDL.LU R0, [R1+0x7410] ;  /* 0x0074100001007983 */ /* 0x000f260000300800 */
[----:B------:R-:W-:Y:S04]  /*a62b0*/  STL.64 [R1+0x72b8], R6 ;  /* 0x0072b80601007387 */ /* 0x000fe80000100a00 */
[----:B--2---:R-:W-:Y:S01]  /*a62c0*/  STL.64 [R1+0x7298], R26 ;  /* 0x0072981a01007387 */ /* 0x004fe20000100a00 */
[----:B---3--:R0:W-:Y:S03]  /*a62d0*/  STL.64 [R1+0x7290], R24 ;  /* 0x0072901801007387 */ /* 0x0081e60000100a00 */
[----:B0-----:R-:W2:Y:S01]  /*a62e0*/  LDL.LU R24, [R1+0x710] ;  /* 0x0007100001187983 */ /* 0x001ea20000300800 */
[----:B------:R-:W2:Y:S02]  /*a62f0*/  LDL.LU R25, [R1+0x714] ;  /* 0x0007140001197983 */ /* 0x000ea40000300800 */
[----:B------:R-:W3:Y:S02]  /*a6300*/  LDL.LU R26, [R1+0x718] ;  /* 0x00071800011a7983 */ /* 0x000ee40000300800 */
[----:B------:R-:W3:Y:S02]  /*a6310*/  LDL.LU R27, [R1+0x71c] ;  /* 0x00071c00011b7983 */ /* 0x000ee40000300800 */
[----:B------:R-:W-:-:S02]  /*a6320*/  IMAD.MOV.U32 R6, RZ, RZ, R29 ;  /* 0x000000ffff067224 */ /* 0x000fc400078e001d */
[----:B------:R-:W-:Y:S01]  /*a6330*/  IMAD.MOV.U32 R7, RZ, RZ, R12 ;  /* 0x000000ffff077224 */ /* 0x000fe200078e000c */
[----:B------:R-:W4:Y:S01]  /*a6340*/  LDL.LU R29, [R1+0x740c] ;  /* 0x00740c00011d7983 */ /* 0x000f220000300800 */
[----:B------:R-:W4:Y:S03]  /*a6350*/  LDL.LU R12, [R1+0x7408] ;  /* 0x00740800010c7983 */ /* 0x000f260000300800 */
[----:B------:R-:W-:Y:S04]  /*a6360*/  STL.64 [R1+0x72d0], R6 ;  /* 0x0072d00601007387 */ /* 0x000fe80000100a00 */
[----:B---3--:R-:W-:Y:S01]  /*a6370*/  STL.64 [R1+0x72b0], R26 ;  /* 0x0072b01a01007387 */ /* 0x008fe20000100a00 */
[----:B--2---:R0:W-:Y:S03]  /*a6380*/  STL.64 [R1+0x72a8], R24 ;  /* 0x0072a81801007387 */ /* 0x0041e60000100a00 */
[----:B0-----:R-:W2:Y:S01]  /*a6390*/  LDL.LU R24, [R1+0x720] ;  /* 0x0007200001187983 */ /* 0x001ea20000300800 */
[----:B------:R-:W2:Y:S02]  /*a63a0*/  LDL.LU R25, [R1+0x724] ;  /* 0x0007240001197983 */ /* 0x000ea40000300800 */
[----:B------:R-:W3:Y:S02]  /*a63b0*/  LDL.LU R26, [R1+0x728] ;  /* 0x00072800011a7983 */ /* 0x000ee40000300800 */
[----:B------:R-:W3:Y:S02]  /*a63c0*/  LDL.LU R27, [R1+0x72c] ;  /* 0x00072c00011b7983 */ /* 0x000ee40000300800 */
[----:B----4-:R-:W-:-:S02]  /*a63d0*/  IMAD.MOV.U32 R6, RZ, RZ, R13 ;  /* 0x000000ffff067224 */ /* 0x010fc400078e000d */
        /* <DEDUP_REMOVED lines=10> */
[----:B------:R-:W-:-:S02]  /*a6480*/  IMAD.MOV.U32 R6, RZ, RZ, R29 ;  /* 0x000000ffff067224 */ /* 0x000fc400078e001d */
[----:B------:R-:W-:Y:S01]  /*a6490*/  IMAD.MOV.U32 R7, RZ, RZ, R0 ;  /* 0x000000ffff077224 */ /* 0x000fe200078e0000 */
[----:B------:R-:W2:Y:S01]  /*a64a0*/  LDL.LU R29, [R1+0x73fc] ;  /* 0x0073fc00011d7983 */ /* 0x000ea20000300800 */
[----:B------:R-:W2:Y:S03]  /*a64b0*/  LDL.LU R0, [R1+0x73f8] ;  /* 0x0073f80001007983 */ /* 0x000ea60000300800 */
[----:B------:R4:W-:Y:S02]  /*a64c0*/  STL.64 [R1+0x7300], R6 ;  /* 0x0073000601007387 */ /* 0x0009e40000100a00 */
[----:B----4-:R-:W-:Y:S02]  /*a64d0*/  IMAD.MOV.U32 R6, RZ, RZ, R13 ;  /* 0x000000ffff067224 */ /* 0x010fe400078e000d */
        /* <DEDUP_REMOVED lines=53> */
[----:B------:R-:W3:Y:S01]  /*a6830*/  LDL.LU R27, [R1+0x78c] ;  /* 0x00078c00011b7983 */ /* 0x000ee20000300800 */
[----:B------:R-:W2:Y:S01]  /*a6840*/  LDL R6, [R1+0x138] ;  /* 0x0001380001067983 */ /* 0x000ea20000100800 */
[----:B------:R-:W-:-:S02]  /*a6850*/  IMAD.MOV.U32 R7, RZ, RZ, R0 ;  /* 0x000000ffff077224 */ /* 0x000fc400078e0000 */
[----:B------:R-:W3:Y:S02]  /*a6860*/  LDL.LU R0, [R1+0x73cc] ;  /* 0x0073cc0001007983 */ /* 0x000ee40000300800 */
[----:B----4-:R-:W-:Y:S02]  /*a6870*/  IMAD.MOV.U32 R18, RZ, RZ, R28 ;  /* 0x000000ffff127224 */ /* 0x010fe400078e001c */
[----:B------:R-:W-:Y:S01]  /*a6880*/  IMAD.MOV.U32 R19, RZ, RZ, R13 ;  /* 0x000000ffff137224 */ /* 0x000fe200078e000d */
[----:B--2---:R0:W-:Y:S02]  /*a6890*/  STL.64 [R1+0x7390], R6 ;  /* 0x0073900601007387 */ /* 0x0041e40000100a00 */
[----:B0-----:R-:W-:Y:S02]  /*a68a0*/  IMAD.MOV.U32 R6, RZ, RZ, R12 ;  /* 0x000000ffff067224 */ /* 0x001fe400078e000c */
[----:B------:R-:W-:Y:S01]  /*a68b0*/  IMAD.MOV.U32 R7, RZ, RZ, R29 ;  /* 0x000000ffff077224 */ /* 0x000fe200078e001d */
[----:B------:R-:W2:Y:S04]  /*a68c0*/  LDL.LU R12, [R1+0x73c8] ;  /* 0x0073c800010c7983 */ /* 0x000ea80000300800 */
[----:B------:R0:W-:Y:S01]  /*a68d0*/  STL.64 [R1+0x73a8], R6 ;  /* 0x0073a80601007387 */ /* 0x0001e20000100a00 */
[----:B------:R3:W-:Y:S02]  /*a68e0*/  STL.64 [R1+0x73b0], R18 ;  /* 0x0073b01201007387 */ /* 0x0007e40000100a00 */
[----:B------:R-:W4:Y:S02]  /*a68f0*/  LDL.LU R4, [R1+0x3e0] ;  /* 0x0003e00001047983 */ /* 0x000f240000300800 */
[----:B------:R-:W4:Y:S01]  /*a6900*/  LDL.LU R5, [R1+0x3e4] ;  /* 0x0003e40001057983 */ /* 0x000f220000300800 */
[----:B0-----:R-:W2:Y:S01]  /*a6910*/  LDL.LU R6, [R1+0x3e8] ;  /* 0x0003e80001067983 */ /* 0x001ea20000300800 */
[----:B------:R-:W2:Y:S02]  /*a6920*/  LDL.LU R7, [R1+0x3ec] ;  /* 0x0003ec0001077983 */ /* 0x000ea40000300800 */
[----:B---3--:R-:W-:Y:S01]  /*a6930*/  IMAD.MOV.U32 R19, RZ, RZ, R0 ;  /* 0x000000ffff137224 */ /* 0x008fe200078e0000 */
[----:B--2---:R-:W-:Y:S01]  /*a6940*/  STL.64 [R1+0x73c0], R6 ;  /* 0x0073c00601007387 */ /* 0x004fe20000100a00 */
[----:B----4-:R0:W-:Y:S03]  /*a6950*/  STL.64 [R1+0x73b8], R4 ;  /* 0x0073b80401007387 */ /* 0x0101e60000100a00 */
[----:B0-----:R-:W2:Y:S01]  /*a6960*/  LDL.LU R4, [R1+0x3f0] ;  /* 0x0003f00001047983 */ /* 0x001ea20000300800 */
[----:B------:R-:W2:Y:S02]  /*a6970*/  LDL.LU R5, [R1+0x3f4] ;  /* 0x0003f40001057983 */ /* 0x000ea40000300800 */
[----:B------:R-:W2:Y:S02]  /*a6980*/  LDL.LU R6, [R1+0x3f8] ;  /* 0x0003f80001067983 */ /* 0x000ea40000300800 */
[----:B------:R-:W2:Y:S01]  /*a6990*/  LDL.LU R7, [R1+0x3fc] ;  /* 0x0003fc0001077983 */ /* 0x000ea20000300800 */
[----:B------:R-:W3:Y:S01]  /*a69a0*/  LDL R0, [R1+0x3ac4] ;  /* 0x003ac40001007983 */ /* 0x000ee20000100800 */
        /* <DEDUP_REMOVED lines=11> */
[----:B------:R-:W4:Y:S02]  /*a6a60*/  LDL.LU R27, [R1+0x7ac] ;  /* 0x0007ac00011b7983 */ /* 0x000f240000300800 */
[----:B------:R-:W-:Y:S01]  /*a6a70*/  IMAD.MOV.U32 R18, RZ, RZ, R12 ;  /* 0x000000ffff127224 */ /* 0x000fe200078e000c */
[----:B----4-:R-:W-:Y:S01]  /*a6a80*/  STL.64 [R1+0x7388], R26 ;  /* 0x0073881a01007387 */ /* 0x010fe20000100a00 */
[----:B--2---:R0:W-:Y:S03]  /*a6a90*/  STL.64 [R1+0x7380], R24 ;  /* 0x0073801801007387 */ /* 0x0041e60000100a00 */
[----:B0-----:R-:W2:Y:S01]  /*a6aa0*/  LDL.LU R24, [R1+0x7b0] ;  /* 0x0007b00001187983 */ /* 0x001ea20000300800 */
[----:B------:R-:W2:Y:S02]  /*a6ab0*/  LDL.LU R25, [R1+0x7b4] ;  /* 0x0007b40001197983 */ /* 0x000ea40000300800 */
[----:B------:R-:W4:Y:S02]  /*a6ac0*/  LDL.LU R26, [R1+0x7b8] ;  /* 0x0007b800011a7983 */ /* 0x000f240000300800 */
[----:B------:R-:W4:Y:S01]  /*a6ad0*/  LDL.LU R27, [R1+0x7bc] ;  /* 0x0007bc00011b7983 */ /* 0x000f220000300800 */
[C---:B------:R-:W-:Y:S01]  /*a6ae0*/  HMMA.16816.F32.BF16 R16, R20.reuse, R18, R4 ;  /* 0x000000121410723c */ /* 0x040fe20000041804 */
[----:B----4-:R-:W-:Y:S01]  /*a6af0*/  STL.64 [R1+0x73a0], R26 ;  /* 0x0073a01a01007387 */ /* 0x010fe20000100a00 */
[----:B--2---:R0:W-:Y:S03]  /*a6b00*/  STL.64 [R1+0x7398], R24 ;  /* 0x0073981801007387 */ /* 0x0041e60000100a00 */
[----:B0-----:R-:W2:Y:S01]  /*a6b10*/  LDL.LU R24, [R1+0x7c0] ;  /* 0x0007c00001187983 */ /* 0x001ea20000300800 */
[----:B------:R-:W2:Y:S02]  /*a6b20*/  LDL.LU R25, [R1+0x7c4] ;  /* 0x0007c40001197983 */ /* 0x000ea40000300800 */
[----:B------:R-:W2:Y:S02]  /*a6b30*/  LDL.LU R26, [R1+0x7c8] ;  /* 0x0007c800011a7983 */ /* 0x000ea40000300800 */
[----:B------:R-:W2:Y:S01]  /*a6b40*/  LDL.LU R27, [R1+0x7cc] ;  /* 0x0007cc00011b7983 */ /* 0x000ea20000300800 */
[----:B------:R-:W4:Y:S01]  /*a6b50*/  LDL.LU R8, [R1+0x6b0] ;  /* 0x0006b00001087983 */ /* 0x000f220000300800 */
[----:B------:R-:W4:Y:S02]  /*a6b60*/  LDL.LU R9, [R1+0x6b4] ;  /* 0x0006b40001097983 */ /* 0x000f240000300800 */
[----:B------:R-:W4:Y:S02]  /*a6b70*/  LDL.LU R10, [R1+0x6b8] ;  /* 0x0006b800010a7983 */ /* 0x000f240000300800 */
[----:B------:R-:W4:Y:S01]  /*a6b80*/  LDL.LU R11, [R1+0x6bc] ;  /* 0x0006bc00010b7983 */ /* 0x000f220000300800 */
[----:B------:R-:W2:Y:S01]  /*a6b90*/  LDL.LU R12, [R1+0x670] ;  /* 0x00067000010c7983 */ /* 0x000ea20000300800 */
[----:B------:R-:W2:Y:S02]  /*a6ba0*/  LDL.LU R13, [R1+0x674] ;  /* 0x00067400010d7983 */ /* 0x000ea40000300800 */
[----:B------:R-:W2:Y:S02]  /*a6bb0*/  LDL.LU R14, [R1+0x678] ;  /* 0x00067800010e7983 */ /* 0x000ea40000300800 */
[----:B------:R-:W2:Y:S01]  /*a6bc0*/  LDL.LU R15, [R1+0x67c] ;  /* 0x00067c00010f7983 */ /* 0x000ea20000300800 */
[----:B------:R-:W2:Y:S01]  /*a6bd0*/  LDL.LU.64 R6, [R1+0x73c0] ;  /* 0x0073c00001067983 */ /* 0x000ea20000300a00 */
[----:B------:R-:W2:Y:S02]  /*a6be0*/  LDL.LU.64 R4, [R1+0x73b8] ;  /* 0x0073b80001047983 */ /* 0x000ea40000300a00 */
[----:B------:R-:W-:Y:S02]  /*a6bf0*/  STL.64 [R1+0x3f0], R16 ;  /* 0x0003f01001007387 */ /* 0x000fe40000100a00 */
[----:B------:R0:W-:Y:S02]  /*a6c00*/  STL.64 [R1+0x3f8], R18 ;  /* 0x0003f81201007387 */ /* 0x0001e40000100a00 */
[----:B0-----:R-:W2:Y:S02]  /*a6c10*/  LDL.LU.64 R18, [R1+0x73b0] ;  /* 0x0073b00001127983 */ /* 0x001ea40000300a00 */
[C---:B--2---:R-:W-:Y:S02]  /*a6c20*/  HMMA.16816.F32.BF16 R16, R20.reuse, R18, R4 ;  /* 0x000000121410723c */ /* 0x044fe40000041804 */
[----:B------:R-:W2:Y:S11]  /*a6c30*/  LDL.LU.64 R6, [R1+0x73a8] ;  /* 0x0073a80001067983 */ /* 0x000eb60000300a00 */
[----:B------:R-:W-:Y:S10]  /*a6c40*/  @!UPT UIADD3 URZ, URZ, URZ, URZ ;  /* 0x0000003f3f3ff290 */ /* 0x000ff4000fffe03f */
[----:B------:R-:W-:Y:S01]  /*a6c50*/  STL.64 [R1+0x3e0], R16 ;  /* 0x0003e01001007387 */ /* 0x000fe20000100a00 */
[----:B------:R-:W-:Y:S02]  /*a6c60*/  STL.64 [R1+0x3e8], R18 ;  /* 0x0003e81201007387 */ /* 0x000fe40000100a00 */
[----:B---3--:R-:W0:Y:S02]  /*a6c70*/  LDSM.16.MT88.4 R16, [R0+0x21800] ;  /* 0x021800000010783b */ /* 0x008e240000004200 */
[----:B0-----:R-:W-:Y:S02]  /*a6c80*/  STL.64 [R1+0x71a8], R18 ;  /* 0x0071a81201007387 */ /* 0x001fe40000100a00 */
[----:B------:R0:W-:Y:S02]  /*a6c90*/  STL.64 [R1+0x71a0], R16 ;  /* 0x0071a01001007387 */ /* 0x0001e40000100a00 */
[----:B0-----:R-:W3:Y:S01]  /*a6ca0*/  LDL.LU R16, [R1+0x660] ;  /* 0x0006600001107983 */ /* 0x001ee20000300800 */
[----:B------:R-:W3:Y:S02]  /*a6cb0*/  LDL.LU R17, [R1+0x664] ;  /* 0x0006640001117983 */ /* 0x000ee40000300800 */
[----:B------:R-:W3:Y:S02]  /*a6cc0*/  LDL.LU R18, [R1+0x668] ;  /* 0x0006680001127983 */ /* 0x000ee40000300800 */
[----:B------:R-:W3:Y:S01]  /*a6cd0*/  LDL.LU R19, [R1+0x66c] ;  /* 0x00066c0001137983 */ /* 0x000ee20000300800 */
        /* <DEDUP_REMOVED lines=124> */
[----:B0-----:R-:W4:Y:S01]  /*a74a0*/  LDL.LU.64 R26, [R1+0x7200] ;  /* 0x00720000011a7983 */ /* 0x001f220000300a00 */
[----:B------:R-:W4:Y:S01]  /*a74b0*/  LDL.LU.64 R24, [R1+0x71f8] ;  /* 0x0071f80001187983 */ /* 0x000f220000300a00 */
        /* <DEDUP_REMOVED lines=13> */
[C---:B--2---:R-:W-:Y:S03]  /*a7590*/  HMMA.16816.F32.BF16 R24, R20.reuse, R26, R8 ;  /* 0x0000001a1418723c */ /* 0x044fe60000041808 */
[----:B------:R-:W2:Y:S11]  /*a75a0*/  LDL.LU.64 R10, [R1+0x71c8] ;  /* 0x0071c800010a7983 */ /* 0x000eb60000300a00 */
[----:B------:R-:W-:Y:S09]  /*a75b0*/  @!UPT UIADD3 URZ, URZ, URZ, URZ ;  /* 0x0000003f3f3ff290 */ /* 0x000ff2000fffe03f */
[----:B------:R-:W-:Y:S01]  /*a75c0*/  STL.64 [R1+0x680], R24 ;  /* 0x0006801801007387 */ /* 0x000fe20000100a00 */
[----:B------:R0:W-:Y:S03]  /*a75d0*/  STL.64 [R1+0x688], R26 ;  /* 0x0006881a01007387 */ /* 0x0001e60000100a00 */
[----:B0-----:R-:W2:Y:S01]  /*a75e0*/  LDL.LU.64 R26, [R1+0x71c0] ;  /* 0x0071c000011a7983 */ /* 0x001ea20000300a00 */
[----:B------:R-:W3:Y:S01]  /*a75f0*/  LDL.LU.64 R24, [R1+0x71b8] ;  /* 0x0071b80001187983 */ /* 0x000ee20000300a00 */
[C---:B--2---:R-:W-:Y:S11]  /*a7600*/  HMMA.16816.F32.BF16 R12, R20.reuse, R26, R12 ;  /* 0x0000001a140c723c */ /* 0x044ff6000004180c */
[----:B------:R-:W-:Y:S11]  /*a7610*/  @!UPT UIADD3 URZ, URZ, URZ, URZ ;  /* 0x0000003f3f3ff290 */ /* 0x000ff6000fffe03f */
[----:B------:R-:W-:Y:S01]  /*a7620*/  @!UPT UIADD3 URZ, URZ, URZ, URZ ;  /* 0x0000003f3f3ff290 */ /* 0x000fe2000fffe03f */
[----:B------:R-:W-:Y:S01]  /*a7630*/  STL.64 [R1+0x670], R12 ;  /* 0x0006700c01007387 */ /* 0x000fe20000100a00 */
[----:B------:R0:W-:Y:S03]  /*a7640*/  STL.64 [R1+0x678], R14 ;  /* 0x0006780e01007387 */ /* 0x0001e60000100a00 */
[----:B0-----:R-:W2:Y:S01]  /*a7650*/  LDL.LU.64 R14, [R1+0x71b0] ;  /* 0x0071b000010e7983 */ /* 0x001ea20000300a00 */
[----:B------:R-:W-:Y:S02]  /*a7660*/  STL.64 [R1+0x6fd0], R26 ;  /* 0x006fd01a01007387 */ /* 0x000fe40000100a00 */
[----:B---3--:R2:W-:Y:S02]  /*a7670*/  STL.64 [R1+0x6fc8], R24 ;  /* 0x006fc81801007387 */ /* 0x0085e40000100a00 */
[C---:B--2---:R-:W-:Y:S01]  /*a7680*/  HMMA.16816.F32.BF16 R24, R20.reuse, R14, R16 ;  /* 0x0000000e1418723c */ /* 0x044fe20000041810 */
[----:B------:R-:W4:Y:S11]  /*a7690*/  LDL.LU R16, [R1+0x3d0] ;  /* 0x0003d00001107983 */ /* 0x000f360000300800 */
[----:B------:R-:W-:Y:S11]  /*a76a0*/  @!UPT UIADD3 URZ, URZ, URZ, URZ ;  /* 0x0000003f3f3ff290 */ /* 0x000ff6000fffe03f */
[----:B------:R-:W-:Y:S01]  /*a76b0*/  STL.64 [R1+0x660], R24 ;  /* 0x0006601801007387 */ /* 0x000fe20000100a00 */
[----:B------:R0:W-:Y:S02]  /*a76c0*/  STL.64 [R1+0x668], R26 ;  /* 0x0006681a01007387 */ /* 0x0001e40000100a00 */
[----:B------:R-:W4:Y:S02]  /*a76d0*/  LDL.LU R17, [R1+0x3d4] ;  /* 0x0003d40001117983 */ /* 0x000f240000300800 */
[----:B------:R-:W4:Y:S01]  /*a76e0*/  LDL.LU R18, [R1+0x3d8] ;  /* 0x0003d80001127983 */ /* 0x000f220000300800 */
[----:B------:R-:W4:Y:S04]  /*a76f0*/  LDL.LU R19, [R1+0x3dc] ;  /* 0x0003dc0001137983 */ /* 0x000f280000300800 */
[----:B0-----:R-:W2:Y:S04]  /*a7700*/  LDL.LU.64 R26, [R1+0x158] ;  /* 0x00015800011a7983 */ /* 0x001ea80000300a00 */
[----:B--2---:R0:W-:Y:S01]  /*a7710*/  STL.64 [R1+0x7148], R26 ;  /* 0x0071481a01007387 */ /* 0x0041e20000100a00 */
[----:B------:R-:W2:Y:S02]  /*a7720*/  LDL.LU R24, [R1+0x650] ;  /* 0x0006500001187983 */ /* 0x000ea40000300800 */
[----:B------:R-:W2:Y:S01]  /*a7730*/  LDL.LU R25, [R1+0x654] ;  /* 0x0006540001197983 */ /* 0x000ea20000300800 */
[----:B0-----:R-:W2:Y:S01]  /*a7740*/  LDL.LU R26, [R1+0x658] ;  /* 0x00065800011a7983 */ /* 0x001ea20000300800 */
[----:B------:R-:W2:Y:S02]  /*a7750*/  LDL.LU R27, [R1+0x65c] ;  /* 0x00065c00011b7983 */ /* 0x000ea40000300800 */
[----:B------:R-:W-:Y:S02]  /*a7760*/  STL [R1+0x6fb4], R14 ;  /* 0x006fb40e01007387 */ /* 0x000fe40000100800 */
[----:B------:R2:W-:Y:S01]  /*a7770*/  STL [R1+0x6fb0], R15 ;  /* 0x006fb00f01007387 */ /* 0x0005e20000100800 */
[----:B------:R0:W-:Y:S01]  /*a7780*/  STL.64 [R1+0x7168], R10 ;  /* 0x0071680a01007387 */ /* 0x0001e20000100a00 */
[----:B------:R-:W3:Y:S01]  /*a7790*/  LDL.LU R8, [R1+0x610] ;  /* 0x0006100001087983 */ /* 0x000ee20000300800 */
[C---:B--2---:R-:W-:Y:S11]  /*a77a0*/  HMMA.16816.F32.BF16 R12, R20.reuse, R10, R24 ;  /* 0x0000000a140c723c */ /* 0x044ff60000041818 */
[----:B------:R-:W-:Y:S11]  /*a77b0*/  @!UPT UIADD3 URZ, URZ, URZ, URZ ;  /* 0x0000003f3f3ff290 */ /* 0x000ff6000fffe03f */
[----:B------:R-:W-:Y:S01]  /*a77c0*/  @!UPT UIADD3 URZ, URZ, URZ, URZ ;  /* 0x0000003f3f3ff290 */ /* 0x000fe2000fffe03f */
[----:B------:R1:W-:Y:S01]  /*a77d0*/  STL.64 [R1+0x650], R12 ;  /* 0x0006500c01007387 */ /* 0x0003e20000100a00 */
[----:B------:R2:W-:Y:S02]  /*a77e0*/  STL.64 [R1+0x658], R14 ;  /* 0x0006580e01007387 */ /* 0x0005e40000100a00 */
[----:B------:R-:W3:Y:S02]  /*a77f0*/  LDL.LU R9, [R1+0x614] ;  /* 0x0006140001097983 */ /* 0x000ee40000300800 */
[----:B0-----:R-:W3:Y:S01]  /*a7800*/  LDL.LU R10, [R1+0x618] ;  /* 0x00061800010a7983 */ /* 0x001ee20000300800 */
[----:B------:R-:W3:Y:S01]  /*a7810*/  LDL.LU R11, [R1+0x61c] ;  /* 0x00061c00010b7983 */ /* 0x000ee20000300800 */
[----:B------:R-:W3:Y:S03]  /*a7820*/  LDL R0, [R1+0x3ac0] ;  /* 0x003ac00001007983 */ /* 0x000ee60000100800 */
[----:B-1----:R-:W3:Y:S01]  /*a7830*/  LDL.LU R12, [R1+0x620] ;  /* 0x00062000010c7983 */ /* 0x002ee20000300800 */
[----:B------:R-:W3:Y:S02]  /*a7840*/  LDL.LU R13, [R1+0x624] ;  /* 0x00062400010d7983 */ /* 0x000ee40000300800 */
[----:B--2---:R-:W2:Y:S02]  /*a7850*/  LDL.LU R14, [R1+0x628] ;  /* 0x00062800010e7983 */ /* 0x004ea40000300800 */
[----:B------:R-:W2:Y:S02]  /*a7860*/  LDL.LU R15, [R1+0x62c] ;  /* 0x00062c00010f7983 */ /* 0x000ea40000300800 */
[----:B--2---:R0:W-:Y:S01]  /*a7870*/  STL.64 [R1+0x7188], R14 ;  /* 0x0071880e01007387 */ /* 0x0041e20000100a00 */
[----:B---3--:R-:W-:Y:S03]  /*a7880*/  STL.64 [R1+0x7180], R12 ;  /* 0x0071800c01007387 */ /* 0x008fe60000100a00 */
[----:B0-----:R-:W2:Y:S01]  /*a7890*/  LDL.LU.64 R14, [R1+0x1a8] ;  /* 0x0001a800010e7983 */ /* 0x001ea20000300a00 */
[----:B----4-:R-:W-:Y:S03]  /*a78a0*/  HMMA.16816.F32.BF16 R20, R20, R6, R16 ;  /* 0x000000061414723c */ /* 0x010fe60000041810 */
[----:B--2---:R0:W-:Y:S04]  /*a78b0*/  STL.64 [R1+0x7198], R14 ;  /* 0x0071980e01007387 */ /* 0x0041e80000100a00 */
[----:B0-----:R-:W2:Y:S01]  /*a78c0*/  LDL.LU.64 R14, [R1+0x1b8] ;  /* 0x0001b800010e7983 */ /* 0x001ea20000300a00 */
[----:B------:R0:W-:Y:S02]  /*a78d0*/  STL.64 [R1+0x7178], R10 ;  /* 0x0071780a01007387 */ /* 0x0001e40000100a00 */
[----:B------:R1:W-:Y:S01]  /*a78e0*/  STL.64 [R1+0x7170], R8 ;  /* 0x0071700801007387 */ /* 0x0003e20000100a00 */
[----:B0-----:R-:W3:Y:S01]  /*a78f0*/  LDL.LU.64 R10, [R1+0x198] ;  /* 0x00019800010a7983 */ /* 0x001ee20000300a00 */
[----:B------:R-:W-:-:S02]  /*a7900*/  IMAD.MOV.U32 R26, RZ, RZ, R3 ;  /* 0x000000ffff1a7224 */ /* 0x000fc400078e0003 */
[----:B------:R-:W-:Y:S01]  /*a7910*/  IMAD.MOV.U32 R27, RZ, RZ, R2 ;  /* 0x000000ffff1b7224 */ /* 0x000fe200078e0002 */
[----:B---3--:R0:W-:Y:S01]  /*a7920*/  STL.64 [R1+0x7190], R10 ;  /* 0x0071900a01007387 */ /* 0x0081e20000100a00 */
[----:B-1----:R-:W3:Y:S02]  /*a7930*/  LDL.LU R8, [R1+0x630] ;  /* 0x0006300001087983 */ /* 0x002ee40000300800 */
[----:B------:R-:W3:Y:S01]  /*a7940*/  LDL.LU R9, [R1+0x634] ;  /* 0x0006340001097983 */ /* 0x000ee20000300800 */
[----:B0-----:R-:W3:Y:S01]  /*a7950*/  LDL.LU R10, [R1+0x638] ;  /* 0x00063800010a7983 */ /* 0x001ee20000300800 */
[----:B------:R-:W3:Y:S02]  /*a7960*/  LDL.LU R11, [R1+0x63c] ;  /* 0x00063c00010b7983 */ /* 0x000ee40000300800 */
[----:B------:R0:W-:Y:S02]  /*a7970*/  STL.64 [R1+0x7160], R26 ;  /* 0x0071601a01007387 */ /* 0x0001e40000100a00 */
[----:B0-----:R-:W4:Y:S01]  /*a7980*/  LDL.LU.64 R26, [R1+0x188] ;  /* 0x00018800011a7983 */ /* 0x001f220000300a00 */
[----:B------:R-:W2:Y:S02]  /*a7990*/  LDL.LU.64 R18, [R1+0x71a8] ;  /* 0x0071a80001127983 */ /* 0x000ea40000300a00 */
[----:B------:R-:W2:Y:S02]  /*a79a0*/  LDL.LU.64 R16, [R1+0x71a0] ;  /* 0x0071a00001107983 */ /* 0x000ea40000300a00 */
[----:B------:R0:W-:Y:S01]  /*a79b0*/  STL.64 [R1+0x6fd8], R6 ;  /* 0x006fd80601007387 */ /* 0x0001e20000100a00 */
[----:B------:R-:W2:Y:S01]  /*a79c0*/  LDL.LU R4, [R1+0x5e0] ;  /* 0x0005e00001047983 */ /* 0x000ea20000300800 */
[----:B------:R-:W-:Y:S02]  /*a79d0*/  STL.64 [R1+0x3d0], R20 ;  /* 0x0003d01401007387 */ /* 0x000fe40000100a00 */
[----:B------:R-:W-:Y:S02]  /*a79e0*/  STL.64 [R1+0x3d8], R22 ;  /* 0x0003d81601007387 */ /* 0x000fe40000100a00 */
[----:B------:R-:W2:Y:S01]  /*a79f0*/  LDL.LU R5, [R1+0x5e4] ;  /* 0x0005e40001057983 */ /* 0x000ea20000300800 */
[----:B------:R-:W1:Y:S04]  /*a7a00*/  LDSM.16.MT88.4 R20, [R0+0x21800] ;  /* 0x021800000014783b */ /* 0x000e680000004200 */
[----:B0-----:R-:W2:Y:S01]  /*a7a10*/  LDL.LU R6, [R1+0x5e8] ;  /* 0x0005e80001067983 */ /* 0x001ea20000300800 */
[----:B------:R-:W2:Y:S03]  /*a7a20*/  LDL.LU R7, [R1+0x5ec] ;  /* 0x0005ec0001077983 */ /* 0x000ea60000300800 */
[----:B--2---:R-:W-:Y:S01]  /*a7a30*/  STL.64 [R1+0x7158], R6 ;  /* 0x0071580601007387 */ /* 0x004fe20000100a00 */
[----:B------:R0:W-:Y:S03]  /*a7a40*/  STL.64 [R1+0x7150], R4 ;  /* 0x0071500401007387 */ /* 0x0001e60000100a00 */
[----:B0-----:R-:W2:Y:S01]  /*a7a50*/  LDL.LU R4, [R1+0x600] ;  /* 0x0006000001047983 */ /* 0x001ea20000300800 */
[----:B------:R-:W2:Y:S02]  /*a7a60*/  LDL.LU R5, [R1+0x604] ;  /* 0x0006040001057983 */ /* 0x000ea40000300800 */
[----:B------:R-:W2:Y:S02]  /*a7a70*/  LDL.LU R6, [R1+0x608] ;  /* 0x0006080001067983 */ /* 0x000ea40000300800 */
[----:B------:R-:W2:Y:S01]  /*a7a80*/  LDL.LU R7, [R1+0x60c] ;  /* 0x00060c0001077983 */ /* 0x000ea20000300800 */
[----:B-1----:R-:W-:Y:S01]  /*a7a90*/  STL.64 [R1+0x6f88], R22 ;  /* 0x006f881601007387 */ /* 0x002fe20000100a00 */
[----:B------:R0:W-:Y:S03]  /*a7aa0*/  STL.64 [R1+0x6f80], R20 ;  /* 0x006f801401007387 */ /* 0x0001e60000100a00 */
[----:B0-----:R-:W2:Y:S01]  /*a7ab0*/  LDL.LU R20, [R1+0x640] ;  /* 0x0006400001147983 */ /* 0x001ea20000300800 */
[----:B------:R-:W2:Y:S02]  /*a7ac0*/  LDL.LU R21, [R1+0x644] ;  /* 0x0006440001157983 */ /* 0x000ea40000300800 */
[----:B------:R-:W2:Y:S02]  /*a7ad0*/  LDL.LU R22, [R1+0x648] ;  /* 0x0006480001167983 */ /* 0x000ea40000300800 */
[----:B------:R-:W2:Y:S02]  /*a7ae0*/  LDL.LU R23, [R1+0x64c] ;  /* 0x00064c0001177983 */ /* 0x000ea40000300800 */
        /* <DEDUP_REMOVED lines=16> */
[----:B------:R-:W2:Y:S02]  /*a7bf0*/  LDL.LU.64 R12, [R1+0x7180] ;  /* 0x00718000010c7983 */ /* 0x000ea40000300a00 */
[----:B------:R0:W-:Y:S01]  /*a7c00*/  STL.64 [R1+0x6fc0], R22 ;  /* 0x006fc01601007387 */ /* 0x0001e20000100a00 */
[----:B------:R-:W-:Y:S04]  /*a7c10*/  STL.64 [R1+0x6fb8], R20 ;  /* 0x006fb81401007387 */ /* 0x000fe80000100a00 */
[----:B0-----:R-:W3:Y:S01]  /*a7c20*/  LDL.LU.64 R22, [R1+0x168] ;  /* 0x0001680001167983 */ /* 0x001ee20000300a00 */
[C---:B--2---:R-:W-:Y:S11]  /*a7c30*/  HMMA.16816.F32.BF16 R12, R16.reuse, R10, R12 ;  /* 0x0000000a100c723c */ /* 0x044ff6000004180c */
[----:B------:R-:W-:Y:S11]  /*a7c40*/  @!UPT UIADD3 URZ, URZ, URZ, URZ ;  /* 0x0000003f3f3ff290 */ /* 0x000ff6000fffe03f */
[----:B------:R-:W-:Y:S01]  /*a7c50*/  @!UPT UIADD3 URZ, URZ, URZ, URZ ;  /* 0x0000003f3f3ff290 */ /* 0x000fe2000fffe03f */
[----:B------:R0:W-:Y:S01]  /*a7c60*/  STL.64 [R1+0x620], R12 ;  /* 0x0006200c01007387 */ /* 0x0001e20000100a00 */
[----:B------:R-:W-:Y:S02]  /*a7c70*/  STL.64 [R1+0x628], R14 ;  /* 0x0006280e01007387 */ /* 0x000fe40000100a00 */
[----:B0-----:R-:W-:Y:S02]  /*a7c80*/  IMAD.MOV.U32 R12, RZ, RZ, R10 ;  /* 0x000000ffff0c7224 */ /* 0x001fe400078e000a */
[----:B------:R-:W-:Y:S02]  /*a7c90*/  IMAD.MOV.U32 R13, RZ, RZ, R11 ;  /* 0x000000ffff0d7224 */ /* 0x000fe400078e000b */
[----:B------:R-:W4:Y:S01]  /*a7ca0*/  LDL.LU.64 R10, [R1+0x7178] ;  /* 0x00717800010a7983 */ /* 0x000f220000300a00 */
[----:B------:R-:W4:Y:S02]  /*a7cb0*/  LDL.LU.64 R8, [R1+0x7170] ;  /* 0x0071700001087983 */ /* 0x000f240000300a00 */
[C---:B----4-:R-:W-:Y:S11]  /*a7cc0*/  HMMA.16816.F32.BF16 R8, R16.reuse, R26, R8 ;  /* 0x0000001a1008723c */ /* 0x050ff60000041808 */
[----:B------:R-:W-:Y:S11]  /*a7cd0*/  @!UPT UIADD3 URZ, URZ, URZ, URZ ;  /* 0x0000003f3f3ff290 */ /* 0x000ff6000fffe03f */
[----:B------:R-:W-:Y:S01]  /*a7ce0*/  @!UPT UIADD3 URZ, URZ, URZ, URZ ;  /* 0x0000003f3f3ff290 */ /* 0x000fe2000fffe03f */
[----:B------:R0:W-:Y:S01]  /*a7cf0*/  STL.64 [R1+0x610], R8 ;  /* 0x0006100801007387 */ /* 0x0001e20000100a00 */
[----:B------:R1:W-:Y:S02]  /*a7d00*/  STL.64 [R1+0x618], R10 ;  /* 0x0006180a01007387 */ /* 0x0003e40000100a00 */
[----:B0-----:R-:W-:Y:S01]  /*a7d10*/  IMAD.MOV.U32 R8, RZ, RZ, R26 ;  /* 0x000000ffff087224 */ /* 0x001fe200078e001a */
[----:B-1----:R-:W2:Y:S01]  /*a7d20*/  LDL.LU.64 R10, [R1+0x7168] ;  /* 0x00716800010a7983 */ /* 0x002ea20000300a00 */
[----:B------:R-:W-:Y:S02]  /*a7d30*/  IMAD.MOV.U32 R9, RZ, RZ, R27 ;  /* 0x000000ffff097224 */ /* 0x000fe400078e001b */
[----:B------:R-:W4:Y:S02]  /*a7d40*/  LDL.LU.64 R26, [R1+0x7160] ;  /* 0x00716000011a7983 */ /* 0x000f240000300a00 */
[----:B----4-:R-:W-:Y:S01]  /*a7d50*/  HMMA.16816.F32.BF16 R24, R16, R26, R4 ;  /* 0x0000001a1018723c */ /* 0x010fe20000041804 */
[----:B--2---:R-:W-:Y:S01]  /*a7d60*/  STL.64 [R1+0x6fe8], R10 ;  /* 0x006fe80a01007387 */ /* 0x004fe20000100a00 */
[----:B------:R0:W-:Y:S03]  /*a7d70*/  STL.64 [R1+0x6fe0], R8 ;  /* 0x006fe00801007387 */ /* 0x0001e60000100a00 */
[----:B0-----:R-:W2:Y:S01]  /*a7d80*/  LDL.LU R8, [R1+0x5f0] ;  /* 0x0005f00001087983 */ /* 0x001ea20000300800 */
[----:B------:R-:W2:Y:S02]  /*a7d90*/  LDL.LU R9, [R1+0x5f4] ;  /* 0x0005f40001097983 */ /* 0x000ea40000300800 */
[----:B------:R-:W2:Y:S02]  /*a7da0*/  LDL.LU R10, [R1+0x5f8] ;  /* 0x0005f800010a7983 */ /* 0x000ea40000300800 */
[----:B------:R-:W2:Y:S01]  /*a7db0*/  LDL.LU R11, [R1+0x5fc] ;  /* 0x0005fc00010b7983 */ /* 0x000ea20000300800 */
[----:B------:R-:W4:Y:S01]  /*a7dc0*/  LDL.LU.64 R6, [R1+0x7158] ;  /* 0x0071580001067983 */ /* 0x000f220000300a00 */
[----:B------:R-:W4:Y:S11]  /*a7dd0*/  LDL.LU.64 R4, [R1+0x7150] ;  /* 0x0071500001047983 */ /* 0x000f360000300a00 */
[----:B------:R-:W-:Y:S01]  /*a7de0*/  STL.64 [R1+0x600], R24 ;  /* 0x0006001801007387 */ /* 0x000fe20000100a00 */
[----:B------:R0:W-:Y:S03]  /*a7df0*/  STL.64 [R1+0x608], R26 ;  /* 0x0006081a01007387 */ /* 0x0001e60000100a00 */
[----:B0-----:R-:W4:Y:S01]  /*a7e00*/  LDL.LU.64 R26, [R1+0x7148] ;  /* 0x00714800011a7983 */ /* 0x001f220000300a00 */
[----:B---3--:R-:W-:-:S02]  /*a7e10*/  IMAD.MOV.U32 R14, RZ, RZ, R22 ;  /* 0x000000ffff0e7224 */ /* 0x008fc400078e0016 */
[----:B------:R-:W-:Y:S01]  /*a7e20*/  IMAD.MOV.U32 R15, RZ, RZ, R23 ;  /* 0x000000ffff0f7224 */ /* 0x000fe200078e0017 */
[C---:B--2---:R-:W-:Y:S08]  /*a7e30*/  HMMA.16816.F32.BF16 R8, R16.reuse, R22, R8 ;  /* 0x000000161008723c */ /* 0x044ff00000041808 */
[----:B----4-:R-:W-:Y:S11]  /*a7e40*/  HMMA.16816.F32.BF16 R4, R16, R26, R4 ;  /* 0x0000001a1004723c */ /* 0x010ff60000041804 */
[----:B------:R-:W-:Y:S04]  /*a7e50*/  @!UPT UIADD3 URZ, URZ, URZ, URZ ;  /* 0x0000003f3f3ff290 */ /* 0x000fe8000fffe03f */
[----:B------:R-:W-:Y:S01]  /*a7e60*/  STL.64 [R1+0x5f0], R8 ;  /* 0x0005f00801007387 */ /* 0x000fe20000100a00 */
[----:B------:R-:W-:Y:S02]  /*a7e70*/  STL.64 [R1+0x5f8], R10 ;  /* 0x0005f80a01007387 */ /* 0x000fe40000100a00 */
[----:B------:R0:W-:Y:S02]  /*a7e80*/  STL.64 [R1+0x6ff8], R14 ;  /* 0x006ff80e01007387 */ /* 0x0001e40000100a00 */
[----:B------:R-:W-:Y:S03]  /*a7e90*/  STL.64 [R1+0x6ff0], R12 ;  /* 0x006ff00c01007387 */ /* 0x000fe60000100a00 */
[----:B------:R-:W-:Y:S01]  /*a7ea0*/  STL.64 [R1+0x5e0], R4 ;  /* 0x0005e00401007387 */ /* 0x000fe20000100a00 */
[----:B------:R-:W-:Y:S02]  /*a7eb0*/  STL.64 [R1+0x5e8], R6 ;  /* 0x0005e80601007387 */ /* 0x000fe40000100a00 */
[----:B0-----:R-:W2:Y:S02]  /*a7ec0*/  LDL.LU.64 R14, [R1+0x108] ;  /* 0x00010800010e7983 */ /* 0x001ea40000300a00 */
[----:B--2---:R0:W-:Y:S04]  /*a7ed0*/  STL.64 [R1+0x70e8], R14 ;  /* 0x0070e80e01007387 */ /* 0x0041e80000100a00 */
[----:B0-----:R-:W2:Y:S04]  /*a7ee0*/  LDL.LU.64 R14, [R1+0x118] ;  /* 0x00011800010e7983 */ /* 0x001ea80000300a00 */
[----:B--2---:R0:W-:Y:S01]  /*a7ef0*/  STL.64 [R1+0x7100], R14 ;  /* 0x0071000e01007387 */ /* 0x0041e20000100a00 */
[----:B------:R-:W2:Y:S02]  /*a7f00*/  LDL.LU R8, [R1+0x580] ;  /* 0x0005800001087983 */ /* 0x000ea40000300800 */
[----:B------:R-:W2:Y:S02]  /*a7f10*/  LDL.LU R9, [R1+0x584] ;  /* 0x0005840001097983 */ /* 0x000ea40000300800 */
[----:B------:R-:W3:Y:S01]  /*a7f20*/  LDL.LU R10, [R1+0x588] ;  /* 0x00058800010a7983 */ /* 0x000ee20000300800 */
[----:B------:R-:W3:Y:S04]  /*a7f30*/  LDL.LU R11, [R1+0x58c] ;  /* 0x00058c00010b7983 */ /* 0x000ee80000300800 */
[----:B0-----:R-:W4:Y:S04]  /*a7f40*/  LDL.LU.64 R14, [R1+0x128] ;  /* 0x00012800010e7983 */ /* 0x001f280000300a00 */
[----:B----4-:R0:W-:Y:S04]  /*a7f50*/  STL.64 [R1+0x7118], R14 ;  /* 0x0071180e01007387 */ /* 0x0101e80000100a00 */
[----:B0-----:R-:W4:Y:S04]  /*a7f60*/  LDL.LU.64 R14, [R1+0x138] ;  /* 0x00013800010e7983 */ /* 0x001f280000300a00 */
[----:B----4-:R0:W-:Y:S04]  /*a7f70*/  STL.64 [R1+0x7130], R14 ;  /* 0x0071300e01007387 */ /* 0x0101e80000100a00 */
[----:B0-----:R-:W4:Y:S01]  /*a7f80*/  LDL.LU.64 R14, [R1+0x148] ;  /* 0x00014800010e7983 */ /* 0x001f220000300a00 */
[----:B---3--:R-:W-:Y:S02]  /*a7f90*/  STL.64 [R1+0x70e0], R10 ;  /* 0x0070e00a01007387 */ /* 0x008fe40000100a00 */
[----:B--2---:R0:W-:Y:S02]  /*a7fa0*/  STL.64 [R1+0x70d8], R8 ;  /* 0x0070d80801007387 */ /* 0x0041e40000100a00 */
        /* <DEDUP_REMOVED lines=29> */
[----:B------:R-:W-:-:S02]  /*a8180*/  IMAD.MOV.U32 R2, RZ, RZ, R27 ;  /* 0x000000ffff027224 */ /* 0x000fc400078e001b */
[----:B------:R-:W3:Y:S02]  /*a8190*/  LDL.LU R4, [R1+0x570] ;  /* 0x0005700001047983 */ /* 0x000ee40000300800 */
[----:B------:R-:W-:Y:S01]  /*a81a0*/  IMAD.MOV.U32 R29, RZ, RZ, R26 ;  /* 0x000000ffff1d7224 */ /* 0x000fe200078e001a */
[----:B------:R-:W3:Y:S01]  /*a81b0*/  LDL.LU R5, [R1+0x574] ;  /* 0x0005740001057983 */ /* 0x000ee20000300800 */
[----:B------:R-:W3:Y:S02]  /*a81c0*/  LDL.LU R6, [R1+0x578] ;  /* 0x0005780001067983 */ /* 0x000ee40000300800 */
[----:B------:R-:W3:Y:S02]  /*a81d0*/  LDL.LU R7, [R1+0x57c] ;  /* 0x00057c0001077983 */ /* 0x000ee40000300800 */
[----:B------:R-:W3:Y:S01]  /*a81e0*/  LDL.LU.64 R26, [R1+0xe8] ;  /* 0x0000e800011a7983 */ /* 0x000ee20000300a00 */
[----:B------:R-:W-:Y:S01]  /*a81f0*/  STL [R1+0x6e90], R2 ;  /* 0x006e900201007387 */ /* 0x000fe20000100800 */
[----:B------:R-:W-:Y:S02]  /*a8200*/  STL [R1+0x6e8c], R29 ;  /* 0x006e8c1d01007387 */ /* 0x000fe40000100800 */
[----:B----4-:R-:W-:-:S02]  /*a8210*/  IMAD.MOV.U32 R0, RZ, RZ, R14 ;  /* 0x000000ffff007224 */ /* 0x010fc400078e000e */
        /* <DEDUP_REMOVED lines=44> */
[C---:B--2---:R-:W-:Y:S11]  /*a84e0*/  HMMA.16816.F32.BF16 R8, R16.reuse, R14, R8 ;  /* 0x0000000e1008723c */ /* 0x044ff60000041808 */
[----:B------:R-:W-:Y:S11]  /*a84f0*/  @!UPT UIADD3 URZ, URZ, URZ, URZ ;  /* 0x0000003f3f3ff290 */ /* 0x000ff6000fffe03f */
[----:B------:R-:W-:Y:S01]  /*a8500*/  @!UPT UIADD3 URZ, URZ, URZ, URZ ;  /* 0x0000003f3f3ff290 */ /* 0x000fe2000fffe03f */
[----:B------:R-:W-:Y:S01]  /*a8510*/  STL.64 [R1+0x590], R8 ;  /* 0x0005900801007387 */ /* 0x000fe20000100a00 */
[----:B------:R0:W-:Y:S03]  /*a8520*/  STL.64 [R1+0x598], R10 ;  /* 0x0005980a01007387 */ /* 0x0001e60000100a00 */
[----:B0-----:R-:W2:Y:S01]  /*a8530*/  LDL.LU.64 R10, [R1+0x70e0] ;  /* 0x0070e000010a7983 */ /* 0x001ea20000300a00 */
[----:B------:R-:W2:Y:S01]  /*a8540*/  LDL.LU.64 R8, [R1+0x70d8] ;  /* 0x0070d80001087983 */ /* 0x000ea20000300a00 */
[----:B---3--:R-:W-:Y:S01]  /*a8550*/  HMMA.16816.F32.BF16 R4, R16, R26, R4 ;  /* 0x0000001a1004723c */ /* 0x008fe20000041804 */
[----:B------:R-:W-:Y:S02]  /*a8560*/  IMAD.MOV.U32 R28, RZ, RZ, R15 ;  /* 0x000000ffff1c7224 */ /* 0x000fe400078e000f */
[----:B------:R-:W-:Y:S02]  /*a8570*/  IMAD.MOV.U32 R0, RZ, RZ, R14 ;  /* 0x000000ffff007224 */ /* 0x000fe400078e000e */
[----:B------:R-:W-:-:S02]  /*a8580*/  IMAD.MOV.U32 R2, RZ, RZ, R23 ;  /* 0x000000ffff027224 */ /* 0x000fc400078e0017 */
[----:B------:R-:W-:Y:S01]  /*a8590*/  IMAD.MOV.U32 R29, RZ, RZ, R22 ;  /* 0x000000ffff1d7224 */ /* 0x000fe200078e0016 */
[----:B------:R-:W-:Y:S01]  /*a85a0*/  STL [R1+0x6eb8], R28 ;  /* 0x006eb81c01007387 */ /* 0x000fe20000100800 */
[----:B------:R-:W-:Y:S01]  /*a85b0*/  STL [R1+0x6eb4], R0 ;  /* 0x006eb40001007387 */ /* 0x000fe20000100800 */
[----:B--2---:R-:W-:Y:S11]  /*a85c0*/  HMMA.16816.F32.BF16 R8, R16, R22, R8 ;  /* 0x000000161008723c */ /* 0x004ff60000041808 */
[----:B------:R-:W-:Y:S11]  /*a85d0*/  @!UPT UIADD3 URZ, URZ, URZ, URZ ;  /* 0x0000003f3f3ff290 */ /* 0x000ff6000fffe03f */
[----:B------:R-:W-:Y:S01]  /*a85e0*/  @!UPT UIADD3 URZ, URZ, URZ, URZ ;  /* 0x0000003f3f3ff290 */ /* 0x000fe2000fffe03f */
[----:B------:R-:W-:Y:S01]  /*a85f0*/  STL.64 [R1+0x580], R8 ;  /* 0x0005800801007387 */ /* 0x000fe20000100a00 */
[----:B------:R-:W-:Y:S02]  /*a8600*/  STL.64 [R1+0x588], R10 ;  /* 0x0005880a01007387 */ /* 0x000fe40000100a00 */
[----:B------:R-:W-:Y:S02]  /*a8610*/  STL [R1+0x6ec0], R2 ;  /* 0x006ec00201007387 */ /* 0x000fe40000100800 */
[----:B------:R-:W-:Y:S01]  /*a8620*/  STL [R1+0x6ebc], R29 ;  /* 0x006ebc1d01007387 */ /* 0x000fe20000100800 */
[----:B------:R-:W-:Y:S01]  /*a8630*/  STL.64 [R1+0x570], R4 ;  /* 0x0005700401007387 */ /* 0x000fe20000100a00 */
[----:B------:R-:W-:Y:S02]  /*a8640*/  STL.64 [R1+0x578], R6 ;  /* 0x0005780601007387 */ /* 0x000fe40000100a00 */
[----:B------:R-:W2:Y:S02]  /*a8650*/  LDL.LU.64 R14, [R1+0x98] ;  /* 0x00009800010e7983 */ /* 0x000ea40000300a00 */
        /* <DEDUP_REMOVED lines=111> */
[C---:B--2---:R-:W-:Y:S11]  /*a8d50*/  HMMA.16816.F32.BF16 R8, R16.reuse, R22, R8 ;  /* 0x000000161008723c */ /* 0x044ff60000041808 */
        /* <DEDUP_REMOVED lines=8> */
[----:B------:R-:W2:Y:S02]  /*a8de0*/  LDL.LU R12, [R1+0x4a0] ;  /* 0x0004a000010c7983 */ /* 0x000ea40000300800 */
[----:B------:R-:W2:Y:S01]  /*a8df0*/  LDL.LU R13, [R1+0x4a4] ;  /* 0x0004a400010d7983 */ /* 0x000ea20000300800 */
[----:B------:R-:W3:Y:S01]  /*a8e00*/  LDL.LU R14, [R1+0x4a8] ;  /* 0x0004a800010e7983 */ /* 0x000ee20000300800 */
[----:B------:R-:W3:Y:S02]  /*a8e10*/  LDL.LU R15, [R1+0x4ac] ;  /* 0x0004ac00010f7983 */ /* 0x000ee40000300800 */
[----:B------:R-:W4:Y:S01]  /*a8e20*/  LDL.LU.64 R22, [R1+0x68] ;  /* 0x0000680001167983 */ /* 0x000f220000300a00 */
        /* <DEDUP_REMOVED lines=9> */
[----:B--2---:R0:W-:Y:S01]  /*a8ec0*/  STL.64 [R1+0x7060], R14 ;  /* 0x0070600e01007387 */ /* 0x0041e20000100a00 */
[----:B------:R-:W4:Y:S02]  /*a8ed0*/  LDL.LU R12, [R1+0x4f0] ;  /* 0x0004f000010c7983 */ /* 0x000f240000300800 */
[----:B------:R-:W4:Y:S01]  /*a8ee0*/  LDL.LU R13, [R1+0x4f4] ;  /* 0x0004f400010d7983 */ /* 0x000f220000300800 */
[----:B0-----:R-:W4:Y:S01]  /*a8ef0*/  LDL.LU R14, [R1+0x4f8] ;  /* 0x0004f800010e7983 */ /* 0x001f220000300800 */
[----:B------:R-:W4:Y:S02]  /*a8f00*/  LDL.LU R15, [R1+0x4fc] ;  /* 0x0004fc00010f7983 */ /* 0x000f240000300800 */
[----:B------:R-:W2:Y:S02]  /*a8f10*/  LDL.LU.64 R10, [R1+0x18] ;  /* 0x00001800010a7983 */ /* 0x000ea40000300a00 */
        /* <DEDUP_REMOVED lines=38> */
[----:B------:R-:W4:Y:S01]  /*a9180*/  LDL.LU R20, [R1+0x480] ;  /* 0x0004800001147983 */ /* 0x000f220000300800 */
[----:B------:R-:W4:Y:S01]  /*a9190*/  LDL.LU R21, [R1+0x484] ;  /* 0x0004840001157983 */ /* 0x000f220000300800 */
[----:B------:R-:W4:Y:S02]  /*a91a0*/  LDL.LU R22, [R1+0x488] ;  /* 0x0004880001167983 */ /* 0x000f240000300800 */
[----:B------:R-:W4:Y:S02]  /*a91b0*/  LDL.LU R23, [R1+0x48c] ;  /* 0x00048c0001177983 */ /* 0x000f240000300800 */
        /* <DEDUP_REMOVED lines=43> */
[C---:B---3--:R-:W-:Y:S08]  /*a9470*/  HMMA.16816.F32.BF16 R4, R16.reuse, R26, R4 ;  /* 0x0000001a1004723c */ /* 0x048ff00000041804 */
[----:B--2---:R-:W-:Y:S01]  /*a9480*/  HMMA.16816.F32.BF16 R12, R16, R10, R12 ;  /* 0x0000000a100c723c */ /* 0x004fe2000004180c */
[----:B------:R-:W-:-:S02]  /*a9490*/  IMAD.MOV.U32 R29, RZ, RZ, R10 ;  /* 0x000000ffff1d7224 */ /* 0x000fc400078e000a */
[----:B------:R-:W-:Y:S11]  /*a94a0*/  IMAD.MOV.U32 R28, RZ, RZ, R11 ;  /* 0x000000ffff1c7224 */ /* 0x000ff600078e000b */
[----:B------:R-:W-:Y:S09]  /*a94b0*/  @!UPT UIADD3 URZ, URZ, URZ, URZ ;  /* 0x0000003f3f3ff290 */ /* 0x000ff2000fffe03f */
[----:B------:R-:W-:Y:S01]  /*a94c0*/  STL.64 [R1+0x4a0], R12 ;  /* 0x0004a00c01007387 */ /* 0x000fe20000100a00 */
[----:B------:R0:W-:Y:S03]  /*a94d0*/  STL.64 [R1+0x4a8], R14 ;  /* 0x0004a80e01007387 */ /* 0x0001e60000100a00 */
[----:B0-----:R-:W2:Y:S01]  /*a94e0*/  LDL.LU.64 R14, [R1+0x6ff8] ;  /* 0x006ff800010e7983 */ /* 0x001ea20000300a00 */
[----:B------:R-:W3:Y:S02]  /*a94f0*/  LDL.LU.64 R12, [R1+0x6ff0] ;  /* 0x006ff000010c7983 */ /* 0x000ee40000300a00 */
[----:B------:R-:W2:Y:S02]  /*a9500*/  LDL.LU.64 R10, [R1+0x6fe8] ;  /* 0x006fe800010a7983 */ /* 0x000ea40000300a00 */
[----:B------:R-:W2:Y:S01]  /*a9510*/  LDL.LU.64 R8, [R1+0x6fe0] ;  /* 0x006fe00001087983 */ /* 0x000ea20000300a00 */
[----:B------:R0:W-:Y:S01]  /*a9520*/  STL.64 [R1+0x490], R4 ;  /* 0x0004900401007387 */ /* 0x0001e20000100a00 */
[----:B------:R1:W-:Y:S02]  /*a9530*/  STL.64 [R1+0x498], R6 ;  /* 0x0004980601007387 */ /* 0x0003e40000100a00 */
[----:B0-----:R-:W-:Y:S01]  /*a9540*/  IMAD.MOV.U32 R5, RZ, RZ, R26 ;  /* 0x000000ffff057224 */ /* 0x001fe200078e001a */
[----:B-1----:R-:W2:Y:S01]  /*a9550*/  LDL.LU.64 R6, [R1+0x6fd8] ;  /* 0x006fd80001067983 */ /* 0x002ea20000300a00 */
[----:B------:R-:W-:-:S02]  /*a9560*/  IMAD.MOV.U32 R4, RZ, RZ, R27 ;  /* 0x000000ffff047224 */ /* 0x000fc400078e001b */
[----:B------:R-:W4:Y:S02]  /*a9570*/  LDL.LU.64 R26, [R1+0x6fd0] ;  /* 0x006fd000011a7983 */ /* 0x000f240000300a00 */
[----:B------:R-:W2:Y:S01]  /*a9580*/  LDL.LU.64 R24, [R1+0x6fc8] ;  /* 0x006fc80001187983 */ /* 0x000ea20000300a00 */
[----:B----4-:R-:W-:Y:S01]  /*a9590*/  HMMA.16816.F32.BF16 R20, R16, R26, R20 ;  /* 0x0000001a1014723c */ /* 0x010fe20000041814 */
        /* <DEDUP_REMOVED lines=10> */
[----:B------:R-:W2:Y:S02]  /*a9640*/  LDL.LU.64 R20, [R1+0x6fb8] ;  /* 0x006fb80001147983 */ /* 0x000ea40000300a00 */
[----:B------:R0:W-:Y:S02]  /*a9650*/  STL.64 [R1+0x6c80], R26 ;  /* 0x006c801a01007387 */ /* 0x0001e40000100a00 */
[----:B------:R-:W-:Y:S02]  /*a9660*/  STL.64 [R1+0x6c78], R24 ;  /* 0x006c781801007387 */ /* 0x000fe40000100a00 */
[----:B0-----:R-:W-:-:S02]  /*a9670*/  IMAD.MOV.U32 R26, RZ, RZ, R14 ;  /* 0x000000ffff1a7224 */ /* 0x001fc400078e000e */
[----:B------:R-:W-:Y:S01]  /*a9680*/  IMAD.MOV.U32 R27, RZ, RZ, R15 ;  /* 0x000000ffff1b7224 */ /* 0x000fe200078e000f */
[----:B------:R-:W2:Y:S01]  /*a9690*/  LDL.LU R14, [R1+0x6fb4] ;  /* 0x006fb400010e7983 */ /* 0x000ea20000300800 */
[----:B------:R-:W2:Y:S03]  /*a96a0*/  LDL.LU R15, [R1+0x6fb0] ;  /* 0x006fb000010f7983 */ /* 0x000ea60000300800 */
[----:B------:R0:W-:Y:S02]  /*a96b0*/  STL.64 [R1+0x6f20], R26 ;  /* 0x006f201a01007387 */ /* 0x0001e40000100a00 */
[----:B0-----:R-:W-:Y:S02]  /*a96c0*/  IMAD.MOV.U32 R26, RZ, RZ, R8 ;  /* 0x000000ffff1a7224 */ /* 0x001fe400078e0008 */
[----:B------:R-:W-:Y:S01]  /*a96d0*/  IMAD.MOV.U32 R27, RZ, RZ, R9 ;  /* 0x000000ffff1b7224 */ /* 0x000fe200078e0009 */
[----:B------:R-:W4:Y:S01]  /*a96e0*/  LDL.LU R8, [R1+0x6fac] ;  /* 0x006fac0001087983 */ /* 0x000f220000300800 */
[----:B------:R-:W4:Y:S03]  /*a96f0*/  LDL.LU R9, [R1+0x6fa8] ;  /* 0x006fa80001097983 */ /* 0x000f260000300800 */
[----:B------:R3:W-:Y:S02]  /*a9700*/  STL.64 [R1+0x6f38], R26 ;  /* 0x006f381a01007387 */ /* 0x0007e40000100a00 */
[----:B---3--:R-:W-:-:S02]  /*a9710*/  IMAD.MOV.U32 R26, RZ, RZ, R12 ;  /* 0x000000ffff1a7224 */ /* 0x008fc400078e000c */
[----:B------:R-:W-:Y:S01]  /*a9720*/  IMAD.MOV.U32 R27, RZ, RZ, R13 ;  /* 0x000000ffff1b7224 */ /* 0x000fe200078e000d */
[----:B------:R-:W3:Y:S01]  /*a9730*/  LDL.LU R12, [R1+0x6fa4] ;  /* 0x006fa400010c7983 */ /* 0x000ee20000300800 */
[----:B------:R-:W3:Y:S03]  /*a9740*/  LDL.LU R13, [R1+0x6fa0] ;  /* 0x006fa000010d7983 */ /* 0x000ee60000300800 */
[----:B------:R4:W-:Y:S01]  /*a9750*/  STL.64 [R1+0x6f50], R26 ;  /* 0x006f501a01007387 */ /* 0x0009e20000100a00 */
[C---:B--2---:R-:W-:Y:S01]  /*a9760*/  HMMA.16816.F32.BF16 R4, R16.reuse, R14, R4 ;  /* 0x0000000e1004723c */ /* 0x044fe20000041804 */
[----:B----4-:R-:W-:Y:S02]  /*a9770*/  IMAD.MOV.U32 R26, RZ, RZ, R23 ;  /* 0x000000ffff1a7224 */ /* 0x010fe400078e0017 */
[----:B------:R-:W-:Y:S11]  /*a9780*/  IMAD.MOV.U32 R27, RZ, RZ, R22 ;  /* 0x000000ffff1b7224 */ /* 0x000ff600078e0016 */
[----:B------:R-:W-:Y:S09]  /*a9790*/  @!UPT UIADD3 URZ, URZ, URZ, URZ ;  /* 0x0000003f3f3ff290 */ /* 0x000ff2000fffe03f */
[----:B------:R-:W-:Y:S01]  /*a97a0*/  STL.64 [R1+0x470], R4 ;  /* 0x0004700401007387 */ /* 0x000fe20000100a00 */
[----:B------:R-:W-:Y:S02]  /*a97b0*/  STL.64 [R1+0x478], R6 ;  /* 0x0004780601007387 */ /* 0x000fe40000100a00 */
[----:B------:R0:W-:Y:S02]  /*a97c0*/  STL.64 [R1+0x6f68], R26 ;  /* 0x006f681a01007387 */ /* 0x0001e40000100a00 */
[----:B0-----:R-:W-:Y:S02]  /*a97d0*/  IMAD.MOV.U32 R27, RZ, RZ, R20 ;  /* 0x000000ffff1b7224 */ /* 0x001fe400078e0014 */
[----:B------:R-:W-:Y:S01]  /*a97e0*/  IMAD.MOV.U32 R26, RZ, RZ, R21 ;  /* 0x000000ffff1a7224 */ /* 0x000fe200078e0015 */
[----:B------:R-:W2:Y:S01]  /*a97f0*/  LDL.LU R20, [R1+0x3c0] ;  /* 0x0003c00001147983 */ /* 0x000ea20000300800 */
[----:B------:R-:W2:Y:S02]  /*a9800*/  LDL.LU R21, [R1+0x3c4] ;  /* 0x0003c40001157983 */ /* 0x000ea40000300800 */
[----:B------:R-:W2:Y:S02]  /*a9810*/  LDL.LU R22, [R1+0x3c8] ;  /* 0x0003c80001167983 */ /* 0x000ea40000300800 */
[----:B------:R-:W2:Y:S01]  /*a9820*/  LDL.LU R23, [R1+0x3cc] ;  /* 0x0003cc0001177983 */ /* 0x000ea20000300800 */
[----:B------:R-:W4:Y:S01]  /*a9830*/  LDL.LU R4, [R1+0x460] ;  /* 0x0004600001047983 */ /* 0x000f220000300800 */
[----:B------:R-:W4:Y:S02]  /*a9840*/  LDL.LU R5, [R1+0x464] ;  /* 0x0004640001057983 */ /* 0x000f240000300800 */
[----:B------:R-:W4:Y:S02]  /*a9850*/  LDL.LU R6, [R1+0x468] ;  /* 0x0004680001067983 */ /* 0x000f240000300800 */
[----:B------:R-:W4:Y:S01]  /*a9860*/  LDL.LU R7, [R1+0x46c] ;  /* 0x00046c0001077983 */ /* 0x000f220000300800 */
[----:B------:R-:W-:Y:S01]  /*a9870*/  STL.64 [R1+0x6c70], R14 ;  /* 0x006c700e01007387 */ /* 0x000fe20000100a00 */
[----:B---3--:R0:W-:Y:S03]  /*a9880*/  STL.64 [R1+0x6c68], R12 ;  /* 0x006c680c01007387 */ /* 0x0081e60000100a00 */
        /* <DEDUP_REMOVED lines=33> */
[----:B------:R0:W-:Y:S02]  /*a9aa0*/  STL.64 [R1+0x6c60], R10 ;  /* 0x006c600a01007387 */ /* 0x0001e40000100a00 */
[----:B------:R-:W-:Y:S01]  /*a9ab0*/  STL.64 [R1+0x6c58], R8 ;  /* 0x006c580801007387 */ /* 0x000fe20000100a00 */
[----:B0-----:R-:W2:Y:S01]  /*a9ac0*/  LDL.LU R10, [R1+0x178] ;  /* 0x00017800010a7983 */ /* 0x001ea20000300800 */
[----:B------:R-:W2:Y:S01]  /*a9ad0*/  LDL.LU R11, [R1+0x17c] ;  /* 0x00017c00010b7983 */ /* 0x000ea20000300800 */
[----:B---3--:R-:W-:Y:S02]  /*a9ae0*/  HMMA.16816.F32.BF16 R16, R16, R6, R20 ;  /* 0x000000061010723c */ /* 0x008fe40000041814 */
[----:B------:R-:W2:Y:S01]  /*a9af0*/  LDL.LU.64 R22, [R1+0x6f88] ;  /* 0x006f880001167983 */ /* 0x000ea20000300a00 */
[----:B------:R-:W2:Y:S11]  /*a9b00*/  LDL.LU.64 R20, [R1+0x6f80] ;  /* 0x006f800001147983 */ /* 0x000eb60000300a00 */
[----:B------:R-:W-:Y:S09]  /*a9b10*/  @!UPT UIADD3 URZ, URZ, URZ, URZ ;  /* 0x0000003f3f3ff290 */ /* 0x000ff2000fffe03f */
        /* <DEDUP_REMOVED lines=35> */
[C---:B---3--:R-:W-:Y:S11]  /*a9d50*/  HMMA.16816.F32.BF16 R16, R20.reuse, R10, R16 ;  /* 0x0000000a1410723c */ /* 0x048ff60000041810 */
[----:B------:R-:W-:Y:S11]  /*a9d60*/  @!UPT UIADD3 URZ, URZ, URZ, URZ ;  /* 0x0000003f3f3ff290 */ /* 0x000ff6000fffe03f */
[----:B------:R-:W-:Y:S01]  /*a9d70*/  @!UPT UIADD3 URZ, URZ, URZ, URZ ;  /* 0x0000003f3f3ff290 */ /* 0x000fe2000fffe03f */
[----:B------:R-:W-:Y:S01]  /*a9d80*/  STL.64 [R1+0x370], R16 ;  /* 0x0003701001007387 */ /* 0x000fe20000100a00 */
[----:B------:R-:W-:Y:S01]  /*a9d90*/  STL.64 [R1+0x378], R18 ;  /* 0x0003781201007387 */ /* 0x000fe20000100a00 */
[----:B--2---:R-:W-:Y:S07]  /*a9da0*/  HMMA.16816.F32.BF16 R8, R20, R26, R12 ;  /* 0x0000001a1408723c */ /* 0x004fee000004180c */
[----:B----4-:R-:W-:Y:S02]  /*a9db0*/  IMAD.MOV.U32 R26, RZ, RZ, R5 ;  /* 0x000000ffff1a7224 */ /* 0x010fe400078e0005 */
[----:B------:R-:W-:Y:S11]  /*a9dc0*/  IMAD.MOV.U32 R27, RZ, RZ, R4 ;  /* 0x000000ffff1b7224 */ /* 0x000ff600078e0004 */
[----:B------:R-:W-:Y:S03]  /*a9dd0*/  @!UPT UIADD3 URZ, URZ, URZ, URZ ;  /* 0x0000003f3f3ff290 */ /* 0x000fe6000fffe03f */
[----:B------:R-:W-:Y:S01]  /*a9de0*/  STL.64 [R1+0x360], R8 ;  /* 0x0003600801007387 */ /* 0x000fe20000100a00 */
[----:B------:R-:W-:Y:S02]  /*a9df0*/  STL.64 [R1+0x368], R10 ;  /* 0x0003680a01007387 */ /* 0x000fe40000100a00 */
[----:B------:R0:W-:Y:S02]  /*a9e00*/  STL.64 [R1+0x6c90], R26 ;  /* 0x006c901a01007387 */ /* 0x0001e40000100a00 */
[----:B------:R-:W2:Y:S01]  /*a9e10*/  LDL.LU R4, [R1+0x200] ;  /* 0x0002000001047983 */ /* 0x000ea20000300800 */
[----:B------:R-:W2:Y:S01]  /*a9e20*/  LDL.LU R5, [R1+0x204] ;  /* 0x0002040001057983 */ /* 0x000ea20000300800 */
[----:B------:R-:W3:Y:S02]  /*a9e30*/  LDL.LU R6, [R1+0x208] ;  /* 0x0002080001067983 */ /* 0x000ee40000300800 */
[----:B------:R-:W3:Y:S02]  /*a9e40*/  LDL.LU R7, [R1+0x20c] ;  /* 0x00020c0001077983 */ /* 0x000ee40000300800 */
[----:B0-----:R-:W-:-:S02]  /*a9e50*/  IMAD.MOV.U32 R26, RZ, RZ, R29 ;  /* 0x000000ffff1a7224 */ /* 0x001fc400078e001d */
[----:B------:R-:W-:Y:S01]  /*a9e60*/  IMAD.MOV.U32 R27, RZ, RZ, R28 ;  /* 0x000000ffff1b7224 */ /* 0x000fe200078e001c */
[----:B---3--:R-:W-:Y:S01]  /*a9e70*/  STL.64 [R1+0x6ca0], R6 ;  /* 0x006ca00601007387 */ /* 0x008fe20000100a00 */
[----:B--2---:R0:W-:Y:S02]  /*a9e80*/  STL.64 [R1+0x6c98], R4 ;  /* 0x006c980401007387 */ /* 0x0041e40000100a00 */
        /* <DEDUP_REMOVED lines=190> */
[----:B------:R-:W4:Y:S02]  /*aaa70*/  LDL.LU R2, [R1+0x6e80] ;  /* 0x006e800001027983 */ /* 0x000f240000300800 */
[----:B------:R-:W4:Y:S02]  /*aaa80*/  LDL.LU R16, [R1+0x350] ;  /* 0x0003500001107983 */ /* 0x000f240000300800 */
[----:B------:R-:W4:Y:S01]  /*aaa90*/  LDL.LU R17, [R1+0x354] ;  /* 0x0003540001117983 */ /* 0x000f220000300800 */
[----:B------:R-:W4:Y:S01]  /*aaaa0*/  LDL.LU R18, [R1+0x358] ;  /* 0x0003580001127983 */ /* 0x000f220000300800 */
[----:B------:R-:W4:Y:S02]  /*aaab0*/  LDL.LU R19, [R1+0x35c] ;  /* 0x00035c0001137983 */ /* 0x000f240000300800 */
[----:B------:R-:W-:-:S02]  /*aaac0*/  IMAD.MOV.U32 R26, RZ, RZ, R0 ;  /* 0x000000ffff1a7224 */ /* 0x000fc400078e0000 */
[----:B------:R-:W-:Y:S01]  /*aaad0*/  IMAD.MOV.U32 R27, RZ, RZ, R3 ;  /* 0x000000ffff1b7224 */ /* 0x000fe200078e0003 */
[----:B------:R-:W4:Y:S01]  /*aaae0*/  LDL.LU R0, [R1+0x6e7c] ;  /* 0x006e7c0001007983 */ /* 0x000f220000300800 */
[----:B------:R-:W4:Y:S03]  /*aaaf0*/  LDL.LU R3, [R1+0x6e78] ;  /* 0x006e780001037983 */ /* 0x000f260000300800 */
        /* <DEDUP_REMOVED lines=29> */
[----:B------:R-:W4:Y:S06]  /*aacd0*/  LDL.LU R8, [R1+0x1e0] ;  /* 0x0001e00001087983 */ /* 0x000f2c0000300800 */
[----:B------:R0:W-:Y:S02]  /*aace0*/  STL.64 [R1+0x350], R16 ;  /* 0x0003501001007387 */ /* 0x0001e40000100a00 */
[----:B------:R1:W-:Y:S02]  /*aacf0*/  STL.64 [R1+0x358], R18 ;  /* 0x0003581201007387 */ /* 0x0003e40000100a00 */
[----:B------:R-:W4:Y:S01]  /*aad00*/  LDL.LU R9, [R1+0x1e4] ;  /* 0x0001e40001097983 */ /* 0x000f220000300800 */
[----:B------:R-:W4:Y:S01]  /*aad10*/  LDL.LU R10, [R1+0x1e8] ;  /* 0x0001e800010a7983 */ /* 0x000f220000300800 */
[----:B------:R-:W4:Y:S03]  /*aad20*/  LDL.LU R11, [R1+0x1ec] ;  /* 0x0001ec00010b7983 */ /* 0x000f260000300800 */
[----:B0-----:R-:W3:Y:S01]  /*aad30*/  LDL.LU R16, [R1+0x1c0] ;  /* 0x0001c00001107983 */ /* 0x001ee20000300800 */
[----:B------:R-:W-:-:S02]  /*aad40*/  IMAD.MOV.U32 R17, RZ, RZ, R2 ;  /* 0x000000ffff117224 */ /* 0x000fc400078e0002 */
[----:B------:R-:W3:Y:S02]  /*aad50*/  LDL.LU R2, [R1+0x6e74] ;  /* 0x006e740001027983 */ /* 0x000ee40000300800 */
[----:B-1----:R-:W-:Y:S02]  /*aad60*/  IMAD.MOV.U32 R18, RZ, RZ, R29 ;  /* 0x000000ffff127224 */ /* 0x002fe400078e001d */
        /* <DEDUP_REMOVED lines=147> */
[----:B------:R-:W2:Y:S01]  /*ab6a0*/  LDL.LU.64 R24, [R1+0x6c78] ;  /* 0x006c780001187983 */ /* 0x000ea20000300a00 */
[C---:B---3--:R-:W-:Y:S11]  /*ab6b0*/  HMMA.16816.F32.BF16 R12, R20.reuse, R26, R12 ;  /* 0x0000001a140c723c */ /* 0x048ff6000004180c */
[----:B------:R-:W-:Y:S11]  /*ab6c0*/  @!UPT UIADD3 URZ, URZ, URZ, URZ ;  /* 0x0000003f3f3ff290 */ /* 0x000ff6000fffe03f */
[----:B------:R-:W-:Y:S01]  /*ab6d0*/  @!UPT UIADD3 URZ, URZ, URZ, URZ ;  /* 0x0000003f3f3ff290 */ /* 0x000fe2000fffe03f */
[----:B------:R-:W-:Y:S01]  /*ab6e0*/  STL.64 [R1+0x1f0], R12 ;  /* 0x0001f00c01007387 */ /* 0x000fe20000100a00 */
[----:B------:R0:W-:Y:S03]  /*ab6f0*/  STL.64 [R1+0x1f8], R14 ;  /* 0x0001f80e01007387 */ /* 0x0001e60000100a00 */
[----:B0-----:R-:W4:Y:S01]  /*ab700*/  LDL.LU.64 R14, [R1+0x6c70] ;  /* 0x006c7000010e7983 */ /* 0x001f220000300a00 */
[----:B------:R-:W3:Y:S02]  /*ab710*/  LDL.LU.64 R12, [R1+0x6c68] ;  /* 0x006c6800010c7983 */ /* 0x000ee40000300a00 */
[----:B------:R-:W-:Y:S02]  /*ab720*/  IMAD.MOV.U32 R26, RZ, RZ, R3 ;  /* 0x000000ffff1a7224 */ /* 0x000fe400078e0003 */
[----:B------:R-:W-:Y:S01]  /*ab730*/  IMAD.MOV.U32 R27, RZ, RZ, R0 ;  /* 0x000000ffff1b7224 */ /* 0x000fe200078e0000 */
[C---:B----4-:R-:W-:Y:S11]  /*ab740*/  HMMA.16816.F32.BF16 R8, R20.reuse, R14, R8 ;  /* 0x0000000e1408723c */ /* 0x050ff60000041808 */
[----:B------:R-:W-:Y:S11]  /*ab750*/  @!UPT UIADD3 URZ, URZ, URZ, URZ ;  /* 0x0000003f3f3ff290 */ /* 0x000ff6000fffe03f */
[----:B------:R-:W-:Y:S01]  /*ab760*/  @!UPT UIADD3 URZ, URZ, URZ, URZ ;  /* 0x0000003f3f3ff290 */ /* 0x000fe2000fffe03f */
[----:B------:R0:W-:Y:S01]  /*ab770*/  STL [R1+0x1e0], R8 ;  /* 0x0001e00801007387 */ /* 0x0001e20000100800 */
[----:B------:R-:W-:Y:S02]  /*ab780*/  IMAD.MOV.U32 R3, RZ, RZ, R10 ;  /* 0x000000ffff037224 */ /* 0x000fe400078e000a */
[----:B------:R-:W-:Y:S02]  /*ab790*/  IMAD.MOV.U32 R0, RZ, RZ, R11 ;  /* 0x000000ffff007224 */ /* 0x000fe400078e000b */
[----:B------:R-:W4:Y:S01]  /*ab7a0*/  LDL.LU.64 R10, [R1+0x6c60] ;  /* 0x006c6000010a7983 */ /* 0x000f220000300a00 */
[----:B------:R-:W-:Y:S02]  /*ab7b0*/  IMAD.MOV.U32 R19, RZ, RZ, R28 ;  /* 0x000000ffff137224 */ /* 0x000fe400078e001c */
[----:B------:R-:W-:Y:S02]  /*ab7c0*/  IMAD.MOV.U32 R28, RZ, RZ, R9 ;  /* 0x000000ffff1c7224 */ /* 0x000fe400078e0009 */
[----:B0-----:R-:W3:Y:S01]  /*ab7d0*/  LDL.LU.64 R8, [R1+0x6c58] ;  /* 0x006c580001087983 */ /* 0x001ee20000300a00 */
[----:B------:R-:W-:Y:S02]  /*ab7e0*/  STL [R1+0x6468], R0 ;  /* 0x0064680001007387 */ /* 0x000fe40000100800 */
[----:B------:R-:W-:Y:S02]  /*ab7f0*/  STL [R1+0x6464], R3 ;  /* 0x0064640301007387 */ /* 0x000fe40000100800 */
[----:B------:R-:W-:Y:S01]  /*ab800*/  STL [R1+0x6460], R28 ;  /* 0x0064601c01007387 */ /* 0x000fe20000100800 */
[C---:B--2---:R-:W-:Y:S01]  /*ab810*/  HMMA.16816.F32.BF16 R4, R20.reuse, R6, R16 ;  /* 0x000000061404723c */ /* 0x044fe20000041810 */
[----:B------:R-:W-:Y:S07]  /*ab820*/  LDSM.16.MT88.4 R16, [R2+0x22000] ;  /* 0x022000000210783b */ /* 0x000fee0000004200 */
[----:B----4-:R-:W-:Y:S01]  /*ab830*/  HMMA.16816.F32.BF16 R24, R20, R10, R24 ;  /* 0x0000000a1418723c */ /* 0x010fe20000041818 */
[----:B------:R-:W-:Y:S11]  /*ab840*/  LDSM.16.M88.4 R20, [R29+0x1080] ;  /* 0x001080001d14783b */ /* 0x000ff60000000200 */
[----:B------:R-:W-:Y:S11]  /*ab850*/  @!UPT UIADD3 URZ, URZ, URZ, URZ ;  /* 0x0000003f3f3ff290 */ /* 0x000ff6000fffe03f */
[----:B------:R-:W-:Y:S01]  /*ab860*/  STL.64 [R1+0x1d0], R24 ;  /* 0x0001d01801007387 */ /* 0x000fe20000100a00 */
[----:B------:R-:W-:Y:S02]  /*ab870*/  STL.64 [R1+0x1d8], R26 ;  /* 0x0001d81a01007387 */ /* 0x000fe40000100a00 */
[----:B------:R-:W0:Y:S04]  /*ab880*/  LDSM.16.M88.4 R24, [R29+0x80] ;  /* 0x000080001d18783b */ /* 0x000e280000000200 */
[----:B------:R-:W-:Y:S01]  /*ab890*/  STL [R1+0x646c], R2 ;  /* 0x00646c0201007387 */ /* 0x000fe20000100800 */
[----:B------:R1:W-:Y:S01]  /*ab8a0*/  STL.64 [R1+0x1c0], R4 ;  /* 0x0001c00401007387 */ /* 0x0003e20000100a00 */
[----:B------:R-:W-:Y:S03]  /*ab8b0*/  STL.64 [R1+0x1c8], R6 ;  /* 0x0001c80601007387 */ /* 0x000fe60000100a00 */
[----:B0-----:R-:W-:Y:S01]  /*ab8c0*/  STL.64 [R1+0x1b0], R24 ;  /* 0x0001b01801007387 */ /* 0x001fe20000100a00 */
[----:B-1----:R-:W-:-:S02]  /*ab8d0*/  IMAD.MOV.U32 R5, RZ, RZ, R24 ;  /* 0x000000ffff057224 */ /* 0x002fc400078e0018 */
[----:B------:R-:W-:Y:S02]  /*ab8e0*/  STL.64 [R1+0x1b8], R26 ;  /* 0x0001b81a01007387 */ /* 0x000fe40000100a00 */
[----:B------:R-:W-:Y:S02]  /*ab8f0*/  IMAD.MOV.U32 R4, RZ, RZ, R25 ;  /* 0x000000ffff047224 */ /* 0x000fe400078e0019 */
[----:B------:R-:W0:Y:S04]  /*ab900*/  LDSM.16.M88.4 R24, [R29+0x2080] ;  /* 0x002080001d18783b */ /* 0x000e280000000200 */
[----:B------:R-:W-:Y:S01]  /*ab910*/  STL.64 [R1+0x1a0], R20 ;  /* 0x0001a01401007387 */ /* 0x000fe20000100a00 */
[----:B------:R-:W-:Y:S02]  /*ab920*/  STL.64 [R1+0x1a8], R22 ;  /* 0x0001a81601007387 */ /* 0x000fe40000100a00 */
[----:B------:R-:W1:Y:S01]  /*ab930*/  LDSM.16.M88.4 R20, [R29+0x3080] ;  /* 0x003080001d14783b */ /* 0x000e620000000200 */
[----:B0-----:R-:W-:Y:S03]  /*ab940*/  STL.64 [R1+0x190], R24 ;  /* 0x0001901801007387 */ /* 0x001fe60000100a00 */
[----:B------:R-:W-:Y:S02]  /*ab950*/  STL.64 [R1+0x198], R26 ;  /* 0x0001981a01007387 */ /* 0x000fe40000100a00 */
[----:B------:R-:W0:Y:S04]  /*ab960*/  LDSM.16.M88.4 R24, [R29+0x4080] ;  /* 0x004080001d18783b */ /* 0x000e280000000200 */
[----:B-1----:R-:W-:Y:S02]  /*ab970*/  STL.64 [R1+0x180], R20 ;  /* 0x0001801401007387 */ /* 0x002fe40000100a00 */
[----:B------:R-:W-:Y:S01]  /*ab980*/  IMAD.MOV.U32 R3, RZ, RZ, R20 ;  /* 0x000000ffff037224 */ /* 0x000fe200078e0014 */
[----:B------:R-:W-:Y:S01]  /*ab990*/  STL.64 [R1+0x188], R22 ;  /* 0x0001881601007387 */ /* 0x000fe20000100a00 */
[----:B------:R-:W-:-:S02]  /*ab9a0*/  IMAD.MOV.U32 R2, RZ, RZ, R21 ;  /* 0x000000ffff027224 */ /* 0x000fc400078e0015 */
[----:B------:R-:W1:Y:S01]  /*ab9b0*/  LDSM.16.M88.4 R20, [R29+0x5080] ;  /* 0x005080001d14783b */ /* 0x000e620000000200 */
[----:B0-----:R-:W-:Y:S03]  /*ab9c0*/  STL.64 [R1+0x170], R24 ;  /* 0x0001701801007387 */ /* 0x001fe60000100a00 */
[----:B------:R-:W-:Y:S02]  /*ab9d0*/  STL.64 [R1+0x178], R26 ;  /* 0x0001781a01007387 */ /* 0x000fe40000100a00 */
[----:B------:R-:W0:Y:S01]  /*ab9e0*/  LDSM.16.M88.4 R24, [R29+0x6080] ;  /* 0x006080001d18783b */ /* 0x000e220000000200 */
[----:B-1----:R-:W-:Y:S03]  /*ab9f0*/  STL.64 [R1+0x160], R20 ;  /* 0x0001601401007387 */ /* 0x002fe60000100a00 */
[----:B------:R-:W-:Y:S02]  /*aba00*/  STL.64 [R1+0x168], R22 ;  /* 0x0001681601007387 */ /* 0x000fe40000100a00 */
        /* <DEDUP_REMOVED lines=60> */
[----:B------:R-:W2:Y:S02]  /*abdd0*/  LDL R0, [R1+0x3ac8] ;  /* 0x003ac80001007983 */ /* 0x000ea40000100800 */
[----:B------:R-:W1:Y:S01]  /*abde0*/  LDSM.16.M88.4 R20, [R29+0x1b080] ;  /* 0x01b080001d14783b */ /* 0x000e620000000200 */
[----:B0-----:R-:W-:Y:S03]  /*abdf0*/  STL.64 [R1+0x10], R24 ;  /* 0x0000101801007387 */ /* 0x001fe60000100a00 */
[----:B------:R-:W-:Y:S02]  /*abe00*/  STL.64 [R1+0x18], R26 ;  /* 0x0000181a01007387 */ /* 0x000fe40000100a00 */
[----:B------:R-:W0:Y:S01]  /*abe10*/  LDSM.16.M88.4 R24, [R29+0x1c080] ;  /* 0x01c080001d18783b */ /* 0x000e220000000200 */
[----:B-1----:R-:W-:Y:S03]  /*abe20*/  STL.64 [R1], R20 ;  /* 0x0000001401007387 */ /* 0x002fe60000100a00 */
[----:B------:R-:W-:Y:S01]  /*abe30*/  STL.64 [R1+0x8], R22 ;  /* 0x0000081601007387 */ /* 0x000fe20000100a00 */
[----:B0-----:R-:W-:Y:S01]  /*abe40*/  STL [R1+0x6064], R26 ;  /* 0x0060641a01007387 */ /* 0x001fe20000100800 */
[----:B------:R-:W-:Y:S02]  /*abe50*/  STL [R1+0x6060], R27 ;  /* 0x0060601b01007387 */ /* 0x000fe40000100800 */
[----:B------:R0:W-:Y:S02]  /*abe60*/  STL.64 [R1+0x6ad0], R24 ;  /* 0x006ad01801007387 */ /* 0x0001e40000100a00 */
[----:B0-----:R-:W4:Y:S04]  /*abe70*/  LDL.64 R24, [R1+0x190] ;  /* 0x0001900001187983 */ /* 0x001f280000100a00 */
[----:B--2---:R-:W-:Y:S04]  /*abe80*/  LDSM.16.MT88.4 R20, [R0+0x22000] ;  /* 0x022000000014783b */ /* 0x004fe80000004200 */
[----:B----4-:R0:W-:Y:S04]  /*abe90*/  STL.64 [R1+0x6c38], R24 ;  /* 0x006c381801007387 */ /* 0x0101e80000100a00 */
[----:B0-----:R-:W2:Y:S01]  /*abea0*/  LDL.LU R24, [R1+0x9a0] ;  /* 0x0009a00001187983 */ /* 0x001ea20000300800 */
[----:B------:R-:W2:Y:S02]  /*abeb0*/  LDL.LU R25, [R1+0x9a4] ;  /* 0x0009a40001197983 */ /* 0x000ea40000300800 */
[----:B------:R-:W4:Y:S02]  /*abec0*/  LDL.LU R26, [R1+0x9a8] ;  /* 0x0009a800011a7983 */ /* 0x000f240000300800 */
[----:B------:R-:W4:Y:S02]  /*abed0*/  LDL.LU R27, [R1+0x9ac] ;  /* 0x0009ac00011b7983 */ /* 0x000f240000300800 */
[----:B----4-:R-:W-:Y:S01]  /*abee0*/  STL.64 [R1+0x6c50], R26 ;  /* 0x006c501a01007387 */ /* 0x010fe20000100a00 */
[----:B--2---:R3:W-:Y:S02]  /*abef0*/  STL.64 [R1+0x6c48], R24 ;  /* 0x006c481801007387 */ /* 0x0047e40000100a00 */
[----:B---3--:R-:W-:-:S02]  /*abf00*/  IMAD.MOV.U32 R24, RZ, RZ, R13 ;  /* 0x000000ffff187224 */ /* 0x008fc400078e000d */
[----:B------:R-:W-:Y:S02]  /*abf10*/  IMAD.MOV.U32 R25, RZ, RZ, R12 ;  /* 0x000000ffff197224 */ /* 0x000fe400078e000c */
[----:B------:R-:W0:Y:S01]  /*abf20*/  LDSM.16.M88.4 R12, [R29+0x1d080] ;  /* 0x01d080001d0c783b */ /* 0x000e220000000200 */
[----:B------:R-:W-:Y:S02]  /*abf30*/  IMAD.MOV.U32 R26, RZ, RZ, R9 ;  /* 0x000000ffff1a7224 */ /* 0x000fe400078e0009 */
[----:B------:R-:W-:Y:S02]  /*abf40*/  IMAD.MOV.U32 R27, RZ, RZ, R8 ;  /* 0x000000ffff1b7224 */ /* 0x000fe400078e0008 */
[----:B------:R-:W1:Y:S04]  /*abf50*/  LDSM.16.M88.4 R8, [R29+0x1e080] ;  /* 0x01e080001d08783b */ /* 0x000e680000000200 */
[----:B0-----:R-:W-:Y:S01]  /*abf60*/  STL [R1+0x6248], R14 ;  /* 0x0062480e01007387 */ /* 0x001fe20000100800 */
[----:B------:R-:W-:Y:S02]  /*abf70*/  STL [R1+0x5ffc], R15 ;  /* 0x005ffc0f01007387 */ /* 0x000fe40000100800 */
[----:B------:R0:W-:Y:S02]  /*abf80*/  STL.64 [R1+0x6c40], R12 ;  /* 0x006c400c01007387 */ /* 0x0001e40000100a00 */
[----:B0-----:R-:W2:Y:S01]  /*abf90*/  LDL.64 R12, [R1+0x1a0] ;  /* 0x0001a000010c7983 */ /* 0x001ea20000100a00 */
[----:B-1----:R0:W-:Y:S02]  /*abfa0*/  STL [R1+0x6abc], R8 ;  /* 0x006abc0801007387 */ /* 0x0021e40000100800 */
[----:B------:R1:W-:Y:S02]  /*abfb0*/  STL [R1+0x6ab8], R9 ;  /* 0x006ab80901007387 */ /* 0x0003e40000100800 */
[----:B0-----:R-:W-:-:S02]  /*abfc0*/  IMAD.MOV.U32 R8, RZ, RZ, R5 ;  /* 0x000000ffff087224 */ /* 0x001fc400078e0005 */
[----:B-1----:R-:W-:Y:S02]  /*abfd0*/  IMAD.MOV.U32 R9, RZ, RZ, R4 ;  /* 0x000000ffff097224 */ /* 0x002fe400078e0004 */
[----:B------:R-:W0:Y:S04]  /*abfe0*/  LDSM.16.M88.4 R4, [R29+0x1f080] ;  /* 0x01f080001d04783b */ /* 0x000e280000000200 */
[----:B------:R-:W-:Y:S01]  /*abff0*/  STL [R1+0x5fe4], R10 ;  /* 0x005fe40a01007387 */ /* 0x000fe20000100800 */
[----:B------:R1:W-:Y:S02]  /*ac000*/  STL [R1+0x5fe0], R11 ;  /* 0x005fe00b01007387 */ /* 0x0003e40000100800 */
[----:B-1----:R-:W-:Y:S01]  /*ac010*/  HMMA.16816.F32.BF16 R8, R16, R8, R24 ;  /* 0x000000081008723c */ /* 0x002fe20000041818 */
[----:B0-----:R-:W-:Y:S01]  /*ac020*/  STL [R1+0x61c4], R6 ;  /* 0x0061c40601007387 */ /* 0x001fe20000100800 */
[----:B------:R-:W-:Y:S02]  /*ac030*/  STL [R1+0x61c0], R7 ;  /* 0x0061c00701007387 */ /* 0x000fe40000100800 */
[----:B------:R-:W-:Y:S02]  /*ac040*/  STL.64 [R1+0x6bf0], R4 ;  /* 0x006bf00401007387 */ /* 0x000fe40000100a00 */
[----:B------:R-:W-:Y:S01]  /*ac050*/  STL [R1+0x42cc], R29 ;  /* 0x0042cc1d01007387 */ /* 0x000fe20000100800 */
[----:B------:R-:W-:Y:S01]  /*ac060*/  STL.64 [R1+0x6aa0], R22 ;  /* 0x006aa01601007387 */ /* 0x000fe20000100a00 */
[----:B------:R0:W-:Y:S03]  /*ac070*/  STL.64 [R1+0x6a98], R20 ;  /* 0x006a981401007387 */ /* 0x0001e60000100a00 */
[----:B0-----:R-:W3:Y:S01]  /*ac080*/  LDL.LU R20, [R1+0x990] ;  /* 0x0009900001147983 */ /* 0x001ee20000300800 */
[----:B------:R-:W3:Y:S02]  /*ac090*/  LDL.LU R21, [R1+0x994] ;  /* 0x0009940001157983 */ /* 0x000ee40000300800 */
[----:B------:R-:W3:Y:S02]  /*ac0a0*/  LDL.LU R22, [R1+0x998] ;  /* 0x0009980001167983 */ /* 0x000ee40000300800 */
[----:B------:R-:W3:Y:S01]  /*ac0b0*/  LDL.LU R23, [R1+0x99c] ;  /* 0x00099c0001177983 */ /* 0x000ee20000300800 */
[----:B------:R-:W4:Y:S01]  /*ac0c0*/  LDL.LU.64 R26, [R1+0x6c50] ;  /* 0x006c5000011a7983 */ /* 0x000f220000300a00 */
[----:B------:R-:W4:Y:S05]  /*ac0d0*/  LDL.LU.64 R24, [R1+0x6c48] ;  /* 0x006c480001187983 */ /* 0x000f2a0000300a00 */
[----:B------:R2:W-:Y:S02]  /*ac0e0*/  STL.64 [R1+0x9b0], R8 ;  /* 0x0009b00801007387 */ /* 0x0005e40000100a00 */
[----:B------:R-:W-:Y:S02]  /*ac0f0*/  STL.64 [R1+0x9b8], R10 ;  /* 0x0009b80a01007387 */ /* 0x000fe40000100a00 */
[----:B--2---:R-:W-:-:S02]  /*ac100*/  IMAD.MOV.U32 R8, RZ, RZ, R12 ;  /* 0x000000ffff087224 */ /* 0x004fc400078e000c */
[----:B------:R-:W-:Y:S01]  /*ac110*/  IMAD.MOV.U32 R9, RZ, RZ, R13 ;  /* 0x000000ffff097224 */ /* 0x000fe200078e000d */
[C---:B----4-:R-:W-:Y:S01]  /*ac120*/  HMMA.16816.F32.BF16 R24, R16.reuse, R12, R24 ;  /* 0x0000000c1018723c */ /* 0x050fe20000041818 */
[----:B------:R-:W2:Y:S11]  /*ac130*/  LDL.LU.64 R12, [R1+0x6c40] ;  /* 0x006c4000010c7983 */ /* 0x000eb60000300a00 */
[----:B------:R-:W-:Y:S11]  /*ac140*/  @!UPT UIADD3 URZ, URZ, URZ, URZ ;  /* 0x0000003f3f3ff290 */ /* 0x000ff6000fffe03f */
[----:B------:R0:W-:Y:S01]  /*ac150*/  STL [R1+0x9a4], R25 ;  /* 0x0009a41901007387 */ /* 0x0001e20000100800 */
[----:B------:R-:W-:Y:S02]  /*ac160*/  STL.64 [R1+0x9a8], R26 ;  /* 0x0009a81a01007387 */ /* 0x000fe40000100a00 */
[----:B------:R-:W-:Y:S02]  /*ac170*/  IMAD.MOV.U32 R14, RZ, RZ, R24 ;  /* 0x000000ffff0e7224 */ /* 0x000fe400078e0018 */
[----:B0-----:R-:W3:Y:S03]  /*ac180*/  LDL.LU.64 R24, [R1+0x6c38] ;  /* 0x006c380001187983 */ /* 0x001ee60000300a00 */
[----:B------:R-:W-:Y:S01]  /*ac190*/  STL [R1+0x624c], R14 ;  /* 0x00624c0e01007387 */ /* 0x000fe20000100800 */
[----:B---3--:R-:W-:Y:S01]  /*ac1a0*/  HMMA.16816.F32.BF16 R20, R16, R24, R20 ;  /* 0x000000181014723c */ /* 0x008fe20000041814 */
[----:B------:R-:W-:-:S02]  /*ac1b0*/  IMAD.MOV.U32 R11, RZ, RZ, R24 ;  /* 0x000000ffff0b7224 */ /* 0x000fc400078e0018 */
[----:B------:R-:W-:Y:S11]  /*ac1c0*/  IMAD.MOV.U32 R10, RZ, RZ, R25 ;  /* 0x000000ffff0a7224 */ /* 0x000ff600078e0019 */
[----:B------:R-:W-:Y:S09]  /*ac1d0*/  @!UPT UIADD3 URZ, URZ, URZ, URZ ;  /* 0x0000003f3f3ff290 */ /* 0x000ff2000fffe03f */
[----:B------:R0:W-:Y:S01]  /*ac1e0*/  STL.64 [R1+0x990], R20 ;  /* 0x0009901401007387 */ /* 0x0001e20000100a00 */
[----:B------:R1:W-:Y:S03]  /*ac1f0*/  STL.64 [R1+0x998], R22 ;  /* 0x0009981601007387 */ /* 0x0003e60000100a00 */
[----:B0-----:R-:W3:Y:S01]  /*ac200*/  LDL.LU R20, [R1+0x970] ;  /* 0x0009700001147983 */ /* 0x001ee20000300800 */
[----:B------:R-:W3:Y:S02]  /*ac210*/  LDL.LU R21, [R1+0x974] ;  /* 0x0009740001157983 */ /* 0x000ee40000300800 */
[----:B-1----:R-:W3:Y:S02]  /*ac220*/  LDL.LU R22, [R1+0x978] ;  /* 0x0009780001167983 */ /* 0x002ee40000300800 */
[----:B------:R-:W3:Y:S01]  /*ac230*/  LDL.LU R23, [R1+0x97c] ;  /* 0x00097c0001177983 */ /* 0x000ee20000300800 */
[----:B------:R-:W3:Y:S01]  /*ac240*/  LDL.64 R24, [R1+0x170] ;  /* 0x0001700001187983 */ /* 0x000ee20000100a00 */
[----:B------:R-:W-:Y:S02]  /*ac250*/  STL.64 [R1+0x6ac8], R10 ;  /* 0x006ac80a01007387 */ /* 0x000fe40000100a00 */
[----:B------:R0:W-:Y:S02]  /*ac260*/  STL.64 [R1+0x6ac0], R8 ;  /* 0x006ac00801007387 */ /* 0x0001e40000100a00 */
[----:B0-----:R-:W4:Y:S01]  /*ac270*/  LDL.LU R8, [R1+0x980] ;  /* 0x0009800001087983 */ /* 0x001f220000300800 */
[----:B------:R-:W4:Y:S02]  /*ac280*/  LDL.LU R9, [R1+0x984] ;  /* 0x0009840001097983 */ /* 0x000f240000300800 */
[----:B------:R-:W4:Y:S02]  /*ac290*/  LDL.LU R10, [R1+0x988] ;  /* 0x00098800010a7983 */ /* 0x000f240000300800 */
[----:B------:R-:W4:Y:S02]  /*ac2a0*/  LDL.LU R11, [R1+0x98c] ;  /* 0x00098c00010b7983 */ /* 0x000f240000300800 */
[----:B------:R-:W-:-:S02]  /*ac2b0*/  IMAD.MOV.U32 R4, RZ, RZ, R3 ;  /* 0x000000ffff047224 */ /* 0x000fc400078e0003 */
[----:B------:R-:W-:-:S07]  /*ac2c0*/  IMAD.MOV.U32 R5, RZ, RZ, R2 ;  /* 0x000000ffff057224 */ /* 0x000fce00078e0002 */
[C---:B----4-:R-:W-:Y:S01]  /*ac2d0*/  HMMA.16816.F32.BF16 R8, R16.reuse, R4, R8 ;  /* 0x000000041008723c */ /* 0x050fe20000041808 */
[----:B------:R-:W4:Y:S04]  /*ac2e0*/  LDL.64 R4, [R1+0x140] ;  /* 0x0001400001047983 */ /* 0x000f280000100a00 */
[----:B----4-:R0:W-:Y:S11]  /*ac2f0*/  STL.64 [R1+0x6c08], R4 ;  /* 0x006c080401007387 */ /* 0x0101f60000100a00 */
[----:B------:R-:W-:Y:S07]  /*ac300*/  @!UPT UIADD3 URZ, URZ, URZ, URZ ;  /* 0x0000003f3f3ff290 */ /* 0x000fee000fffe03f */
[----:B------:R-:W-:Y:S02]  /*ac310*/  STL.64 [R1+0x980], R8 ;  /* 0x0009800801007387 */ /* 0x000fe40000100a00 */
[----:B------:R-:W-:Y:S01]  /*ac320*/  STL.64 [R1+0x988], R10 ;  /* 0x0009880a01007387 */ /* 0x000fe20000100a00 */
[----:B0-----:R-:W4:Y:S04]  /*ac330*/  LDL.64 R4, [R1+0x150] ;  /* 0x0001500001047983 */ /* 0x001f280000100a00 */
[----:B----4-:R0:W-:Y:S04]  /*ac340*/  STL.64 [R1+0x6c20], R4 ;  /* 0x006c200401007387 */ /* 0x0101e80000100a00 */
[----:B0-----:R-:W4:Y:S01]  /*ac350*/  LDL.LU R4, [R1+0x960] ;  /* 0x0009600001047983 */ /* 0x001f220000300800 */
[----:B------:R-:W4:Y:S02]  /*ac360*/  LDL.LU R5, [R1+0x964] ;  /* 0x0009640001057983 */ /* 0x000f240000300800 */
[----:B------:R-:W4:Y:S02]  /*ac370*/  LDL.LU R6, [R1+0x968] ;  /* 0x0009680001067983 */ /* 0x000f240000300800 */
[----:B------:R-:W4:Y:S01]  /*ac380*/  LDL.LU R7, [R1+0x96c] ;  /* 0x00096c0001077983 */ /* 0x000f220000300800 */
[----:B------:R-:W2:Y:S01]  /*ac390*/  LDL.LU R8, [R1+0x930] ;  /* 0x0009300001087983 */ /* 0x000ea20000300800 */
        /* <DEDUP_REMOVED lines=15> */
[C---:B---3--:R-:W-:Y:S01]  /*ac490*/  HMMA.16816.F32.BF16 R20, R16.reuse, R24, R20 ;  /* 0x000000181014723c */ /* 0x048fe20000041814 */
[----:B--2---:R-:W-:Y:S01]  /*ac4a0*/  STL.64 [R1+0x6c30], R10 ;  /* 0x006c300a01007387 */ /* 0x004fe20000100a00 */
[----:B------:R0:W-:Y:S03]  /*ac4b0*/  STL.64 [R1+0x6c28], R8 ;  /* 0x006c280801007387 */ /* 0x0001e60000100a00 */
[----:B0-----:R-:W4:Y:S11]  /*ac4c0*/  LDL.64 R8, [R1+0x160] ;  /* 0x0001600001087983 */ /* 0x001f360000100a00 */
[----:B------:R-:W-:Y:S07]  /*ac4d0*/  @!UPT UIADD3 URZ, URZ, URZ, URZ ;  /* 0x0000003f3f3ff290 */ /* 0x000fee000fffe03f */
[----:B------:R0:W-:Y:S02]  /*ac4e0*/  STL.64 [R1+0x970], R20 ;  /* 0x0009701401007387 */ /* 0x0001e40000100a00 */
[----:B------:R1:W-:Y:S02]  /*ac4f0*/  STL [R1+0x978], R22 ;  /* 0x0009781601007387 */ /* 0x0003e40000100800 */
[----:B------:R-:W-:Y:S02]  /*ac500*/  IMAD.MOV.U32 R0, RZ, RZ, R25 ;  /* 0x000000ffff007224 */ /* 0x000fe400078e0019 */
[----:B------:R-:W-:Y:S02]  /*ac510*/  IMAD.MOV.U32 R2, RZ, RZ, R24 ;  /* 0x000000ffff027224 */ /* 0x000fe400078e0018 */
[----:B------:R-:W-:Y:S01]  /*ac520*/  IMAD.MOV.U32 R15, RZ, RZ, R23 ;  /* 0x000000ffff0f7224 */ /* 0x000fe200078e0017 */
[----:B0-----:R-:W2:Y:S01]  /*ac530*/  LDL.LU R20, [R1+0x920] ;  /* 0x0009200001147983 */ /* 0x001ea20000300800 */
[----:B------:R-:W2:Y:S02]  /*ac540*/  LDL.LU R21, [R1+0x924] ;  /* 0x0009240001157983 */ /* 0x000ea40000300800 */
[----:B-1----:R-:W2:Y:S02]  /*ac550*/  LDL.LU R22, [R1+0x928] ;  /* 0x0009280001167983 */ /* 0x002ea40000300800 */
[----:B------:R-:W2:Y:S01]  /*ac560*/  LDL.LU R23, [R1+0x92c] ;  /* 0x00092c0001177983 */ /* 0x000ea20000300800 */
[----:B------:R-:W2:Y:S01]  /*ac570*/  LDL.64 R24, [R1+0x120] ;  /* 0x0001200001187983 */ /* 0x000ea20000100a00 */
[----:B------:R-:W-:Y:S02]  /*ac580*/  STL [R1+0x69bc], R0 ;  /* 0x0069bc0001007387 */ /* 0x000fe40000100800 */
[----:B------:R-:W-:Y:S02]  /*ac590*/  STL [R1+0x69b8], R2 ;  /* 0x0069b80201007387 */ /* 0x000fe40000100800 */
[----:B------:R-:W-:Y:S01]  /*ac5a0*/  STL [R1+0x6588], R15 ;  /* 0x0065880f01007387 */ /* 0x000fe20000100800 */
[----:B------:R-:W3:Y:S01]  /*ac5b0*/  LDL.LU.64 R10, [R1+0x6c30] ;  /* 0x006c3000010a7983 */ /* 0x000ee20000300a00 */
[----:B----4-:R-:W-:Y:S01]  /*ac5c0*/  HMMA.16816.F32.BF16 R4, R16, R8, R4 ;  /* 0x000000081004723c */ /* 0x010fe20000041804 */
[----:B------:R-:W-:-:S02]  /*ac5d0*/  IMAD.MOV.U32 R28, RZ, RZ, R8 ;  /* 0x000000ffff1c7224 */ /* 0x000fc400078e0008 */
[----:B------:R-:W-:Y:S02]  /*ac5e0*/  IMAD.MOV.U32 R3, RZ, RZ, R9 ;  /* 0x000000ffff037224 */ /* 0x000fe400078e0009 */
[----:B------:R-:W3:Y:S11]  /*ac5f0*/  LDL.LU.64 R8, [R1+0x6c28] ;  /* 0x006c280001087983 */ /* 0x000ef60000300a00 */
[----:B------:R-:W-:Y:S07]  /*ac600*/  @!UPT UIADD3 URZ, URZ, URZ, URZ ;  /* 0x0000003f3f3ff290 */ /* 0x000fee000fffe03f */
[----:B------:R0:W-:Y:S01]  /*ac610*/  STL.64 [R1+0x960], R4 ;  /* 0x0009600401007387 */ /* 0x0001e20000100a00 */
[----:B------:R-:W-:Y:S03]  /*ac620*/  STL [R1+0x968], R6 ;  /* 0x0009680601007387 */ /* 0x000fe60000100800 */
[----:B0-----:R-:W3:Y:S01]  /*ac630*/  LDL.LU.64 R4, [R1+0x6c20] ;  /* 0x006c200001047983 */ /* 0x001ee20000300a00 */
[----:B------:R-:W-:Y:S02]  /*ac640*/  IMAD.MOV.U32 R14, RZ, RZ, R7 ;  /* 0x000000ffff0e7224 */ /* 0x000fe400078e0007 */
[----:B------:R-:W-:Y:S02]  /*ac650*/  STL [R1+0x69c4], R3 ;  /* 0x0069c40301007387 */ /* 0x000fe40000100800 */
[----:B------:R-:W-:Y:S01]  /*ac660*/  STL [R1+0x69c0], R28 ;  /* 0x0069c01c01007387 */ /* 0x000fe20000100800 */
[----:B------:R-:W-:Y:S01]  /*ac670*/  STL [R1+0x658c], R14 ;  /* 0x00658c0e01007387 */ /* 0x000fe20000100800 */
[----:B------:R0:W-:Y:S03]  /*ac680*/  STL.64 [R1+0x6ad8], R12 ;  /* 0x006ad80c01007387 */ /* 0x0001e60000100a00 */
[----:B0-----:R-:W4:Y:S01]  /*ac690*/  LDL.64 R12, [R1+0x130] ;  /* 0x00013000010c7983 */ /* 0x001f220000100a00 */
[----:B---3--:R-:W-:Y:S01]  /*ac6a0*/  HMMA.16816.F32.BF16 R8, R16, R4, R8 ;  /* 0x000000041008723c */ /* 0x008fe20000041808 */
[----:B------:R-:W-:-:S02]  /*ac6b0*/  IMAD.MOV.U32 R2, RZ, RZ, R4 ;  /* 0x000000ffff027224 */ /* 0x000fc400078e0004 */
[----:B------:R-:W-:Y:S11]  /*ac6c0*/  IMAD.MOV.U32 R29, RZ, RZ, R5 ;  /* 0x000000ffff1d7224 */ /* 0x000ff600078e0005 */
[----:B------:R-:W-:Y:S09]  /*ac6d0*/  @!UPT UIADD3 URZ, URZ, URZ, URZ ;  /* 0x0000003f3f3ff290 */ /* 0x000ff2000fffe03f */
[----:B------:R-:W-:Y:S01]  /*ac6e0*/  STL.64 [R1+0x950], R8 ;  /* 0x0009500801007387 */ /* 0x000fe20000100a00 */
[----:B------:R0:W-:Y:S03]  /*ac6f0*/  STL.64 [R1+0x958], R10 ;  /* 0x0009580a01007387 */ /* 0x0001e60000100a00 */
[----:B0-----:R-:W3:Y:S01]  /*ac700*/  LDL.LU.64 R10, [R1+0x6c18] ;  /* 0x006c1800010a7983 */ /* 0x001ee20000300a00 */
[----:B------:R-:W3:Y:S02]  /*ac710*/  LDL.LU.64 R8, [R1+0x6c10] ;  /* 0x006c100001087983 */ /* 0x000ee40000300a00 */
[----:B------:R-:W3:Y:S02]  /*ac720*/  LDL.LU.64 R4, [R1+0x6c08] ;  /* 0x006c080001047983 */ /* 0x000ee40000300a00 */
[----:B------:R-:W-:Y:S01]  /*ac730*/  STL [R1+0x69cc], R29 ;  /* 0x0069cc1d01007387 */ /* 0x000fe20000100800 */
[----:B------:R-:W-:Y:S01]  /*ac740*/  STL [R1+0x69c8], R2 ;  /* 0x0069c80201007387 */ /* 0x000fe20000100800 */
[----:B---3--:R-:W-:Y:S11]  /*ac750*/  HMMA.16816.F32.BF16 R8, R16, R4, R8 ;  /* 0x000000041008723c */ /* 0x008ff60000041808 */
[----:B------:R-:W-:Y:S11]  /*ac760*/  @!UPT UIADD3 URZ, URZ, URZ, URZ ;  /* 0x0000003f3f3ff290 */ /* 0x000ff6000fffe03f */
[----:B------:R-:W-:Y:S01]  /*ac770*/  @!UPT UIADD3 URZ, URZ, URZ, URZ ;  /* 0x0000003f3f3ff290 */ /* 0x000fe2000fffe03f */
[----:B------:R-:W-:Y:S01]  /*ac780*/  STL.64 [R1+0x940], R8 ;  /* 0x0009400801007387 */ /* 0x000fe20000100a00 */
[----:B------:R0:W-:Y:S03]  /*ac790*/  STL.64 [R1+0x948], R10 ;  /* 0x0009480a01007387 */ /* 0x0001e60000100a00 */
[----:B0-----:R-:W3:Y:S01]  /*ac7a0*/  LDL.LU.64 R10, [R1+0x6c00] ;  /* 0x006c0000010a7983 */ /* 0x001ee20000300a00 */
[----:B------:R-:W3:Y:S02]  /*ac7b0*/  LDL.LU.64 R8, [R1+0x6bf8] ;  /* 0x006bf80001087983 */ /* 0x000ee40000300a00 */
[----:B------:R-:W-:Y:S02]  /*ac7c0*/  IMAD.MOV.U32 R28, RZ, RZ, R4 ;  /* 0x000000ffff1c7224 */ /* 0x000fe400078e0004 */
[----:B------:R-:W-:Y:S02]  /*ac7d0*/  IMAD.MOV.U32 R0, RZ, RZ, R5 ;  /* 0x000000ffff007224 */ /* 0x000fe400078e0005 */
[----:B------:R-:W2:Y:S03]  /*ac7e0*/  LDL.LU.64 R4, [R1+0x6bf0] ;  /* 0x006bf00001047983 */ /* 0x000ea60000300a00 */
[----:B------:R-:W-:Y:S02]  /*ac7f0*/  STL [R1+0x69d4], R0 ;  /* 0x0069d40001007387 */ /* 0x000fe40000100800 */
[----:B------:R-:W-:Y:S02]  /*ac800*/  STL [R1+0x69d0], R28 ;  /* 0x0069d01c01007387 */ /* 0x000fe40000100800 */
[----:B----4-:R-:W-:-:S02]  /*ac810*/  IMAD.MOV.U32 R3, RZ, RZ, R13 ;  /* 0x000000ffff037224 */ /* 0x010fc400078e000d */
[----:B------:R-:W-:Y:S01]  /*ac820*/  IMAD.MOV.U32 R2, RZ, RZ, R12 ;  /* 0x000000ffff027224 */ /* 0x000fe200078e000c */
[C---:B---3--:R-:W-:Y:S11]  /*ac830*/  HMMA.16816.F32.BF16 R8, R16.reuse, R12, R8 ;  /* 0x0000000c1008723c */ /* 0x048ff60000041808 */
[----:B------:R-:W-:Y:S11]  /*ac840*/  @!UPT UIADD3 URZ, URZ, URZ, URZ ;  /* 0x0000003f3f3ff290 */ /* 0x000ff6000fffe03f */
[----:B------:R-:W-:Y:S01]  /*ac850*/  @!UPT UIADD3 URZ, URZ, URZ, URZ ;  /* 0x0000003f3f3ff290 */ /* 0x000fe2000fffe03f */
[----:B------:R2:W-:Y:S01]  /*ac860*/  STL.64 [R1+0x930], R8 ;  /* 0x0009300801007387 */ /* 0x0005e20000100a00 */
[----:B------:R-:W-:Y:S02]  /*ac870*/  IMAD.MOV.U32 R6, RZ, RZ, R10 ;  /* 0x000000ffff067224 */ /* 0x000fe400078e000a */
[----:B------:R-:W-:Y:S02]  /*ac880*/  IMAD.MOV.U32 R7, RZ, RZ, R11 ;  /* 0x000000ffff077224 */ /* 0x000fe400078e000b */
[C---:B--2---:R-:W-:Y:S01]  /*ac890*/  HMMA.16816.F32.BF16 R8, R16.reuse, R24, R20 ;  /* 0x000000181008723c */ /* 0x044fe20000041814 */
[----:B------:R-:W-:Y:S01]  /*ac8a0*/  STL [R1+0x69dc], R3 ;  /* 0x0069dc0301007387 */ /* 0x000fe20000100800 */
[----:B------:R-:W-:Y:S02]  /*ac8b0*/  STL [R1+0x69d8], R2 ;  /* 0x0069d80201007387 */ /* 0x000fe40000100800 */
[----:B------:R-:W-:Y:S02]  /*ac8c0*/  STL [R1+0x61cc], R7 ;  /* 0x0061cc0701007387 */ /* 0x000fe40000100800 */
[----:B------:R-:W-:Y:S01]  /*ac8d0*/  STL [R1+0x61c8], R6 ;  /* 0x0061c80601007387 */ /* 0x000fe20000100800 */
[----:B------:R0:W-:Y:S04]  /*ac8e0*/  STL.64 [R1+0x6be8], R4 ;  /* 0x006be80401007387 */ /* 0x0001e80000100a00 */
[----:B0-----:R-:W2:Y:S11]  /*ac8f0*/  LDL.64 R4, [R1+0x110] ;  /* 0x0001100001047983 */ /* 0x001eb60000100a00 */
[----:B------:R-:W-:Y:S01]  /*ac900*/  @!UPT UIADD3 URZ, URZ, URZ, URZ ;  /* 0x0000003f3f3ff290 */ /* 0x000fe2000fffe03f */
[----:B------:R-:W-:Y:S01]  /*ac910*/  STL.64 [R1+0x920], R8 ;  /* 0x0009200801007387 */ /* 0x000fe20000100a00 */
[----:B------:R-:W-:Y:S02]  /*ac920*/  STL.64 [R1+0x928], R10 ;  /* 0x0009280a01007387 */ /* 0x000fe40000100a00 */
        /* <DEDUP_REMOVED lines=12> */
[----:B0-----:R-:W3:Y:S04]  /*ac9f0*/  LDL.64 R12, [R1+0x100] ;  /* 0x00010000010c7983 */ /* 0x001ee80000100a00 */
[----:B---3--:R0:W-:Y:S04]  /*aca00*/  STL.64 [R1+0x6be0], R12 ;  /* 0x006be00c01007387 */ /* 0x0081e80000100a00 */
[----:B0-----:R-:W2:Y:S01]  /*aca10*/  LDL.LU R12, [R1+0x910] ;  /* 0x00091000010c7983 */ /* 0x001ea20000300800 */
[----:B------:R-:W2:Y:S02]  /*aca20*/  LDL.LU R13, [R1+0x914] ;  /* 0x00091400010d7983 */ /* 0x000ea40000300800 */
[----:B------:R-:W2:Y:S02]  /*aca30*/  LDL.LU R14, [R1+0x918] ;  /* 0x00091800010e7983 */ /* 0x000ea40000300800 */
[----:B------:R-:W2:Y:S01]  /*aca40*/  LDL.LU R15, [R1+0x91c] ;  /* 0x00091c00010f7983 */ /* 0x000ea20000300800 */
[----:B------:R-:W3:Y:S04]  /*aca50*/  LDL.64 R8, [R1+0xe0] ;  /* 0x0000e00001087983 */ /* 0x000ee80000100a00 */
[----:B---3--:R0:W-:Y:S04]  /*aca60*/  STL.64 [R1+0x6bc0], R8 ;  /* 0x006bc00801007387 */ /* 0x0081e80000100a00 */
[----:B0-----:R-:W3:Y:S01]  /*aca70*/  LDL.64 R8, [R1+0xf0] ;  /* 0x0000f00001087983 */ /* 0x001ee20000100a00 */
[----:B--2---:R-:W-:Y:S01]  /*aca80*/  HMMA.16816.F32.BF16 R12, R16, R4, R12 ;  /* 0x00000004100c723c */ /* 0x004fe2000004180c */
[----:B------:R-:W-:-:S02]  /*aca90*/  IMAD.MOV.U32 R29, RZ, RZ, R25 ;  /* 0x000000ffff1d7224 */ /* 0x000fc400078e0019 */
[----:B------:R-:W-:Y:S02]  /*acaa0*/  IMAD.MOV.U32 R28, RZ, RZ, R24 ;  /* 0x000000ffff1c7224 */ /* 0x000fe400078e0018 */
[----:B------:R-:W-:Y:S02]  /*acab0*/  IMAD.MOV.U32 R2, RZ, RZ, R4 ;  /* 0x000000ffff027224 */ /* 0x000fe400078e0004 */
[----:B------:R-:W-:Y:S01]  /*acac0*/  IMAD.MOV.U32 R0, RZ, RZ, R5 ;  /* 0x000000ffff007224 */ /* 0x000fe200078e0005 */
[----:B---3--:R0:W-:Y:S04]  /*acad0*/  STL.64 [R1+0x6bd8], R8 ;  /* 0x006bd80801007387 */ /* 0x0081e80000100a00 */
        /* <DEDUP_REMOVED lines=8> */
[----:B------:R-:W3:Y:S01]  /*acb60*/  LDL.64 R24, [R1+0xd0] ;  /* 0x0000d00001187983 */ /* 0x000ee20000100a00 */
[----:B------:R-:W-:Y:S02]  /*acb70*/  STL [R1+0x69e4], R29 ;  /* 0x0069e41d01007387 */ /* 0x000fe40000100800 */
[----:B------:R-:W-:Y:S02]  /*acb80*/  STL [R1+0x69e0], R28 ;  /* 0x0069e01c01007387 */ /* 0x000fe40000100800 */
[----:B------:R-:W4:Y:S01]  /*acb90*/  LDL.LU.64 R4, [R1+0x6be8] ;  /* 0x006be80001047983 */ /* 0x000f220000300a00 */
[----:B------:R0:W-:Y:S04]  /*acba0*/  STL.64 [R1+0x910], R12 ;  /* 0x0009100c01007387 */ /* 0x0001e80000100a00 */
[----:B0-----:R-:W2:Y:S01]  /*acbb0*/  LDL.LU.64 R12, [R1+0x6be0] ;  /* 0x006be000010c7983 */ /* 0x001ea20000300a00 */
[----:B------:R-:W-:-:S02]  /*acbc0*/  IMAD.MOV.U32 R6, RZ, RZ, R15 ;  /* 0x000000ffff067224 */ /* 0x000fc400078e000f */
[----:B------:R-:W-:Y:S02]  /*acbd0*/  IMAD.MOV.U32 R7, RZ, RZ, R14 ;  /* 0x000000ffff077224 */ /* 0x000fe400078e000e */
[----:B------:R-:W-:Y:S01]  /*acbe0*/  STL [R1+0x69ec], R0 ;  /* 0x0069ec0001007387 */ /* 0x000fe20000100800 */
[----:B------:R-:W-:Y:S01]  /*acbf0*/  STL [R1+0x69e8], R2 ;  /* 0x0069e80201007387 */ /* 0x000fe20000100800 */
[----:B------:R-:W-:Y:S02]  /*acc00*/  STL [R1+0x61d4], R6 ;  /* 0x0061d40601007387 */ /* 0x000fe40000100800 */
[----:B------:R-:W-:Y:S01]  /*acc10*/  STL [R1+0x61d0], R7 ;  /* 0x0061d00701007387 */ /* 0x000fe20000100800 */
[C---:B--2---:R-:W-:Y:S01]  /*acc20*/  HMMA.16816.F32.BF16 R8, R16.reuse, R12, R8 ;  /* 0x0000000c1008723c */ /* 0x044fe20000041808 */
[----:B------:R-:W-:Y:S02]  /*acc30*/  IMAD.MOV.U32 R28, RZ, RZ, R12 ;  /* 0x000000ffff1c7224 */ /* 0x000fe400078e000c */
        /* <DEDUP_REMOVED lines=9> */
[----:B--2---:R-:W-:Y:S01]  /*accd0*/  HMMA.16816.F32.BF16 R12, R16, R8, R12 ;  /* 0x00000008100c723c */ /* 0x004fe2000004180c */
[----:B------:R-:W-:-:S02]  /*acce0*/  IMAD.MOV.U32 R2, RZ, RZ, R8 ;  /* 0x000000ffff027224 */ /* 0x000fc400078e0008 */
[----:B------:R-:W-:Y:S02]  /*accf0*/  IMAD.MOV.U32 R29, RZ, RZ, R9 ;  /* 0x000000ffff1d7224 */ /* 0x000fe400078e0009 */
[----:B------:R-:W2:Y:S11]  /*acd00*/  LDL.LU.64 R8, [R1+0x6bc0] ;  /* 0x006bc00001087983 */ /* 0x000eb60000300a00 */
[----:B------:R-:W-:Y:S07]  /*acd10*/  @!UPT UIADD3 URZ, URZ, URZ, URZ ;  /* 0x0000003f3f3ff290 */ /* 0x000fee000fffe03f */
[----:B------:R0:W-:Y:S01]  /*acd20*/  STL.64 [R1+0x8f0], R12 ;  /* 0x0008f00c01007387 */ /* 0x0001e20000100a00 */
[----:B------:R-:W-:Y:S02]  /*acd30*/  IMAD.MOV.U32 R6, RZ, RZ, R14 ;  /* 0x000000ffff067224 */ /* 0x000fe400078e000e */
[----:B------:R-:W-:Y:S02]  /*acd40*/  IMAD.MOV.U32 R7, RZ, RZ, R15 ;  /* 0x000000ffff077224 */ /* 0x000fe400078e000f */
[----:B------:R-:W2:Y:S04]  /*acd50*/  LDL.LU.64 R14, [R1+0x6bb8] ;  /* 0x006bb800010e7983 */ /* 0x000ea80000300a00 */
[----:B0-----:R-:W2:Y:S01]  /*acd60*/  LDL.LU.64 R12, [R1+0x6bb0] ;  /* 0x006bb000010c7983 */ /* 0x001ea20000300a00 */
[----:B------:R-:W-:Y:S02]  /*acd70*/  STL.64 [R1+0x6ab0], R6 ;  /* 0x006ab00601007387 */ /* 0x000fe40000100a00 */
[----:B----4-:R2:W-:Y:S02]  /*acd80*/  STL.64 [R1+0x6aa8], R4 ;  /* 0x006aa80401007387 */ /* 0x0105e40000100a00 */
[----:B------:R-:W-:Y:S01]  /*acd90*/  STL [R1+0x69fc], R29 ;  /* 0x0069fc1d01007387 */ /* 0x000fe20000100800 */
[----:B------:R-:W-:Y:S01]  /*acda0*/  STL [R1+0x69f8], R2 ;  /* 0x0069f80201007387 */ /* 0x000fe20000100800 */
[----:B--2---:R-:W-:Y:S01]  /*acdb0*/  HMMA.16816.F32.BF16 R4, R16, R8, R12 ;  /* 0x000000081004723c */ /* 0x004fe2000004180c */
[----:B------:R-:W-:-:S02]  /*acdc0*/  IMAD.MOV.U32 R0, RZ, RZ, R9 ;  /* 0x000000ffff007224 */ /* 0x000fc400078e0009 */
[----:B------:R-:W-:Y:S11]  /*acdd0*/  IMAD.MOV.U32 R28, RZ, RZ, R8 ;  /* 0x000000ffff1c7224 */ /* 0x000ff600078e0008 */
[----:B------:R-:W-:Y:S09]  /*acde0*/  @!UPT UIADD3 URZ, URZ, URZ, URZ ;  /* 0x0000003f3f3ff290 */ /* 0x000ff2000fffe03f */
[----:B------:R-:W-:Y:S01]  /*acdf0*/  STL.64 [R1+0x8e0], R4 ;  /* 0x0008e00401007387 */ /* 0x000fe20000100a00 */
[----:B------:R3:W-:Y:S02]  /*ace00*/  STL.64 [R1+0x8e8], R6 ;  /* 0x0008e80601007387 */ /* 0x0007e40000100a00 */
[----:B---3--:R-:W-:Y:S01]  /*ace10*/  HMMA.16816.F32.BF16 R4, R16, R24, R20 ;  /* 0x000000181004723c */ /* 0x008fe20000041814 */
[----:B------:R-:W-:Y:S01]  /*ace20*/  STL [R1+0x6a04], R0 ;  /* 0x006a040001007387 */ /* 0x000fe20000100800 */
[----:B------:R-:W-:Y:S11]  /*ace30*/  STL [R1+0x6a00], R28 ;  /* 0x006a001c01007387 */ /* 0x000ff60000100800 */
[----:B------:R-:W-:Y:S10]  /*ace40*/  @!UPT UIADD3 URZ, URZ, URZ, URZ ;  /* 0x0000003f3f3ff290 */ /* 0x000ff4000fffe03f */
[----:B------:R0:W-:Y:S01]  /*ace50*/  STL.64 [R1+0x8d0], R4 ;  /* 0x0008d00401007387 */ /* 0x0001e20000100a00 */
[----:B------:R-:W-:Y:S03]  /*ace60*/  STL.64 [R1+0x8d8], R6 ;  /* 0x0008d80601007387 */ /* 0x000fe60000100a00 */
[----:B0-----:R-:W2:Y:S04]  /*ace70*/  LDL.64 R4, [R1+0x80] ;  /* 0x0000800001047983 */ /* 0x001ea80000100a00 */
[----:B--2---:R0:W-:Y:S04]  /*ace80*/  STL.64 [R1+0x6b50], R4 ;  /* 0x006b500401007387 */ /* 0x0041e80000100a00 */
[----:B0-----:R-:W2:Y:S04]  /*ace90*/  LDL.64 R4, [R1+0x90] ;  /* 0x0000900001047983 */ /* 0x001ea80000100a00 */
[----:B--2---:R0:W-:Y:S01]  /*acea0*/  STL.64 [R1+0x6b68], R4 ;  /* 0x006b680401007387 */ /* 0x0041e20000100a00 */
[----:B------:R-:W2:Y:S02]  /*aceb0*/  LDL.LU R12, [R1+0x870] ;  /* 0x00087000010c7983 */ /* 0x000ea40000300800 */
[----:B------:R-:W2:Y:S02]  /*acec0*/  LDL.LU R13, [R1+0x874] ;  /* 0x00087400010d7983 */ /* 0x000ea40000300800 */
[----:B------:R-:W3:Y:S01]  /*aced0*/  LDL.LU R14, [R1+0x878] ;  /* 0x00087800010e7983 */ /* 0x000ee20000300800 */
[----:B------:R-:W3:Y:S04]  /*acee0*/  LDL.LU R15, [R1+0x87c] ;  /* 0x00087c00010f7983 */ /* 0x000ee80000300800 */
[----:B0-----:R-:W4:Y:S04]  /*acef0*/  LDL.64 R4, [R1+0xa0] ;  /* 0x0000a00001047983 */ /* 0x001f280000100a00 */
[----:B----4-:R0:W-:Y:S04]  /*acf00*/  STL.64 [R1+0x6b80], R4 ;  /* 0x006b800401007387 */ /* 0x0101e80000100a00 */
[----:B0-----:R-:W4:Y:S04]  /*acf10*/  LDL.64 R4, [R1+0xb0] ;  /* 0x0000b00001047983 */ /* 0x001f280000100a00 */
[----:B----4-:R0:W-:Y:S04]  /*acf20*/  STL.64 [R1+0x6b98], R4 ;  /* 0x006b980401007387 */ /* 0x0101e80000100a00 */
[----:B0-----:R-:W4:Y:S01]  /*acf30*/  LDL.64 R4, [R1+0xc0] ;  /* 0x0000c00001047983 */ /* 0x001f220000100a00 */
        /* <DEDUP_REMOVED lines=31> */
[----:B------:R-:W-:-:S02]  /*ad130*/  IMAD.MOV.U32 R3, RZ, RZ, R25 ;  /* 0x000000ffff037224 */ /* 0x000fc400078e0019 */
[----:B------:R-:W3:Y:S02]  /*ad140*/  LDL.LU R20, [R1+0x860] ;  /* 0x0008600001147983 */ /* 0x000ee40000300800 */
[----:B------:R-:W-:Y:S01]  /*ad150*/  IMAD.MOV.U32 R2, RZ, RZ, R24 ;  /* 0x000000ffff027224 */ /* 0x000fe200078e0018 */
[----:B------:R-:W3:Y:S01]  /*ad160*/  LDL.LU R21, [R1+0x864] ;  /* 0x0008640001157983 */ /* 0x000ee20000300800 */
[----:B------:R-:W3:Y:S02]  /*ad170*/  LDL.LU R22, [R1+0x868] ;  /* 0x0008680001167983 */ /* 0x000ee40000300800 */
[----:B------:R-:W3:Y:S02]  /*ad180*/  LDL.LU R23, [R1+0x86c] ;  /* 0x00086c0001177983 */ /* 0x000ee40000300800 */
[----:B------:R-:W3:Y:S01]  /*ad190*/  LDL.64 R24, [R1+0x60] ;  /* 0x0000600001187983 */ /* 0x000ee20000100a00 */
        /* <DEDUP_REMOVED lines=55> */
[----:B------:R-:W-:-:S05]  /*ad510*/  IMAD.MOV.U32 R0, RZ, RZ, R5 ;  /* 0x000000ffff007224 */ /* 0x000fca00078e0005 */
[----:B------:R-:W-:Y:S01]  /*ad520*/  STL [R1+0x6a34], R0 ;  /* 0x006a340001007387 */ /* 0x000fe20000100800 */
[----:B------:R0:W-:Y:S02]  /*ad530*/  STL [R1+0x6a30], R28 ;  /* 0x006a301c01007387 */ /* 0x0001e40000100800 */
[----:B---3--:R-:W-:Y:S02]  /*ad540*/  IMAD.MOV.U32 R3, RZ, RZ, R9 ;  /* 0x000000ffff037224 */ /* 0x008fe400078e0009 */
[----:B------:R-:W-:Y:S02]  /*ad550*/  IMAD.MOV.U32 R2, RZ, RZ, R8 ;  /* 0x000000ffff027224 */ /* 0x000fe400078e0008 */
[----:B------:R-:W-:Y:S02]  /*ad560*/  IMAD.MOV.U32 R29, RZ, RZ, R25 ;  /* 0x000000ffff1d7224 */ /* 0x000fe400078e0019 */
[----:B0-----:R-:W-:Y:S01]  /*ad570*/  IMAD.MOV.U32 R28, RZ, RZ, R24 ;  /* 0x000000ffff1c7224 */ /* 0x001fe200078e0018 */
[C---:B--2---:R-:W-:Y:S11]  /*ad580*/  HMMA.16816.F32.BF16 R4, R16.reuse, R8, R12 ;  /* 0x000000081004723c */ /* 0x044ff6000004180c */
[----:B------:R-:W-:Y:S11]  /*ad590*/  @!UPT UIADD3 URZ, URZ, URZ, URZ ;  /* 0x0000003f3f3ff290 */ /* 0x000ff6000fffe03f */
[----:B------:R-:W-:Y:S01]  /*ad5a0*/  @!UPT UIADD3 URZ, URZ, URZ, URZ ;  /* 0x0000003f3f3ff290 */ /* 0x000fe2000fffe03f */
[----:B------:R-:W-:Y:S01]  /*ad5b0*/  STL.64 [R1+0x870], R4 ;  /* 0x0008700401007387 */ /* 0x000fe20000100a00 */
[----:B------:R0:W-:Y:S02]  /*ad5c0*/  STL.64 [R1+0x878], R6 ;  /* 0x0008780601007387 */ /* 0x0001e40000100a00 */
[C---:B0-----:R-:W-:Y:S01]  /*ad5d0*/  HMMA.16816.F32.BF16 R4, R16.reuse, R24, R20 ;  /* 0x000000181004723c */ /* 0x041fe20000041814 */
[----:B------:R-:W-:Y:S01]  /*ad5e0*/  STL [R1+0x6a3c], R3 ;  /* 0x006a3c0301007387 */ /* 0x000fe20000100800 */
[----:B------:R-:W-:Y:S11]  /*ad5f0*/  STL [R1+0x6a38], R2 ;  /* 0x006a380201007387 */ /* 0x000ff60000100800 */
[----:B------:R-:W-:Y:S10]  /*ad600*/  @!UPT UIADD3 URZ, URZ, URZ, URZ ;  /* 0x0000003f3f3ff290 */ /* 0x000ff4000fffe03f */
[----:B------:R-:W-:Y:S01]  /*ad610*/  STL.64 [R1+0x860], R4 ;  /* 0x0008600401007387 */ /* 0x000fe20000100a00 */
[----:B------:R-:W-:Y:S02]  /*ad620*/  STL.64 [R1+0x868], R6 ;  /* 0x0008680601007387 */ /* 0x000fe40000100a00 */
[----:B------:R-:W2:Y:S02]  /*ad630*/  LDL.LU R24, [R1+0x800] ;  /* 0x0008000001187983 */ /* 0x000ea40000300800 */
[----:B------:R-:W2:Y:S01]  /*ad640*/  LDL.LU R25, [R1+0x804] ;  /* 0x0008040001197983 */ /* 0x000ea20000300800 */
[----:B------:R-:W3:Y:S01]  /*ad650*/  LDL.LU R26, [R1+0x808] ;  /* 0x00080800011a7983 */ /* 0x000ee20000300800 */
[----:B------:R-:W3:Y:S03]  /*ad660*/  LDL.LU R27, [R1+0x80c] ;  /* 0x00080c00011b7983 */ /* 0x000ee60000300800 */
[----:B---3--:R-:W-:Y:S01]  /*ad670*/  STL.64 [R1+0x6ae8], R26 ;  /* 0x006ae81a01007387 */ /* 0x008fe20000100a00 */
[----:B--2---:R0:W-:Y:S03]  /*ad680*/  STL.64 [R1+0x6ae0], R24 ;  /* 0x006ae01801007387 */ /* 0x0041e60000100a00 */
[----:B0-----:R-:W2:Y:S01]  /*ad690*/  LDL.LU R24, [R1+0x810] ;  /* 0x0008100001187983 */ /* 0x001ea20000300800 */
[----:B------:R-:W2:Y:S02]  /*ad6a0*/  LDL.LU R25, [R1+0x814] ;  /* 0x0008140001197983 */ /* 0x000ea40000300800 */
[----:B------:R-:W3:Y:S02]  /*ad6b0*/  LDL.LU R26, [R1+0x818] ;  /* 0x00081800011a7983 */ /* 0x000ee40000300800 */
[----:B------:R-:W3:Y:S01]  /*ad6c0*/  LDL.LU R27, [R1+0x81c] ;  /* 0x00081c00011b7983 */ /* 0x000ee20000300800 */
[----:B------:R-:W4:Y:S04]  /*ad6d0*/  LDL.64 R8, [R1+0x50] ;  /* 0x0000500001087983 */ /* 0x000f280000100a00 */
        /* <DEDUP_REMOVED lines=8> */
[----:B0-----:R-:W4:Y:S01]  /*ad760*/  LDL.LU R24, [R1+0x850] ;  /* 0x0008500001187983 */ /* 0x001f220000300800 */
[----:B------:R-:W4:Y:S02]  /*ad770*/  LDL.LU R25, [R1+0x854] ;  /* 0x0008540001197983 */ /* 0x000f240000300800 */
[----:B------:R-:W4:Y:S02]  /*ad780*/  LDL.LU R26, [R1+0x858] ;  /* 0x00085800011a7983 */ /* 0x000f240000300800 */
[----:B------:R-:W4:Y:S01]  /*ad790*/  LDL.LU R27, [R1+0x85c] ;  /* 0x00085c00011b7983 */ /* 0x000f220000300800 */
[----:B------:R-:W2:Y:S04]  /*ad7a0*/  LDL.64 R12, [R1+0x10] ;  /* 0x00001000010c7983 */ /* 0x000ea80000100a00 */
[----:B--2---:R0:W-:Y:S04]  /*ad7b0*/  STL.64 [R1+0x6b00], R12 ;  /* 0x006b000c01007387 */ /* 0x0041e80000100a00 */
        /* <DEDUP_REMOVED lines=23> */
[----:B------:R-:W-:Y:S02]  /*ad930*/  STL [R1+0x6a40], R28 ;  /* 0x006a401c01007387 */ /* 0x000fe40000100800 */
[----:B------:R0:W-:Y:S01]  /*ad940*/  STL.64 [R1+0x850], R24 ;  /* 0x0008501801007387 */ /* 0x0001e20000100a00 */
[----:B------:R-:W-:Y:S04]  /*ad950*/  STL.64 [R1+0x858], R26 ;  /* 0x0008581a01007387 */ /* 0x000fe80000100a00 */
        /* <DEDUP_REMOVED lines=41> */
[C---:B--2---:R-:W-:Y:S11]  /*adbf0*/  HMMA.16816.F32.BF16 R24, R16.reuse, R12, R24 ;  /* 0x0000000c1018723c */ /* 0x044ff60000041818 */
        /* <DEDUP_REMOVED lines=8> */
[----:B------:R-:W2:Y:S01]  /*adc80*/  LDL.LU.64 R12, [R1+0x6ad8] ;  /* 0x006ad800010c7983 */ /* 0x000ea20000300a00 */
[C---:B---3--:R-:W-:Y:S11]  /*adc90*/  HMMA.16816.F32.BF16 R24, R16.reuse, R4, R24 ;  /* 0x000000041018723c */ /* 0x048ff60000041818 */
[----:B------:R-:W-:Y:S11]  /*adca0*/  @!UPT UIADD3 URZ, URZ, URZ, URZ ;  /* 0x0000003f3f3ff290 */ /* 0x000ff6000fffe03f */
[----:B------:R-:W-:Y:S01]  /*adcb0*/  @!UPT UIADD3 URZ, URZ, URZ, URZ ;  /* 0x0000003f3f3ff290 */ /* 0x000fe2000fffe03f */
[----:B------:R0:W-:Y:S01]  /*adcc0*/  STL.64 [R1+0x800], R24 ;  /* 0x0008001801007387 */ /* 0x0001e20000100a00 */
[----:B------:R1:W-:Y:S03]  /*adcd0*/  STL.64 [R1+0x808], R26 ;  /* 0x0008081a01007387 */ /* 0x0003e60000100a00 */
[----:B0-----:R-:W4:Y:S01]  /*adce0*/  LDL.LU.64 R24, [R1+0x6ad0] ;  /* 0x006ad00001187983 */ /* 0x001f220000300a00 */
[----:B------:R-:W-:Y:S02]  /*adcf0*/  IMAD.MOV.U32 R28, RZ, RZ, R4 ;  /* 0x000000ffff1c7224 */ /* 0x000fe400078e0004 */
[----:B------:R-:W-:Y:S01]  /*add00*/  IMAD.MOV.U32 R29, RZ, RZ, R5 ;  /* 0x000000ffff1d7224 */ /* 0x000fe200078e0005 */
[C---:B--2---:R-:W-:Y:S11]  /*add10*/  HMMA.16816.F32.BF16 R8, R16.reuse, R12, R8 ;  /* 0x0000000c1008723c */ /* 0x044ff60000041808 */
[----:B------:R-:W-:Y:S11]  /*add20*/  @!UPT UIADD3 URZ, URZ, URZ, URZ ;  /* 0x0000003f3f3ff290 */ /* 0x000ff6000fffe03f */
[----:B------:R-:W-:Y:S02]  /*add30*/  @!UPT UIADD3 URZ, URZ, URZ, URZ ;  /* 0x0000003f3f3ff290 */ /* 0x000fe4000fffe03f */
[----:B-1----:R-:W-:Y:S02]  /*add40*/  IMAD.MOV.U32 R26, RZ, RZ, R10 ;  /* 0x000000ffff1a7224 */ /* 0x002fe400078e000a */
[----:B------:R-:W-:Y:S01]  /*add50*/  IMAD.MOV.U32 R27, RZ, RZ, R11 ;  /* 0x000000ffff1b7224 */ /* 0x000fe200078e000b */
[----:B----4-:R-:W-:Y:S01]  /*add60*/  HMMA.16816.F32.BF16 R4, R16, R24, R20 ;  /* 0x000000181004723c */ /* 0x010fe20000041814 */
[----:B------:R-:W2:Y:S11]  /*add70*/  LDL.LU R20, [R1+0x450] ;  /* 0x0004500001147983 */ /* 0x000eb60000300800 */
[----:B------:R-:W-:Y:S11]  /*add80*/  @!UPT UIADD3 URZ, URZ, URZ, URZ ;  /* 0x0000003f3f3ff290 */ /* 0x000ff6000fffe03f */
[----:B------:R0:W-:Y:S01]  /*add90*/  STL.64 [R1+0x7f0], R4 ;  /* 0x0007f00401007387 */ /* 0x0001e20000100a00 */
[----:B------:R1:W-:Y:S02]  /*adda0*/  STL.64 [R1+0x7f8], R6 ;  /* 0x0007f80601007387 */ /* 0x0003e40000100a00 */
[----:B------:R-:W2:Y:S02]  /*addb0*/  LDL.LU R21, [R1+0x454] ;  /* 0x0004540001157983 */ /* 0x000ea40000300800 */
[----:B------:R-:W2:Y:S01]  /*addc0*/  LDL.LU R22, [R1+0x458] ;  /* 0x0004580001167983 */ /* 0x000ea20000300800 */
[----:B------:R-:W2:Y:S04]  /*addd0*/  LDL.LU R23, [R1+0x45c] ;  /* 0x00045c0001177983 */ /* 0x000ea80000300800 */
[----:B0-----:R-:W3:Y:S01]  /*adde0*/  LDL.LU R4, [R1+0x7d0] ;  /* 0x0007d00001047983 */ /* 0x001ee20000300800 */
[----:B------:R-:W3:Y:S02]  /*addf0*/  LDL.LU R5, [R1+0x7d4] ;  /* 0x0007d40001057983 */ /* 0x000ee40000300800 */
[----:B-1----:R-:W3:Y:S02]  /*ade00*/  LDL.LU R6, [R1+0x7d8] ;  /* 0x0007d80001067983 */ /* 0x002ee40000300800 */
[----:B------:R-:W3:Y:S01]  /*ade10*/  LDL.LU R7, [R1+0x7dc] ;  /* 0x0007dc0001077983 */ /* 0x000ee20000300800 */
[----:B------:R0:W-:Y:S01]  /*ade20*/  STL.64 [R1+0x7e0], R8 ;  /* 0x0007e00801007387 */ /* 0x0001e20000100a00 */
[----:B------:R-:W4:Y:S03]  /*ade30*/  LDL.LU.64 R10, [R1+0x6ac8] ;  /* 0x006ac800010a7983 */ /* 0x000f260000300a00 */
[----:B0-----:R-:W2:Y:S01]  /*ade40*/  LDL.LU.64 R8, [R1+0x6ac0] ;  /* 0x006ac00001087983 */ /* 0x001ea20000300a00 */
[----:B------:R-:W-:Y:S02]  /*ade50*/  STL.64 [R1+0x6798], R26 ;  /* 0x0067981a01007387 */ /* 0x000fe40000100a00 */
[----:B------:R0:W-:Y:S02]  /*ade60*/  STL.64 [R1+0x6790], R24 ;  /* 0x0067901801007387 */ /* 0x0001e40000100a00 */
[----:B0-----:R-:W2:Y:S04]  /*ade70*/  LDL R24, [R1+0x180] ;  /* 0x0001800001187983 */ /* 0x001ea80000100800 */
[----:B------:R-:W2:Y:S04]  /*ade80*/  LDL R25, [R1+0x184] ;  /* 0x0001840001197983 */ /* 0x000ea80000100800 */
[----:B--2---:R0:W-:Y:S02]  /*ade90*/  STL.64 [R1+0x6a68], R24 ;  /* 0x006a681801007387 */ /* 0x0041e40000100a00 */
[----:B0-----:R-:W-:-:S02]  /*adea0*/  IMAD.MOV.U32 R24, RZ, RZ, R8 ;  /* 0x000000ffff187224 */ /* 0x001fc400078e0008 */
[----:B------:R-:W-:Y:S01]  /*adeb0*/  IMAD.MOV.U32 R25, RZ, RZ, R9 ;  /* 0x000000ffff197224 */ /* 0x000fe200078e0009 */
[----:B------:R-:W3:Y:S01]  /*adec0*/  LDL.LU R8, [R1+0x6abc] ;  /* 0x006abc0001087983 */ /* 0x000ee20000300800 */
[----:B------:R-:W3:Y:S03]  /*aded0*/  LDL.LU R9, [R1+0x6ab8] ;  /* 0x006ab80001097983 */ /* 0x000ee60000300800 */
[----:B------:R0:W-:Y:S04]  /*adee0*/  STL.64 [R1+0x6a80], R24 ;  /* 0x006a801801007387 */ /* 0x0001e80000100a00 */
[----:B0-----:R-:W2:Y:S04]  /*adef0*/  LDL R24, [R1+0x1b0] ;  /* 0x0001b00001187983 */ /* 0x001ea80000100800 */
[----:B------:R-:W2:Y:S01]  /*adf00*/  LDL R25, [R1+0x1b4] ;  /* 0x0001b40001197983 */ /* 0x000ea20000100800 */
        /* <DEDUP_REMOVED lines=23> */
[----:B--2---:R-:W-:Y:S01]  /*ae080*/  HMMA.16816.F32.BF16 R16, R16, R4, R20 ;  /* 0x000000041010723c */ /* 0x004fe20000041814 */
[----:B------:R-:W2:Y:S01]  /*ae090*/  LDL.LU.64 R22, [R1+0x6aa0] ;  /* 0x006aa00001167983 */ /* 0x000ea20000300a00 */
[----:B------:R-:W2:Y:S11]  /*ae0a0*/  LDL.LU.64 R20, [R1+0x6a98] ;  /* 0x006a980001147983 */ /* 0x000eb60000300a00 */
[----:B------:R-:W-:Y:S10]  /*ae0b0*/  @!UPT UIADD3 URZ, URZ, URZ, URZ ;  /* 0x0000003f3f3ff290 */ /* 0x000ff4000fffe03f */
[----:B------:R-:W-:Y:S01]  /*ae0c0*/  STL.64 [R1+0x450], R16 ;  /* 0x0004501001007387 */ /* 0x000fe20000100a00 */
[----:B------:R-:W-:Y:S02]  /*ae0d0*/  STL.64 [R1+0x458], R18 ;  /* 0x0004581201007387 */ /* 0x000fe40000100a00 */
[----:B---3--:R-:W-:Y:S02]  /*ae0e0*/  STL.64 [R1+0x6780], R6 ;  /* 0x0067800601007387 */ /* 0x008fe40000100a00 */
        /* <DEDUP_REMOVED lines=9> */
[----:B------:R0:W-:Y:S01]  /*ae180*/  STL.64 [R1+0x440], R24 ;  /* 0x0004401801007387 */ /* 0x0001e20000100a00 */
[----:B------:R2:W-:Y:S03]  /*ae190*/  STL.64 [R1+0x448], R26 ;  /* 0x0004481a01007387 */ /* 0x0005e60000100a00 */
[----:B0-----:R-:W2:Y:S02]  /*ae1a0*/  LDL.LU.64 R24, [R1+0x6a80] ;  /* 0x006a800001187983 */ /* 0x001ea40000300a00 */
[----:B--2---:R-:W-:Y:S02]  /*ae1b0*/  HMMA.16816.F32.BF16 R24, R20, R24, R12 ;  /* 0x000000181418723c */ /* 0x004fe4000004180c */
[----:B------:R-:W2:Y:S01]  /*ae1c0*/  LDL.LU.64 R14, [R1+0x6a78] ;  /* 0x006a7800010e7983 */ /* 0x000ea20000300a00 */
[----:B------:R-:W2:Y:S11]  /*ae1d0*/  LDL.LU.64 R12, [R1+0x6a70] ;  /* 0x006a7000010c7983 */ /* 0x000eb60000300a00 */
[----:B------:R-:W-:Y:S09]  /*ae1e0*/  @!UPT UIADD3 URZ, URZ, URZ, URZ ;  /* 0x0000003f3f3ff290 */ /* 0x000ff2000fffe03f */
[----:B------:R0:W-:Y:S04]  /*ae1f0*/  STL.64 [R1+0x430], R24 ;  /* 0x0004301801007387 */ /* 0x0001e80000100a00 */
[----:B0-----:R-:W2:Y:S01]  /*ae200*/  LDL.LU.64 R24, [R1+0x6a68] ;  /* 0x006a680001187983 */ /* 0x001ea20000300a00 */
[----:B----4-:R-:W-:Y:S02]  /*ae210*/  IMAD.MOV.U32 R16, RZ, RZ, R11 ;  /* 0x000000ffff107224 */ /* 0x010fe400078e000b */
[----:B------:R-:W-:-:S07]  /*ae220*/  IMAD.MOV.U32 R17, RZ, RZ, R10 ;  /* 0x000000ffff117224 */ /* 0x000fce00078e000a */
[----:B---3--:R-:W-:Y:S01]  /*ae230*/  HMMA.16816.F32.BF16 R16, R20, R16, R4 ;  /* 0x000000101410723c */ /* 0x008fe20000041804 */
[----:B------:R-:W-:Y:S02]  /*ae240*/  IMAD.MOV.U32 R11, RZ, RZ, R27 ;  /* 0x000000ffff0b7224 */ /* 0x000fe400078e001b */
[----:B------:R-:W-:-:S03]  /*ae250*/  IMAD.MOV.U32 R10, RZ, RZ, R26 ;  /* 0x000000ffff0a7224 */ /* 0x000fc600078e001a */
[----:B------:R-:W-:Y:S02]  /*ae260*/  STL [R1+0x5fec], R11 ;  /* 0x005fec0b01007387 */ /* 0x000fe40000100800 */
[----:B------:R-:W-:Y:S11]  /*ae270*/  STL [R1+0x5fe8], R10 ;  /* 0x005fe80a01007387 */ /* 0x000ff60000100800 */
[----:B------:R-:W-:Y:S04]  /*ae280*/  @!UPT UIADD3 URZ, URZ, URZ, URZ ;  /* 0x0000003f3f3ff290 */ /* 0x000fe8000fffe03f */
[----:B------:R-:W-:Y:S01]  /*ae290*/  STL.64 [R1+0x420], R16 ;  /* 0x0004201001007387 */ /* 0x000fe20000100a00 */
[----:B------:R-:W-:Y:S01]  /*ae2a0*/  STL.64 [R1+0x428], R18 ;  /* 0x0004281201007387 */ /* 0x000fe20000100a00 */
[----:B--2---:R-:W-:Y:S11]  /*ae2b0*/  HMMA.16816.F32.BF16 R4, R20, R24, R12 ;  /* 0x000000181404723c */ /* 0x004ff6000004180c */
[----:B------:R-:W-:Y:S11]  /*ae2c0*/  @!UPT UIADD3 URZ, URZ, URZ, URZ ;  /* 0x0000003f3f3ff290 */ /* 0x000ff6000fffe03f */
[----:B------:R-:W-:Y:S01]  /*ae2d0*/  @!UPT UIADD3 URZ, URZ, URZ, URZ ;  /* 0x0000003f3f3ff290 */ /* 0x000fe2000fffe03f */
[----:B------:R-:W-:Y:S01]  /*ae2e0*/  STL.64 [R1+0x410], R4 ;  /* 0x0004100401007387 */ /* 0x000fe20000100a00 */
[----:B------:R-:W2:Y:S02]  /*ae2f0*/  LDL.LU R12, [R1+0x670] ;  /* 0x00067000010c7983 */ /* 0x000ea40000300800 */
[----:B------:R-:W2:Y:S02]  /*ae300*/  LDL.LU R13, [R1+0x674] ;  /* 0x00067400010d7983 */ /* 0x000ea40000300800 */
[----:B------:R-:W3:Y:S01]  /*ae310*/  LDL.LU R14, [R1+0x678] ;  /* 0x00067800010e7983 */ /* 0x000ee20000300800 */
[----:B------:R-:W3:Y:S01]  /*ae320*/  LDL.LU R15, [R1+0x67c] ;  /* 0x00067c00010f7983 */ /* 0x000ee20000300800 */
[----:B------:R-:W-:Y:S02]  /*ae330*/  IMAD.MOV.U32 R24, RZ, RZ, R28 ;  /* 0x000000ffff187224 */ /* 0x000fe400078e001c */
[----:B------:R-:W-:Y:S01]  /*ae340*/  IMAD.MOV.U32 R25, RZ, RZ, R29 ;  /* 0x000000ffff197224 */ /* 0x000fe200078e001d */
[----:B---3--:R-:W-:Y:S01]  /*ae350*/  STL.64 [R1+0x67a8], R14 ;  /* 0x0067a80e01007387 */ /* 0x008fe20000100a00 */
[----:B--2---:R-:W-:Y:S02]  /*ae360*/  STL.64 [R1+0x67a0], R12 ;  /* 0x0067a00c01007387 */ /* 0x004fe40000100a00 */
[----:B------:R-:W2:Y:S02]  /*ae370*/  LDL.LU R28, [R1+0x6a60] ;  /* 0x006a6000011c7983 */ /* 0x000ea40000300800 */
[----:B------:R-:W3:Y:S01]  /*ae380*/  LDL.LU R29, [R1+0x6a5c] ;  /* 0x006a5c00011d7983 */ /* 0x000ee20000300800 */
[----:B------:R0:W-:Y:S02]  /*ae390*/  STL.64 [R1+0x67b0], R24 ;  /* 0x0067b01801007387 */ /* 0x0001e40000100a00 */
[----:B0-----:R-:W-:-:S02]  /*ae3a0*/  IMAD.MOV.U32 R24, RZ, RZ, R2 ;  /* 0x000000ffff187224 */ /* 0x001fc400078e0002 */
[----:B------:R-:W-:Y:S01]  /*ae3b0*/  IMAD.MOV.U32 R25, RZ, RZ, R3 ;  /* 0x000000ffff197224 */ /* 0x000fe200078e0003 */
[----:B------:R-:W4:Y:S01]  /*ae3c0*/  LDL.LU R2, [R1+0x6a58] ;  /* 0x006a580001027983 */ /* 0x000f220000300800 */
[----:B------:R-:W3:Y:S03]  /*ae3d0*/  LDL.LU R3, [R1+0x6a54] ;  /* 0x006a540001037983 */ /* 0x000ee60000300800 */
[----:B------:R0:W-:Y:S01]  /*ae3e0*/  STL.64 [R1+0x67c8], R24 ;  /* 0x0067c81801007387 */ /* 0x0001e20000100a00 */
[----:B------:R-:W3:Y:S02]  /*ae3f0*/  LDL.LU R12, [R1+0x680] ;  /* 0x00068000010c7983 */ /* 0x000ee40000300800 */
[----:B------:R-:W3:Y:S02]  /*ae400*/  LDL.LU R13, [R1+0x684] ;  /* 0x00068400010d7983 */ /* 0x000ee40000300800 */
[----:B------:R-:W3:Y:S01]  /*ae410*/  LDL.LU R14, [R1+0x688] ;  /* 0x00068800010e7983 */ /* 0x000ee20000300800 */
[----:B------:R-:W3:Y:S01]  /*ae420*/  LDL.LU R15, [R1+0x68c] ;  /* 0x00068c00010f7983 */ /* 0x000ee20000300800 */
[----:B0-----:R-:W-:-:S02]  /*ae430*/  IMAD.MOV.U32 R25, RZ, RZ, R0 ;  /* 0x000000ffff197224 */ /* 0x001fc400078e0000 */
[----:B--2---:R-:W-:Y:S02]  /*ae440*/  IMAD.MOV.U32 R24, RZ, RZ, R28 ;  /* 0x000000ffff187224 */ /* 0x004fe400078e001c */
[----:B------:R-:W2:Y:S01]  /*ae450*/  LDL.LU R28, [R1+0x6a50] ;  /* 0x006a5000011c7983 */ /* 0x000ea20000300800 */
[----:B------:R-:W2:Y:S02]  /*ae460*/  LDL.LU R0, [R1+0x6a4c] ;  /* 0x006a4c0001007983 */ /* 0x000ea40000300800 */
[----:B------:R-:W-:Y:S01]  /*ae470*/  STL.64 [R1+0x67e0], R24 ;  /* 0x0067e01801007387 */ /* 0x000fe20000100a00 */
[----:B---3--:R-:W-:Y:S01]  /*ae480*/  STL.64 [R1+0x67c0], R14 ;  /* 0x0067c00e01007387 */ /* 0x008fe20000100a00 */
[----:B------:R0:W-:Y:S03]  /*ae490*/  STL.64 [R1+0x67b8], R12 ;  /* 0x0067b80c01007387 */ /* 0x0001e60000100a00 */
[----:B0-----:R-:W3:Y:S01]  /*ae4a0*/  LDL.LU R12, [R1+0x690] ;  /* 0x00069000010c7983 */ /* 0x001ee20000300800 */
[----:B------:R-:W3:Y:S02]  /*ae4b0*/  LDL.LU R13, [R1+0x694] ;  /* 0x00069400010d7983 */ /* 0x000ee40000300800 */
[----:B------:R-:W2:Y:S02]  /*ae4c0*/  LDL.LU R14, [R1+0x698] ;  /* 0x00069800010e7983 */ /* 0x000ea40000300800 */
[----:B------:R-:W2:Y:S02]  /*ae4d0*/  LDL.LU R15, [R1+0x69c] ;  /* 0x00069c00010f7983 */ /* 0x000ea40000300800 */
[----:B----4-:R-:W-:-:S02]  /*ae4e0*/  IMAD.MOV.U32 R24, RZ, RZ, R2 ;  /* 0x000000ffff187224 */ /* 0x010fc400078e0002 */
        /* <DEDUP_REMOVED lines=145> */
[----:B------:R0:W-:Y:S02]  /*aee00*/  STL.64 [R1+0x6948], R24 ;  /* 0x0069481801007387 */ /* 0x0001e40000100a00 */
[----:B0-----:R-:W-:Y:S02]  /*aee10*/  IMAD.MOV.U32 R24, RZ, RZ, R28 ;  /* 0x000000ffff187224 */ /* 0x001fe400078e001c */
[----:B---3--:R-:W-:Y:S01]  /*aee20*/  STL.64 [R1+0x68f8], R14 ;  /* 0x0068f80e01007387 */ /* 0x008fe20000100a00 */
[----:B--2---:R0:W-:Y:S03]  /*aee30*/  STL.64 [R1+0x68f0], R12 ;  /* 0x0068f00c01007387 */ /* 0x0041e60000100a00 */
[----:B0-----:R-:W2:Y:S01]  /*aee40*/  LDL.LU R12, [R1+0x760] ;  /* 0x00076000010c7983 */ /* 0x001ea20000300800 */
[----:B------:R-:W2:Y:S02]  /*aee50*/  LDL.LU R13, [R1+0x764] ;  /* 0x00076400010d7983 */ /* 0x000ea40000300800 */
[----:B------:R-:W3:Y:S02]  /*aee60*/  LDL.LU R14, [R1+0x768] ;  /* 0x00076800010e7983 */ /* 0x000ee40000300800 */
[----:B------:R-:W3:Y:S01]  /*aee70*/  LDL.LU R15, [R1+0x76c] ;  /* 0x00076c00010f7983 */ /* 0x000ee20000300800 */
[----:B------:R-:W2:Y:S01]  /*aee80*/  LDL.LU R28, [R1+0x69d0] ;  /* 0x0069d000011c7983 */ /* 0x000ea20000300800 */
[----:B------:R-:W-:-:S02]  /*aee90*/  IMAD.MOV.U32 R25, RZ, RZ, R29 ;  /* 0x000000ffff197224 */ /* 0x000fc400078e001d */
[----:B------:R-:W2:Y:S03]  /*aeea0*/  LDL.LU R29, [R1+0x69cc] ;  /* 0x0069cc00011d7983 */ /* 0x000ea60000300800 */
[----:B------:R4:W-:Y:S02]  /*aeeb0*/  STL.64 [R1+0x6960], R24 ;  /* 0x0069601801007387 */ /* 0x0009e40000100a00 */
[----:B----4-:R-:W-:Y:S02]  /*aeec0*/  IMAD.MOV.U32 R24, RZ, RZ, R2 ;  /* 0x000000ffff187224 */ /* 0x010fe400078e0002 */
[----:B------:R-:W-:Y:S01]  /*aeed0*/  IMAD.MOV.U32 R25, RZ, RZ, R3 ;  /* 0x000000ffff197224 */ /* 0x000fe200078e0003 */
[----:B------:R-:W4:Y:S01]  /*aeee0*/  LDL.LU R2, [R1+0x69c8] ;  /* 0x0069c80001027983 */ /* 0x000f220000300800 */
[----:B------:R-:W4:Y:S03]  /*aeef0*/  LDL.LU R3, [R1+0x69c4] ;  /* 0x0069c40001037983 */ /* 0x000f260000300800 */
[----:B------:R0:W-:Y:S04]  /*aef00*/  STL.64 [R1+0x6978], R24 ;  /* 0x0069781801007387 */ /* 0x0001e80000100a00 */
[----:B---3--:R-:W-:Y:S01]  /*aef10*/  STL.64 [R1+0x6910], R14 ;  /* 0x0069100e01007387 */ /* 0x008fe20000100a00 */
[----:B--2---:R1:W-:Y:S02]  /*aef20*/  STL.64 [R1+0x6908], R12 ;  /* 0x0069080c01007387 */ /* 0x0043e40000100a00 */
[----:B0-----:R-:W-:Y:S01]  /*aef30*/  IMAD.MOV.U32 R24, RZ, RZ, R28 ;  /* 0x000000ffff187224 */ /* 0x001fe200078e001c */
[----:B-1----:R-:W2:Y:S01]  /*aef40*/  LDL.LU R12, [R1+0x770] ;  /* 0x00077000010c7983 */ /* 0x002ea20000300800 */
[----:B------:R-:W2:Y:S02]  /*aef50*/  LDL.LU R13, [R1+0x774] ;  /* 0x00077400010d7983 */ /* 0x000ea40000300800 */
[----:B------:R-:W3:Y:S02]  /*aef60*/  LDL.LU R14, [R1+0x778] ;  /* 0x00077800010e7983 */ /* 0x000ee40000300800 */
[----:B------:R-:W3:Y:S01]  /*aef70*/  LDL.LU R15, [R1+0x77c] ;  /* 0x00077c00010f7983 */ /* 0x000ee20000300800 */
[----:B------:R-:W2:Y:S01]  /*aef80*/  LDL.LU R28, [R1+0x69c0] ;  /* 0x0069c000011c7983 */ /* 0x000ea20000300800 */
[----:B------:R-:W-:-:S02]  /*aef90*/  IMAD.MOV.U32 R25, RZ, RZ, R0 ;  /* 0x000000ffff197224 */ /* 0x000fc400078e0000 */
[----:B------:R-:W2:Y:S02]  /*aefa0*/  LDL.LU R0, [R1+0x69bc] ;  /* 0x0069bc0001007983 */ /* 0x000ea40000300800 */
[----:B------:R-:W-:Y:S01]  /*aefb0*/  IMAD.MOV.U32 R17, RZ, RZ, R29 ;  /* 0x000000ffff117224 */ /* 0x000fe200078e001d */
[----:B------:R-:W-:Y:S01]  /*aefc0*/  STL.64 [R1+0x6990], R24 ;  /* 0x0069901801007387 */ /* 0x000fe20000100a00 */
[----:B----4-:R-:W-:Y:S02]  /*aefd0*/  IMAD.MOV.U32 R16, RZ, RZ, R2 ;  /* 0x000000ffff107224 */ /* 0x010fe400078e0002 */
[----:B------:R-:W-:Y:S01]  /*aefe0*/  IMAD.MOV.U32 R5, RZ, RZ, R3 ;  /* 0x000000ffff057224 */ /* 0x000fe200078e0003 */
[----:B---3--:R-:W-:Y:S01]  /*aeff0*/  STL.64 [R1+0x6928], R14 ;  /* 0x0069280e01007387 */ /* 0x008fe20000100a00 */
[----:B--2---:R0:W-:Y:S02]  /*af000*/  STL.64 [R1+0x6920], R12 ;  /* 0x0069200c01007387 */ /* 0x0041e40000100a00 */
[----:B------:R-:W-:Y:S01]  /*af010*/  IMAD.MOV.U32 R4, RZ, RZ, R28 ;  /* 0x000000ffff047224 */ /* 0x000fe200078e001c */
[----:B0-----:R-:W2:Y:S01]  /*af020*/  LDL.LU R12, [R1+0x780] ;  /* 0x00078000010c7983 */ /* 0x001ea20000300800 */
[----:B------:R-:W2:Y:S02]  /*af030*/  LDL.LU R13, [R1+0x784] ;  /* 0x00078400010d7983 */ /* 0x000ea40000300800 */
[----:B------:R-:W3:Y:S02]  /*af040*/  LDL.LU R14, [R1+0x788] ;  /* 0x00078800010e7983 */ /* 0x000ee40000300800 */
[----:B------:R-:W3:Y:S01]  /*af050*/  LDL.LU R15, [R1+0x78c] ;  /* 0x00078c00010f7983 */ /* 0x000ee20000300800 */
[----:B------:R-:W4:Y:S01]  /*af060*/  LDL.LU R2, [R1+0x69b8] ;  /* 0x0069b80001027983 */ /* 0x000f220000300800 */
[----:B------:R0:W-:Y:S02]  /*af070*/  STL.64 [R1+0x6998], R16 ;  /* 0x0069981001007387 */ /* 0x0001e40000100a00 */
[----:B------:R1:W-:Y:S01]  /*af080*/  STL.64 [R1+0x69a0], R4 ;  /* 0x0069a00401007387 */ /* 0x0003e20000100a00 */
[----:B0-----:R-:W2:Y:S01]  /*af090*/  LDL.LU R16, [R1+0x3f0] ;  /* 0x0003f00001107983 */ /* 0x001ea20000300800 */
[----:B------:R-:W2:Y:S02]  /*af0a0*/  LDL.LU R17, [R1+0x3f4] ;  /* 0x0003f40001117983 */ /* 0x000ea40000300800 */
[----:B------:R-:W2:Y:S02]  /*af0b0*/  LDL.LU R18, [R1+0x3f8] ;  /* 0x0003f80001127983 */ /* 0x000ea40000300800 */
[----:B------:R-:W2:Y:S02]  /*af0c0*/  LDL.LU R19, [R1+0x3fc] ;  /* 0x0003fc0001137983 */ /* 0x000ea40000300800 */
[----:B-1----:R-:W-:Y:S01]  /*af0d0*/  IMAD.MOV.U32 R5, RZ, RZ, R0 ;  /* 0x000000ffff057224 */ /* 0x002fe200078e0000 */
[----:B--2---:R-:W-:Y:S01]  /*af0e0*/  STL.64 [R1+0x69b0], R18 ;  /* 0x0069b01201007387 */ /* 0x004fe20000100a00 */
[----:B------:R0:W-:Y:S03]  /*af0f0*/  STL.64 [R1+0x69a8], R16 ;  /* 0x0069a81001007387 */ /* 0x0001e60000100a00 */
[----:B0-----:R-:W2:Y:S01]  /*af100*/  LDL.LU R16, [R1+0x400] ;  /* 0x0004000001107983 */ /* 0x001ea20000300800 */
[----:B------:R-:W2:Y:S02]  /*af110*/  LDL.LU R17, [R1+0x404] ;  /* 0x0004040001117983 */ /* 0x000ea40000300800 */
[----:B------:R-:W2:Y:S02]  /*af120*/  LDL.LU R18, [R1+0x408] ;  /* 0x0004080001127983 */ /* 0x000ea40000300800 */
[----:B------:R-:W2:Y:S01]  /*af130*/  LDL.LU R19, [R1+0x40c] ;  /* 0x00040c0001137983 */ /* 0x000ea20000300800 */
[----:B------:R-:W2:Y:S01]  /*af140*/  LDL.LU R24, [R1+0x3e0] ;  /* 0x0003e00001187983 */ /* 0x000ea20000300800 */
[----:B------:R-:W2:Y:S02]  /*af150*/  LDL.LU R25, [R1+0x3e4] ;  /* 0x0003e40001197983 */ /* 0x000ea40000300800 */
[----:B------:R-:W2:Y:S02]  /*af160*/  LDL.LU R26, [R1+0x3e8] ;  /* 0x0003e800011a7983 */ /* 0x000ea40000300800 */
[----:B------:R-:W2:Y:S01]  /*af170*/  LDL.LU R27, [R1+0x3ec] ;  /* 0x0003ec00011b7983 */ /* 0x000ea20000300800 */
[----:B------:R-:W2:Y:S01]  /*af180*/  LDL R0, [R1+0x3ac4] ;  /* 0x003ac40001007983 */ /* 0x000ea20000100800 */
[----:B---3--:R-:W-:Y:S02]  /*af190*/  STL.64 [R1+0x6940], R14 ;  /* 0x0069400e01007387 */ /* 0x008fe40000100a00 */
[----:B------:R0:W-:Y:S02]  /*af1a0*/  STL.64 [R1+0x6938], R12 ;  /* 0x0069380c01007387 */ /* 0x0001e40000100a00 */
        /* <DEDUP_REMOVED lines=10> */
[----:B----4-:R-:W-:-:S02]  /*af250*/  IMAD.MOV.U32 R4, RZ, RZ, R2 ;  /* 0x000000ffff047224 */ /* 0x010fc400078e0002 */
[----:B------:R-:W-:Y:S02]  /*af260*/  IMAD.MOV.U32 R11, RZ, RZ, R6 ;  /* 0x000000ffff0b7224 */ /* 0x000fe400078e0006 */
[----:B------:R-:W-:-:S03]  /*af270*/  IMAD.MOV.U32 R10, RZ, RZ, R7 ;  /* 0x000000ffff0a7224 */ /* 0x000fc600078e0007 */
[C---:B------:R-:W-:Y:S01]  /*af280*/  HMMA.16816.F32.BF16 R4, R20.reuse, R4, R16 ;  /* 0x000000041404723c */ /* 0x040fe20000041810 */
        /* <DEDUP_REMOVED lines=12> */
[----:B------:R-:W-:Y:S01]  /*af350*/  STL [R1+0x5ff4], R10 ;  /* 0x005ff40a01007387 */ /* 0x000fe20000100800 */
[----:B------:R-:W-:Y:S02]  /*af360*/  STL [R1+0x5ff0], R11 ;  /* 0x005ff00b01007387 */ /* 0x000fe40000100800 */
[----:B------:R-:W3:Y:S02]  /*af370*/  LDL.LU.64 R18, [R1+0x69b0] ;  /* 0x0069b00001127983 */ /* 0x000ee40000300a00 */
[----:B------:R-:W3:Y:S01]  /*af380*/  LDL.LU.64 R16, [R1+0x69a8] ;  /* 0x0069a80001107983 */ /* 0x000ee20000300a00 */
[----:B------:R0:W-:Y:S01]  /*af390*/  STL.64 [R1+0x400], R4 ;  /* 0x0004000401007387 */ /* 0x0001e20000100a00 */
[----:B------:R3:W-:Y:S03]  /*af3a0*/  STL.64 [R1+0x408], R6 ;  /* 0x0004080601007387 */ /* 0x0007e60000100a00 */
[----:B0-----:R-:W3:Y:S02]  /*af3b0*/  LDL.LU.64 R4, [R1+0x69a0] ;  /* 0x0069a00001047983 */ /* 0x001ee40000300a00 */
[C---:B---3--:R-:W-:Y:S02]  /*af3c0*/  HMMA.16816.F32.BF16 R4, R20.reuse, R4, R16 ;  /* 0x000000041404723c */ /* 0x048fe40000041810 */
[----:B------:R-:W3:Y:S11]  /*af3d0*/  LDL.LU.64 R16, [R1+0x6998] ;  /* 0x0069980001107983 */ /* 0x000ef60000300a00 */
[----:B------:R-:W-:Y:S10]  /*af3e0*/  @!UPT UIADD3 URZ, URZ, URZ, URZ ;  /* 0x0000003f3f3ff290 */ /* 0x000ff4000fffe03f */
[----:B------:R0:W-:Y:S01]  /*af3f0*/  STL.64 [R1+0x3f0], R4 ;  /* 0x0003f00401007387 */ /* 0x0001e20000100a00 */
[----:B------:R1:W-:Y:S03]  /*af400*/  STL.64 [R1+0x3f8], R6 ;  /* 0x0003f80601007387 */ /* 0x0003e60000100a00 */
[----:B0-----:R-:W4:Y:S01]  /*af410*/  LDL.LU R4, [R1+0x660] ;  /* 0x0006600001047983 */ /* 0x001f220000300800 */
[----:B------:R-:W4:Y:S02]  /*af420*/  LDL.LU R5, [R1+0x664] ;  /* 0x0006640001057983 */ /* 0x000f240000300800 */
[----:B-1----:R-:W4:Y:S02]  /*af430*/  LDL.LU R6, [R1+0x668] ;  /* 0x0006680001067983 */ /* 0x002f240000300800 */
[----:B------:R-:W4:Y:S01]  /*af440*/  LDL.LU R7, [R1+0x66c] ;  /* 0x00066c0001077983 */ /* 0x000f220000300800 */
[C---:B---3--:R-:W-:Y:S01]  /*af450*/  HMMA.16816.F32.BF16 R16, R20.reuse, R16, R24 ;  /* 0x000000101410723c */ /* 0x048fe20000041818 */
[----:B------:R-:W2:Y:S11]  /*af460*/  LDL.LU.64 R24, [R1+0x6990] ;  /* 0x0069900001187983 */ /* 0x000eb60000300a00 */
[----:B------:R-:W-:Y:S11]  /*af470*/  @!UPT UIADD3 URZ, URZ, URZ, URZ ;  /* 0x0000003f3f3ff290 */ /* 0x000ff6000fffe03f */
[----:B------:R-:W-:Y:S01]  /*af480*/  STL.64 [R1+0x3e0], R16 ;  /* 0x0003e01001007387 */ /* 0x000fe20000100a00 */
[----:B------:R-:W-:Y:S02]  /*af490*/  STL.64 [R1+0x3e8], R18 ;  /* 0x0003e81201007387 */ /* 0x000fe40000100a00 */
[----:B------:R-:W-:Y:S01]  /*af4a0*/  LDSM.16.MT88.4 R16, [R0+0x22000] ;  /* 0x022000000010783b */ /* 0x000fe20000004200 */
[C---:B--2---:R-:W-:Y:S01]  /*af4b0*/  HMMA.16816.F32.BF16 R24, R20.reuse, R24, R12 ;  /* 0x000000181418723c */ /* 0x044fe2000004180c */
[----:B------:R-:W2:Y:S02]  /*af4c0*/  LDL.LU.64 R14, [R1+0x6988] ;  /* 0x00698800010e7983 */ /* 0x000ea40000300a00 */
        /* <DEDUP_REMOVED lines=144> */
[----:B0-----:R-:W3:Y:S01]  /*afdd0*/  LDL.LU.64 R26, [R1+0x6798] ;  /* 0x00679800011a7983 */ /* 0x001ee20000300a00 */
[----:B------:R-:W2:Y:S02]  /*afde0*/  LDL.LU.64 R24, [R1+0x6790] ;  /* 0x0067900001187983 */ /* 0x000ea40000300a00 */
[C---:B--2---:R-:W-:Y:S11]  /*afdf0*/  HMMA.16816.F32.BF16 R12, R20.reuse, R24, R12 ;  /* 0x00000018140c723c */ /* 0x044ff6000004180c */
[----:B------:R-:W-:Y:S11]  /*afe00*/  @!UPT UIADD3 URZ, URZ, URZ, URZ ;  /* 0x0000003f3f3ff290 */ /* 0x000ff6000fffe03f */
[----:B------:R-:W-:Y:S01]  /*afe10*/  @!UPT UIADD3 URZ, URZ, URZ, URZ ;  /* 0x0000003f3f3ff290 */ /* 0x000fe2000fffe03f */
[----:B------:R0:W-:Y:S01]  /*afe20*/  STL.64 [R1+0x670], R12 ;  /* 0x0006700c01007387 */ /* 0x0001e20000100a00 */
[----:B------:R-:W-:Y:S03]  /*afe30*/  STL.64 [R1+0x678], R14 ;  /* 0x0006780e01007387 */ /* 0x000fe60000100a00 */
[----:B0-----:R-:W4:Y:S01]  /*afe40*/  LDL.LU.64 R12, [R1+0x6788] ;  /* 0x00678800010c7983 */ /* 0x001f220000300a00 */
[----:B---3--:R-:W-:Y:S02]  /*afe50*/  STL.64 [R1+0x65b8], R26 ;  /* 0x0065b81a01007387 */ /* 0x008fe40000100a00 */
        /* <DEDUP_REMOVED lines=10> */
[----:B0-----:R-:W3:Y:S01]  /*aff00*/  LDL.LU.64 R6, [R1+0x6780] ;  /* 0x0067800001067983 */ /* 0x001ee20000300a00 */
[----:B------:R-:W2:Y:S02]  /*aff10*/  LDL.LU.64 R4, [R1+0x6778] ;  /* 0x0067780001047983 */ /* 0x000ea40000300a00 */
[----:B------:R0:W-:Y:S02]  /*aff20*/  STL [R1+0x659c], R12 ;  /* 0x00659c0c01007387 */ /* 0x0001e40000100800 */
[----:B------:R1:W-:Y:S01]  /*aff30*/  STL [R1+0x6598], R13 ;  /* 0x0065980d01007387 */ /* 0x0003e20000100800 */
[----:B0-----:R-:W4:Y:S01]  /*aff40*/  LDL.LU R12, [R1+0x650] ;  /* 0x00065000010c7983 */ /* 0x001f220000300800 */
[----:B-1----:R-:W4:Y:S02]  /*aff50*/  LDL.LU R13, [R1+0x654] ;  /* 0x00065400010d7983 */ /* 0x002f240000300800 */
[----:B------:R-:W4:Y:S02]  /*aff60*/  LDL.LU R14, [R1+0x658] ;  /* 0x00065800010e7983 */ /* 0x000f240000300800 */
[----:B------:R-:W4:Y:S01]  /*aff70*/  LDL.LU R15, [R1+0x65c] ;  /* 0x00065c00010f7983 */ /* 0x000f220000300800 */
[----:B------:R0:W-:Y:S01]  /*aff80*/  STL [R1+0x6594], R8 ;  /* 0x0065940801007387 */ /* 0x0001e20000100800 */
[----:B------:R-:W-:Y:S01]  /*aff90*/  STL [R1+0x6590], R9 ;  /* 0x0065900901007387 */ /* 0x000fe20000100800 */
[C---:B----4-:R-:W-:Y:S11]  /*affa0*/  HMMA.16816.F32.BF16 R12, R20.reuse, R8, R12 ;  /* 0x00000008140c723c */ /* 0x050ff6000004180c */
[----:B------:R-:W-:Y:S11]  /*affb0*/  @!UPT UIADD3 URZ, URZ, URZ, URZ ;  /* 0x0000003f3f3ff290 */ /* 0x000ff6000fffe03f */
[----:B------:R-:W-:Y:S01]  /*affc0*/  @!UPT UIADD3 URZ, URZ, URZ, URZ ;  /* 0x0000003f3f3ff290 */ /* 0x000fe2000fffe03f */
[----:B------:R-:W-:Y:S01]  /*affd0*/  STL.64 [R1+0x650], R12 ;  /* 0x0006500c01007387 */ /* 0x000fe20000100a00 */
[----:B------:R2:W-:Y:S02]  /*affe0*/  STL.64 [R1+0x658], R14 ;  /* 0x0006580e01007387 */ /* 0x0005e40000100a00 */
[----:B------:R-:W4:Y:S02]  /*afff0*/  LDL R0, [R1+0x3ac0] ;  /* 0x003ac00001007983 */ /* 0x000f240000100800 */
[----:B0-----:R-:W3:Y:S01]  /*b0000*/  LDL.LU R8, [R1+0x610] ;  /* 0x0006100001087983 */ /* 0x001ee20000300800 */
[----:B--2---:R-:W-:Y:S11]  /*b0010*/  HMMA.16816.F32.BF16 R12, R20, R4, R24 ;  /* 0x00000004140c723c */ /* 0x004ff60000041818 */
[----:B------:R-:W-:Y:S11]  /*b0020*/  @!UPT UIADD3 URZ, URZ, URZ, URZ ;  /* 0x0000003f3f3ff290 */ /* 0x000ff6000fffe03f */
[----:B------:R-:W-:Y:S01]  /*b0030*/  @!UPT UIADD3 URZ, URZ, URZ, URZ ;  /* 0x0000003f3f3ff290 */ /* 0x000fe2000fffe03f */
[----:B------:R0:W-:Y:S01]  /*b0040*/  STL.64 [R1+0x3d0], R12 ;  /* 0x0003d00c01007387 */ /* 0x0001e20000100a00 */
[----:B------:R1:W-:Y:S02]  /*b0050*/  STL.64 [R1+0x3d8], R14 ;  /* 0x0003d80e01007387 */ /* 0x0003e40000100a00 */
[----:B------:R-:W3:Y:S02]  /*b0060*/  LDL.LU R9, [R1+0x614] ;  /* 0x0006140001097983 */ /* 0x000ee40000300800 */
[----:B------:R-:W2:Y:S01]  /*b0070*/  LDL.LU R10, [R1+0x618] ;  /* 0x00061800010a7983 */ /* 0x000ea20000300800 */
[----:B------:R-:W2:Y:S04]  /*b0080*/  LDL.LU R11, [R1+0x61c] ;  /* 0x00061c00010b7983 */ /* 0x000ea80000300800 */
[----:B0-----:R-:W2:Y:S01]  /*b0090*/  LDL.LU R12, [R1+0x620] ;  /* 0x00062000010c7983 */ /* 0x001ea20000300800 */
[----:B------:R-:W2:Y:S02]  /*b00a0*/  LDL.LU R13, [R1+0x624] ;  /* 0x00062400010d7983 */ /* 0x000ea40000300800 */
[----:B-1----:R-:W2:Y:S02]  /*b00b0*/  LDL.LU R14, [R1+0x628] ;  /* 0x00062800010e7983 */ /* 0x002ea40000300800 */
[----:B------:R-:W2:Y:S01]  /*b00c0*/  LDL.LU R15, [R1+0x62c] ;  /* 0x00062c00010f7983 */ /* 0x000ea20000300800 */
[----:B----4-:R-:W0:Y:S04]  /*b00d0*/  LDSM.16.MT88.4 R20, [R0+0x22000] ;  /* 0x022000000014783b */ /* 0x010e280000004200 */
[----:B--2---:R-:W-:Y:S01]  /*b00e0*/  STL.64 [R1+0x6760], R14 ;  /* 0x0067600e01007387 */ /* 0x004fe20000100a00 */
[----:B------:R1:W-:Y:S03]  /*b00f0*/  STL.64 [R1+0x6758], R12 ;  /* 0x0067580c01007387 */ /* 0x0003e60000100a00 */
[----:B-1----:R-:W2:Y:S04]  /*b0100*/  LDL.LU.64 R12, [R1+0x1a0] ;  /* 0x0001a000010c7983 */ /* 0x002ea80000300a00 */
[----:B--2---:R1:W-:Y:S04]  /*b0110*/  STL.64 [R1+0x6770], R12 ;  /* 0x0067700c01007387 */ /* 0x0043e80000100a00 */
[----:B-1----:R-:W2:Y:S01]  /*b0120*/  LDL.LU.64 R12, [R1+0x1b0] ;  /* 0x0001b000010c7983 */ /* 0x002ea20000300a00 */
[----:B------:R-:W-:Y:S02]  /*b0130*/  STL.64 [R1+0x6750], R10 ;  /* 0x0067500a01007387 */ /* 0x000fe40000100a00 */
[----:B---3--:R1:W-:Y:S02]  /*b0140*/  STL.64 [R1+0x6748], R8 ;  /* 0x0067480801007387 */ /* 0x0083e40000100a00 */
[----:B-1----:R-:W3:Y:S04]  /*b0150*/  LDL.LU.64 R8, [R1+0x190] ;  /* 0x0001900001087983 */ /* 0x002ee80000300a00 */
[----:B---3--:R1:W-:Y:S04]  /*b0160*/  STL.64 [R1+0x6768], R8 ;  /* 0x0067680801007387 */ /* 0x0083e80000100a00 */
[----:B-1----:R-:W3:Y:S01]  /*b0170*/  LDL.LU R8, [R1+0x630] ;  /* 0x0006300001087983 */ /* 0x002ee20000300800 */
[----:B------:R-:W3:Y:S02]  /*b0180*/  LDL.LU R9, [R1+0x634] ;  /* 0x0006340001097983 */ /* 0x000ee40000300800 */
[----:B------:R-:W3:Y:S02]  /*b0190*/  LDL.LU R10, [R1+0x638] ;  /* 0x00063800010a7983 */ /* 0x000ee40000300800 */
[----:B------:R-:W3:Y:S01]  /*b01a0*/  LDL.LU R11, [R1+0x63c] ;  /* 0x00063c00010b7983 */ /* 0x000ee20000300800 */
[----:B------:R-:W4:Y:S04]  /*b01b0*/  LDL.LU.64 R24, [R1+0x150] ;  /* 0x0001500001187983 */ /* 0x000f280000300a00 */
[----:B----4-:R1:W-:Y:S04]  /*b01c0*/  STL.64 [R1+0x6730], R24 ;  /* 0x0067301801007387 */ /* 0x0103e80000100a00 */
[----:B-1----:R-:W4:Y:S04]  /*b01d0*/  LDL.LU.64 R24, [R1+0x170] ;  /* 0x0001700001187983 */ /* 0x002f280000300a00 */
[----:B----4-:R1:W-:Y:S04]  /*b01e0*/  STL.64 [R1+0x6740], R24 ;  /* 0x0067401801007387 */ /* 0x0103e80000100a00 */
[----:B-1----:R-:W4:Y:S01]  /*b01f0*/  LDL.LU.64 R24, [R1+0x180] ;  /* 0x0001800001187983 */ /* 0x002f220000300a00 */
[----:B------:R-:W-:Y:S02]  /*b0200*/  STL.64 [R1+0x6580], R6 ;  /* 0x0065800601007387 */ /* 0x000fe40000100a00 */
[----:B------:R1:W-:Y:S02]  /*b0210*/  STL.64 [R1+0x6578], R4 ;  /* 0x0065780401007387 */ /* 0x0003e40000100a00 */
[----:B-1----:R-:W2:Y:S01]  /*b0220*/  LDL.LU R4, [R1+0x640] ;  /* 0x0006400001047983 */ /* 0x002ea20000300800 */
[----:B------:R-:W2:Y:S02]  /*b0230*/  LDL.LU R5, [R1+0x644] ;  /* 0x0006440001057983 */ /* 0x000ea40000300800 */
[----:B------:R-:W2:Y:S02]  /*b0240*/  LDL.LU R6, [R1+0x648] ;  /* 0x0006480001067983 */ /* 0x000ea40000300800 */
[----:B------:R-:W2:Y:S01]  /*b0250*/  LDL.LU R7, [R1+0x64c] ;  /* 0x00064c0001077983 */ /* 0x000ea20000300800 */
[----:B0-----:R-:W-:Y:S01]  /*b0260*/  STL [R1+0x6564], R22 ;  /* 0x0065641601007387 */ /* 0x001fe20000100800 */
[----:B------:R-:W-:Y:S02]  /*b0270*/  STL [R1+0x6560], R23 ;  /* 0x0065601701007387 */ /* 0x000fe40000100800 */
[----:B------:R0:W-:Y:S02]  /*b0280*/  STL.64 [R1+0x6738], R20 ;  /* 0x0067381401007387 */ /* 0x0001e40000100a00 */
[----:B0-----:R-:W3:Y:S01]  /*b0290*/  LDL.LU R20, [R1+0x600] ;  /* 0x0006000001147983 */ /* 0x001ee20000300800 */
[----:B------:R-:W3:Y:S02]  /*b02a0*/  LDL.LU R21, [R1+0x604] ;  /* 0x0006040001157983 */ /* 0x000ee40000300800 */
        /* <DEDUP_REMOVED lines=14> */
[----:B------:R0:W-:Y:S01]  /*b0390*/  STL.64 [R1+0x630], R8 ;  /* 0x0006300801007387 */ /* 0x0001e20000100a00 */
[----:B------:R-:W-:Y:S03]  /*b03a0*/  STL.64 [R1+0x638], R10 ;  /* 0x0006380a01007387 */ /* 0x000fe60000100a00 */
[----:B0-----:R-:W2:Y:S01]  /*b03b0*/  LDL.LU.64 R8, [R1+0x6768] ;  /* 0x0067680001087983 */ /* 0x001ea20000300a00 */
[----:B------:R-:W2:Y:S02]  /*b03c0*/  LDL.LU.64 R14, [R1+0x6760] ;  /* 0x00676000010e7983 */ /* 0x000ea40000300a00 */
[----:B------:R-:W2:Y:S02]  /*b03d0*/  LDL.LU.64 R12, [R1+0x6758] ;  /* 0x00675800010c7983 */ /* 0x000ea40000300a00 */
[----:B------:R-:W-:Y:S01]  /*b03e0*/  STL.64 [R1+0x65a8], R6 ;  /* 0x0065a80601007387 */ /* 0x000fe20000100a00 */
[----:B------:R0:W-:Y:S04]  /*b03f0*/  STL.64 [R1+0x65a0], R4 ;  /* 0x0065a00401007387 */ /* 0x0001e80000100a00 */
[----:B0-----:R-:W3:Y:S01]  /*b0400*/  LDL.LU R4, [R1+0x5e0] ;  /* 0x0005e00001047983 */ /* 0x001ee20000300800 */
[----:B------:R-:W3:Y:S02]  /*b0410*/  LDL.LU R5, [R1+0x5e4] ;  /* 0x0005e40001057983 */ /* 0x000ee40000300800 */
[----:B------:R-:W3:Y:S02]  /*b0420*/  LDL.LU R6, [R1+0x5e8] ;  /* 0x0005e80001067983 */ /* 0x000ee40000300800 */
[----:B------:R-:W3:Y:S01]  /*b0430*/  LDL.LU R7, [R1+0x5ec] ;  /* 0x0005ec0001077983 */ /* 0x000ee20000300800 */
[C---:B--2---:R-:W-:Y:S11]  /*b0440*/  HMMA.16816.F32.BF16 R12, R16.reuse, R8, R12 ;  /* 0x00000008100c723c */ /* 0x044ff6000004180c */
[----:B------:R-:W-:Y:S11]  /*b0450*/  @!UPT UIADD3 URZ, URZ, URZ, URZ ;  /* 0x0000003f3f3ff290 */ /* 0x000ff6000fffe03f */
[----:B------:R-:W-:Y:S01]  /*b0460*/  @!UPT UIADD3 URZ, URZ, URZ, URZ ;  /* 0x0000003f3f3ff290 */ /* 0x000fe2000fffe03f */
[----:B------:R-:W-:Y:S01]  /*b0470*/  STL.64 [R1+0x620], R12 ;  /* 0x0006200c01007387 */ /* 0x000fe20000100a00 */
[----:B------:R0:W-:Y:S02]  /*b0480*/  STL.64 [R1+0x628], R14 ;  /* 0x0006280e01007387 */ /* 0x0001e40000100a00 */
[----:B------:R-:W4:Y:S02]  /*b0490*/  LDL.LU.64 R10, [R1+0x6750] ;  /* 0x00675000010a7983 */ /* 0x000f240000300a00 */
[----:B0-----:R-:W-:Y:S02]  /*b04a0*/  IMAD.MOV.U32 R14, RZ, RZ, R8 ;  /* 0x000000ffff0e7224 */ /* 0x001fe400078e0008 */
[----:B------:R-:W-:Y:S02]  /*b04b0*/  IMAD.MOV.U32 R15, RZ, RZ, R9 ;  /* 0x000000ffff0f7224 */ /* 0x000fe400078e0009 */
[----:B------:R-:W4:Y:S02]  /*b04c0*/  LDL.LU.64 R8, [R1+0x6748] ;  /* 0x0067480001087983 */ /* 0x000f240000300a00 */
[C---:B----4-:R-:W-:Y:S11]  /*b04d0*/  HMMA.16816.F32.BF16 R8, R16.reuse, R24, R8 ;  /* 0x000000181008723c */ /* 0x050ff60000041808 */
[----:B------:R-:W-:Y:S11]  /*b04e0*/  @!UPT UIADD3 URZ, URZ, URZ, URZ ;  /* 0x0000003f3f3ff290 */ /* 0x000ff6000fffe03f */
[----:B------:R-:W-:Y:S01]  /*b04f0*/  @!UPT UIADD3 URZ, URZ, URZ, URZ ;  /* 0x0000003f3f3ff290 */ /* 0x000fe2000fffe03f */
[----:B------:R0:W-:Y:S01]  /*b0500*/  STL.64 [R1+0x610], R8 ;  /* 0x0006100801007387 */ /* 0x0001e20000100a00 */
[----:B------:R-:W-:Y:S02]  /*b0510*/  STL.64 [R1+0x618], R10 ;  /* 0x0006180a01007387 */ /* 0x000fe40000100a00 */
[----:B0-----:R-:W-:Y:S02]  /*b0520*/  IMAD.MOV.U32 R8, RZ, RZ, R24 ;  /* 0x000000ffff087224 */ /* 0x001fe400078e0018 */
[----:B------:R-:W-:Y:S02]  /*b0530*/  IMAD.MOV.U32 R9, RZ, RZ, R25 ;  /* 0x000000ffff097224 */ /* 0x000fe400078e0019 */
[----:B------:R-:W2:Y:S03]  /*b0540*/  LDL.LU.64 R24, [R1+0x6740] ;  /* 0x0067400001187983 */ /* 0x000ea60000300a00 */
[----:B------:R0:W-:Y:S02]  /*b0550*/  STL.64 [R1+0x65c0], R8 ;  /* 0x0065c00801007387 */ /* 0x0001e40000100a00 */
[----:B0-----:R-:W4:Y:S01]  /*b0560*/  LDL.LU.64 R8, [R1+0x160] ;  /* 0x0001600001087983 */ /* 0x001f220000300a00 */
        /* <DEDUP_REMOVED lines=8> */
[----:B------:R-:W3:Y:S03]  /*b05f0*/  LDL.LU.64 R24, [R1+0x6730] ;  /* 0x0067300001187983 */ /* 0x000ee60000300a00 */
[----:B------:R-:W-:Y:S01]  /*b0600*/  STL.64 [R1+0x6570], R22 ;  /* 0x0065701601007387 */ /* 0x000fe20000100a00 */
[----:B--2---:R0:W-:Y:S04]  /*b0610*/  STL.64 [R1+0x6568], R20 ;  /* 0x0065681401007387 */ /* 0x0041e80000100a00 */
[----:B0-----:R-:W2:Y:S01]  /*b0620*/  LDL.LU R20, [R1+0x5f0] ;  /* 0x0005f00001147983 */ /* 0x001ea20000300800 */
[----:B------:R-:W2:Y:S02]  /*b0630*/  LDL.LU R21, [R1+0x5f4] ;  /* 0x0005f40001157983 */ /* 0x000ea40000300800 */
[----:B------:R-:W2:Y:S02]  /*b0640*/  LDL.LU R22, [R1+0x5f8] ;  /* 0x0005f80001167983 */ /* 0x000ea40000300800 */
[----:B------:R-:W2:Y:S01]  /*b0650*/  LDL.LU R23, [R1+0x5fc] ;  /* 0x0005fc0001177983 */ /* 0x000ea20000300800 */
[----:B---3--:R-:W-:Y:S01]  /*b0660*/  HMMA.16816.F32.BF16 R4, R16, R24, R4 ;  /* 0x000000181004723c */ /* 0x008fe20000041804 */
[----:B----4-:R-:W-:-:S02]  /*b0670*/  IMAD.MOV.U32 R12, RZ, RZ, R8 ;  /* 0x000000ffff0c7224 */ /* 0x010fc400078e0008 */
[----:B------:R-:W-:-:S05]  /*b0680*/  IMAD.MOV.U32 R13, RZ, RZ, R9 ;  /* 0x000000ffff0d7224 */ /* 0x000fca00078e0009 */
[----:B--2---:R-:W-:Y:S11]  /*b0690*/  HMMA.16816.F32.BF16 R20, R16, R8, R20 ;  /* 0x000000081014723c */ /* 0x004ff60000041814 */
[----:B------:R-:W-:Y:S11]  /*b06a0*/  @!UPT UIADD3 URZ, URZ, URZ, URZ ;  /* 0x0000003f3f3ff290 */ /* 0x000ff6000fffe03f */
[----:B------:R-:W-:Y:S01]  /*b06b0*/  @!UPT UIADD3 URZ, URZ, URZ, URZ ;  /* 0x0000003f3f3ff290 */ /* 0x000fe2000fffe03f */
[----:B------:R-:W-:Y:S01]  /*b06c0*/  STL.64 [R1+0x5f0], R20 ;  /* 0x0005f01401007387 */ /* 0x000fe20000100a00 */
[----:B------:R-:W-:Y:S02]  /*b06d0*/  STL.64 [R1+0x5f8], R22 ;  /* 0x0005f81601007387 */ /* 0x000fe40000100a00 */
[----:B------:R-:W-:Y:S02]  /*b06e0*/  STL.64 [R1+0x65d0], R14 ;  /* 0x0065d00e01007387 */ /* 0x000fe40000100a00 */
[----:B------:R0:W-:Y:S01]  /*b06f0*/  STL.64 [R1+0x65c8], R12 ;  /* 0x0065c80c01007387 */ /* 0x0001e20000100a00 */
[----:B------:R-:W-:Y:S01]  /*b0700*/  STL.64 [R1+0x5e0], R4 ;  /* 0x0005e00401007387 */ /* 0x000fe20000100a00 */
[----:B------:R-:W-:Y:S03]  /*b0710*/  STL.64 [R1+0x5e8], R6 ;  /* 0x0005e80601007387 */ /* 0x000fe60000100a00 */
        /* <DEDUP_REMOVED lines=8> */
[----:B------:R-:W2:Y:S02]  /*b07a0*/  LDL.LU R20, [R1+0x580] ;  /* 0x0005800001147983 */ /* 0x000ea40000300800 */
[----:B------:R-:W2:Y:S02]  /*b07b0*/  LDL.LU R21, [R1+0x584] ;  /* 0x0005840001157983 */ /* 0x000ea40000300800 */
[----:B------:R-:W3:Y:S01]  /*b07c0*/  LDL.LU R22, [R1+0x588] ;  /* 0x0005880001167983 */ /* 0x000ee20000300800 */
[----:B------:R-:W3:Y:S04]  /*b07d0*/  LDL.LU R23, [R1+0x58c] ;  /* 0x00058c0001177983 */ /* 0x000ee80000300800 */
[----:B0-----:R-:W4:Y:S04]  /*b07e0*/  LDL.64 R12, [R1+0x140] ;  /* 0x00014000010c7983 */ /* 0x001f280000100a00 */
        /* <DEDUP_REMOVED lines=40> */
[----:B----4-:R-:W-:Y:S01]  /*b0a70*/  IMAD.MOV.U32 R2, RZ, RZ, R13 ;  /* 0x000000ffff027224 */ /* 0x010fe200078e000d */
        /* <DEDUP_REMOVED lines=48> */
[----:B------:R-:W2:Y:S02]  /*b0d80*/  LDL.LU.64 R20, [R1+0x66c0] ;  /* 0x0066c00001147983 */ /* 0x000ea40000300a00 */
[----:B------:R-:W-:Y:S02]  /*b0d90*/  IMAD.MOV.U32 R29, RZ, RZ, R12 ;  /* 0x000000ffff1d7224 */ /* 0x000fe400078e000c */
[----:B------:R-:W-:Y:S01]  /*b0da0*/  IMAD.MOV.U32 R3, RZ, RZ, R13 ;  /* 0x000000ffff037224 */ /* 0x000fe200078e000d */
[----:B---3--:R-:W-:Y:S01]  /*b0db0*/  HMMA.16816.F32.BF16 R4, R16, R24, R4 ;  /* 0x000000181004723c */ /* 0x008fe20000041804 */
[----:B------:R-:W-:-:S02]  /*b0dc0*/  IMAD.MOV.U32 R28, RZ, RZ, R9 ;  /* 0x000000ffff1c7224 */ /* 0x000fc400078e0009 */
[----:B------:R-:W-:Y:S01]  /*b0dd0*/  IMAD.MOV.U32 R0, RZ, RZ, R8 ;  /* 0x000000ffff007224 */ /* 0x000fe200078e0008 */
[----:B------:R-:W-:Y:S01]  /*b0de0*/  STL [R1+0x6498], R3 ;  /* 0x0064980301007387 */ /* 0x000fe20000100800 */
[----:B------:R-:W-:Y:S03]  /*b0df0*/  STL [R1+0x6494], R29 ;  /* 0x0064941d01007387 */ /* 0x000fe60000100800 */
[----:B--2---:R-:W-:Y:S11]  /*b0e00*/  HMMA.16816.F32.BF16 R12, R16, R8, R20 ;  /* 0x00000008100c723c */ /* 0x004ff60000041814 */
[----:B------:R-:W-:Y:S11]  /*b0e10*/  @!UPT UIADD3 URZ, URZ, URZ, URZ ;  /* 0x0000003f3f3ff290 */ /* 0x000ff6000fffe03f */
[----:B------:R-:W-:Y:S01]  /*b0e20*/  @!UPT UIADD3 URZ, URZ, URZ, URZ ;  /* 0x0000003f3f3ff290 */ /* 0x000fe2000fffe03f */
[----:B------:R0:W-:Y:S01]  /*b0e30*/  STL.64 [R1+0x580], R12 ;  /* 0x0005800c01007387 */ /* 0x0001e20000100a00 */
[----:B------:R-:W-:Y:S02]  /*b0e40*/  STL.64 [R1+0x588], R14 ;  /* 0x0005880e01007387 */ /* 0x000fe40000100a00 */
[----:B------:R-:W-:Y:S02]  /*b0e50*/  STL [R1+0x64a0], R28 ;  /* 0x0064a01c01007387 */ /* 0x000fe40000100800 */
[----:B------:R-:W-:Y:S01]  /*b0e60*/  STL [R1+0x649c], R0 ;  /* 0x00649c0001007387 */ /* 0x000fe20000100800 */
[----:B------:R-:W-:Y:S01]  /*b0e70*/  STL.64 [R1+0x570], R4 ;  /* 0x0005700401007387 */ /* 0x000fe20000100a00 */
[----:B------:R-:W-:Y:S03]  /*b0e80*/  STL.64 [R1+0x578], R6 ;  /* 0x0005780601007387 */ /* 0x000fe60000100a00 */
        /* <DEDUP_REMOVED lines=112> */
[C---:B--2---:R-:W-:Y:S11]  /*b1590*/  HMMA.16816.F32.BF16 R12, R16.reuse, R8, R20 ;  /* 0x00000008100c723c */ /* 0x044ff60000041814 */
[----:B------:R-:W-:Y:S11]  /*b15a0*/  @!UPT UIADD3 URZ, URZ, URZ, URZ ;  /* 0x0000003f3f3ff290 */ /* 0x000ff6000fffe03f */
[----:B------:R-:W-:Y:S01]  /*b15b0*/  @!UPT UIADD3 URZ, URZ, URZ, URZ ;  /* 0x0000003f3f3ff290 */ /* 0x000fe2000fffe03f */
[----:B------:R-:W-:Y:S01]  /*b15c0*/  STL.64 [R1+0x510], R12 ;  /* 0x0005100c01007387 */ /* 0x000fe20000100a00 */
[----:B------:R-:W-:Y:S02]  /*b15d0*/  STL.64 [R1+0x518], R14 ;  /* 0x0005180e01007387 */ /* 0x000fe40000100a00 */
[----:B------:R-:W-:Y:S02]  /*b15e0*/  STL [R1+0x64d8], R2 ;  /* 0x0064d80201007387 */ /* 0x000fe40000100800 */
[----:B------:R-:W-:Y:S01]  /*b15f0*/  STL [R1+0x64d4], R29 ;  /* 0x0064d41d01007387 */ /* 0x000fe20000100800 */
[----:B------:R0:W-:Y:S01]  /*b1600*/  STL.64 [R1+0x500], R4 ;  /* 0x0005000401007387 */ /* 0x0001e20000100a00 */
[----:B------:R1:W-:Y:S03]  /*b1610*/  STL.64 [R1+0x508], R6 ;  /* 0x0005080601007387 */ /* 0x0003e60000100a00 */
[----:B0-----:R-:W2:Y:S01]  /*b1620*/  LDL.LU R4, [R1+0x480] ;  /* 0x0004800001047983 */ /* 0x001ea20000300800 */
[----:B------:R-:W2:Y:S02]  /*b1630*/  LDL.LU R5, [R1+0x484] ;  /* 0x0004840001057983 */ /* 0x000ea40000300800 */
[----:B-1----:R-:W3:Y:S02]  /*b1640*/  LDL.LU R6, [R1+0x488] ;  /* 0x0004880001067983 */ /* 0x002ee40000300800 */
[----:B------:R-:W3:Y:S02]  /*b1650*/  LDL.LU R7, [R1+0x48c] ;  /* 0x00048c0001077983 */ /* 0x000ee40000300800 */
[----:B---3--:R-:W-:Y:S01]  /*b1660*/  STL.64 [R1+0x65e0], R6 ;  /* 0x0065e00601007387 */ /* 0x008fe20000100a00 */
[----:B--2---:R0:W-:Y:S03]  /*b1670*/  STL.64 [R1+0x65d8], R4 ;  /* 0x0065d80401007387 */ /* 0x0041e60000100a00 */
[----:B0-----:R-:W2:Y:S01]  /*b1680*/  LDL.LU R4, [R1+0x4a0] ;  /* 0x0004a00001047983 */ /* 0x001ea20000300800 */
[----:B------:R-:W2:Y:S02]  /*b1690*/  LDL.LU R5, [R1+0x4a4] ;  /* 0x0004a40001057983 */ /* 0x000ea40000300800 */
[----:B------:R-:W3:Y:S02]  /*b16a0*/  LDL.LU R6, [R1+0x4a8] ;  /* 0x0004a80001067983 */ /* 0x000ee40000300800 */
[----:B------:R-:W3:Y:S01]  /*b16b0*/  LDL.LU R7, [R1+0x4ac] ;  /* 0x0004ac0001077983 */ /* 0x000ee20000300800 */
[----:B------:R-:W4:Y:S04]  /*b16c0*/  LDL.LU.64 R20, [R1+0x50] ;  /* 0x0000500001147983 */ /* 0x000f280000300a00 */
[----:B----4-:R0:W-:Y:S04]  /*b16d0*/  STL.64 [R1+0x6638], R20 ;  /* 0x0066381401007387 */ /* 0x0101e80000100a00 */
[----:B0-----:R-:W4:Y:S01]  /*b16e0*/  LDL.LU.64 R20, [R1+0x60] ;  /* 0x0000600001147983 */ /* 0x001f220000300a00 */
[----:B---3--:R-:W-:Y:S02]  /*b16f0*/  STL.64 [R1+0x65f0], R6 ;  /* 0x0065f00601007387 */ /* 0x008fe40000100a00 */
[----:B--2---:R0:W-:Y:S02]  /*b1700*/  STL.64 [R1+0x65e8], R4 ;  /* 0x0065e80401007387 */ /* 0x0041e40000100a00 */
[----:B0-----:R-:W2:Y:S04]  /*b1710*/  LDL.LU.64 R4, [R1+0x20] ;  /* 0x0000200001047983 */ /* 0x001ea80000300a00 */
[----:B--2---:R0:W-:Y:S04]  /*b1720*/  STL.64 [R1+0x6600], R4 ;  /* 0x0066000401007387 */ /* 0x0041e80000100a00 */
[----:B0-----:R-:W2:Y:S04]  /*b1730*/  LDL.LU.64 R4, [R1+0x30] ;  /* 0x0000300001047983 */ /* 0x001ea80000300a00 */
[----:B--2---:R0:W-:Y:S04]  /*b1740*/  STL.64 [R1+0x6618], R4 ;  /* 0x0066180401007387 */ /* 0x0041e80000100a00 */
[----:B0-----:R-:W2:Y:S04]  /*b1750*/  LDL.LU.64 R4, [R1+0x40] ;  /* 0x0000400001047983 */ /* 0x001ea80000300a00 */
[----:B--2---:R0:W-:Y:S04]  /*b1760*/  STL.64 [R1+0x6630], R4 ;  /* 0x0066300401007387 */ /* 0x0041e80000100a00 */
[----:B0-----:R-:W2:Y:S01]  /*b1770*/  LDL.LU R4, [R1+0x4e0] ;  /* 0x0004e00001047983 */ /* 0x001ea20000300800 */
[----:B------:R-:W2:Y:S02]  /*b1780*/  LDL.LU R5, [R1+0x4e4] ;  /* 0x0004e40001057983 */ /* 0x000ea40000300800 */
[----:B------:R-:W3:Y:S02]  /*b1790*/  LDL.LU R6, [R1+0x4e8] ;  /* 0x0004e80001067983 */ /* 0x000ee40000300800 */
[----:B------:R-:W3:Y:S02]  /*b17a0*/  LDL.LU R7, [R1+0x4ec] ;  /* 0x0004ec0001077983 */ /* 0x000ee40000300800 */
[----:B---3--:R-:W-:Y:S01]  /*b17b0*/  STL.64 [R1+0x6648], R6 ;  /* 0x0066480601007387 */ /* 0x008fe20000100a00 */
[----:B--2---:R0:W-:Y:S03]  /*b17c0*/  STL.64 [R1+0x6640], R4 ;  /* 0x0066400401007387 */ /* 0x0041e60000100a00 */
[----:B0-----:R-:W4:Y:S01]  /*b17d0*/  LDL.LU R4, [R1+0x4f0] ;  /* 0x0004f00001047983 */ /* 0x001f220000300800 */
[----:B------:R-:W4:Y:S02]  /*b17e0*/  LDL.LU R5, [R1+0x4f4] ;  /* 0x0004f40001057983 */ /* 0x000f240000300800 */
[----:B------:R-:W4:Y:S02]  /*b17f0*/  LDL.LU R6, [R1+0x4f8] ;  /* 0x0004f80001067983 */ /* 0x000f240000300800 */
[----:B------:R-:W4:Y:S01]  /*b1800*/  LDL.LU R7, [R1+0x4fc] ;  /* 0x0004fc0001077983 */ /* 0x000f220000300800 */
[----:B------:R-:W2:Y:S04]  /*b1810*/  LDL.LU.64 R12, [R1+0x10] ;  /* 0x00001000010c7983 */ /* 0x000ea80000300a00 */
        /* <DEDUP_REMOVED lines=26> */
[----:B------:R-:W3:Y:S01]  /*b19c0*/  LDL.LU.64 R24, [R1] ;  /* 0x0000000001187983 */ /* 0x000ee20000300a00 */
[----:B------:R-:W-:Y:S02]  /*b19d0*/  STL [R1+0x64e0], R3 ;  /* 0x0064e00301007387 */ /* 0x000fe40000100800 */
[----:B------:R-:W-:Y:S02]  /*b19e0*/  STL [R1+0x64dc], R0 ;  /* 0x0064dc0001007387 */ /* 0x000fe40000100800 */
[----:B------:R-:W-:Y:S01]  /*b19f0*/  STL.64 [R1+0x4f0], R4 ;  /* 0x0004f00401007387 */ /* 0x000fe20000100a00 */
[----:B------:R0:W-:Y:S04]  /*b1a00*/  STL.64 [R1+0x4f8], R6 ;  /* 0x0004f80601007387 */ /* 0x0001e80000100a00 */
[----:B0-----:R-:W4:Y:S01]  /*b1a10*/  LDL.LU.64 R6, [R1+0x6648] ;  /* 0x0066480001067983 */ /* 0x001f220000300a00 */
[----:B------:R-:W4:Y:S02]  /*b1a20*/  LDL.LU.64 R4, [R1+0x6640] ;  /* 0x0066400001047983 */ /* 0x000f240000300a00 */
[----:B------:R-:W4:Y:S02]  /*b1a30*/  LDL.LU.64 R20, [R1+0x6638] ;  /* 0x0066380001147983 */ /* 0x000f240000300a00 */
[----:B------:R-:W-:Y:S01]  /*b1a40*/  STL [R1+0x64e8], R28 ;  /* 0x0064e81c01007387 */ /* 0x000fe20000100800 */
[----:B------:R-:W-:Y:S01]  /*b1a50*/  STL [R1+0x64e4], R29 ;  /* 0x0064e41d01007387 */ /* 0x000fe20000100800 */
[C---:B----4-:R-:W-:Y:S11]  /*b1a60*/  HMMA.16816.F32.BF16 R4, R16.reuse, R20, R4 ;  /* 0x000000141004723c */ /* 0x050ff60000041804 */
[----:B------:R-:W-:Y:S11]  /*b1a70*/  @!UPT UIADD3 URZ, URZ, URZ, URZ ;  /* 0x0000003f3f3ff290 */ /* 0x000ff6000fffe03f */
[----:B------:R-:W-:Y:S01]  /*b1a80*/  @!UPT UIADD3 URZ, URZ, URZ, URZ ;  /* 0x0000003f3f3ff290 */ /* 0x000fe2000fffe03f */
[----:B------:R0:W-:Y:S01]  /*b1a90*/  STL.64 [R1+0x4e0], R4 ;  /* 0x0004e00401007387 */ /* 0x0001e20000100a00 */
[----:B------:R-:W-:Y:S03]  /*b1aa0*/  STL.64 [R1+0x4e8], R6 ;  /* 0x0004e80601007387 */ /* 0x000fe60000100a00 */
[----:B0-----:R-:W2:Y:S01]  /*b1ab0*/  LDL.LU.64 R4, [R1+0x6630] ;  /* 0x0066300001047983 */ /* 0x001ea20000300a00 */
[----:B------:R-:W-:Y:S02]  /*b1ac0*/  IMAD.MOV.U32 R0, RZ, RZ, R20 ;  /* 0x000000ffff007224 */ /* 0x000fe400078e0014 */
        /* <DEDUP_REMOVED lines=46> */
[----:B------:R-:W3:Y:S02]  /*b1db0*/  LDL.LU.64 R14, [R1+0x65d0] ;  /* 0x0065d000010e7983 */ /* 0x000ee40000300a00 */
[----:B------:R-:W2:Y:S01]  /*b1dc0*/  LDL.LU.64 R12, [R1+0x65c8] ;  /* 0x0065c800010c7983 */ /* 0x000ea20000300a00 */
[----:B------:R0:W-:Y:S01]  /*b1dd0*/  STL.64 [R1+0x490], R8 ;  /* 0x0004900801007387 */ /* 0x0001e20000100a00 */
[----:B------:R1:W-:Y:S03]  /*b1de0*/  STL.64 [R1+0x498], R10 ;  /* 0x0004980a01007387 */ /* 0x0003e60000100a00 */
[----:B0-----:R-:W2:Y:S01]  /*b1df0*/  LDL.LU.64 R8, [R1+0x65c0] ;  /* 0x0065c00001087983 */ /* 0x001ea20000300a00 */
[----:B-1----:R-:W-:-:S02]  /*b1e00*/  IMAD.MOV.U32 R11, RZ, RZ, R24 ;  /* 0x000000ffff0b7224 */ /* 0x002fc400078e0018 */
[----:B------:R-:W-:Y:S02]  /*b1e10*/  IMAD.MOV.U32 R10, RZ, RZ, R25 ;  /* 0x000000ffff0a7224 */ /* 0x000fe400078e0019 */
[----:B------:R-:W2:Y:S01]  /*b1e20*/  LDL.LU.64 R26, [R1+0x65b8] ;  /* 0x0065b800011a7983 */ /* 0x000ea20000300a00 */
[----:B------:R-:W2:Y:S02]  /*b1e30*/  LDL.LU.64 R24, [R1+0x65b0] ;  /* 0x0065b00001187983 */ /* 0x000ea40000300a00 */
[----:B--2---:R-:W-:Y:S11]  /*b1e40*/  HMMA.16816.F32.BF16 R4, R16, R24, R4 ;  /* 0x000000181004723c */ /* 0x004ff60000041804 */
[----:B------:R-:W-:Y:S11]  /*b1e50*/  @!UPT UIADD3 URZ, URZ, URZ, URZ ;  /* 0x0000003f3f3ff290 */ /* 0x000ff6000fffe03f */
[----:B------:R-:W-:Y:S01]  /*b1e60*/  @!UPT UIADD3 URZ, URZ, URZ, URZ ;  /* 0x0000003f3f3ff290 */ /* 0x000fe2000fffe03f */
[----:B------:R-:W-:Y:S01]  /*b1e70*/  STL.64 [R1+0x480], R4 ;  /* 0x0004800401007387 */ /* 0x000fe20000100a00 */
[----:B------:R0:W-:Y:S03]  /*b1e80*/  STL.64 [R1+0x488], R6 ;  /* 0x0004880601007387 */ /* 0x0001e60000100a00 */
[----:B0-----:R-:W2:Y:S01]  /*b1e90*/  LDL.LU.64 R6, [R1+0x65a8] ;  /* 0x0065a80001067983 */ /* 0x001ea20000300a00 */
[----:B------:R-:W2:Y:S02]  /*b1ea0*/  LDL.LU.64 R4, [R1+0x65a0] ;  /* 0x0065a00001047983 */ /* 0x000ea40000300a00 */
[----:B------:R-:W-:Y:S02]  /*b1eb0*/  STL.64 [R1+0x6268], R26 ;  /* 0x0062681a01007387 */ /* 0x000fe40000100a00 */
[----:B------:R0:W-:Y:S02]  /*b1ec0*/  STL.64 [R1+0x6260], R24 ;  /* 0x0062601801007387 */ /* 0x0001e40000100a00 */
        /* <DEDUP_REMOVED lines=10> */
[----:B---3--:R-:W-:-:S02]  /*b1f70*/  IMAD.MOV.U32 R24, RZ, RZ, R14 ;  /* 0x000000ffff187224 */ /* 0x008fc400078e000e */
[----:B------:R-:W-:Y:S01]  /*b1f80*/  IMAD.MOV.U32 R25, RZ, RZ, R15 ;  /* 0x000000ffff197224 */ /* 0x000fe200078e000f */
[----:B------:R-:W3:Y:S01]  /*b1f90*/  LDL.LU R14, [R1+0x658c] ;  /* 0x00658c00010e7983 */ /* 0x000ee20000300800 */
[----:B------:R-:W3:Y:S03]  /*b1fa0*/  LDL.LU R15, [R1+0x6588] ;  /* 0x00658800010f7983 */ /* 0x000ee60000300800 */
[----:B------:R2:W-:Y:S01]  /*b1fb0*/  STL.64 [R1+0x6530], R24 ;  /* 0x0065301801007387 */ /* 0x0005e20000100a00 */
[----:B----4-:R-:W-:Y:S01]  /*b1fc0*/  HMMA.16816.F32.BF16 R20, R16, R12, R20 ;  /* 0x0000000c1014723c */ /* 0x010fe20000041814 */
[----:B--2---:R-:W-:Y:S02]  /*b1fd0*/  IMAD.MOV.U32 R24, RZ, RZ, R7 ;  /* 0x000000ffff187224 */ /* 0x004fe400078e0007 */
[----:B------:R-:W-:Y:S11]  /*b1fe0*/  IMAD.MOV.U32 R25, RZ, RZ, R6 ;  /* 0x000000ffff197224 */ /* 0x000ff600078e0006 */
[----:B------:R-:W-:Y:S09]  /*b1ff0*/  @!UPT UIADD3 URZ, URZ, URZ, URZ ;  /* 0x0000003f3f3ff290 */ /* 0x000ff2000fffe03f */
[----:B------:R0:W-:Y:S01]  /*b2000*/  STL.64 [R1+0x470], R20 ;  /* 0x0004701401007387 */ /* 0x0001e20000100a00 */
[----:B------:R1:W-:Y:S02]  /*b2010*/  STL.64 [R1+0x478], R22 ;  /* 0x0004781601007387 */ /* 0x0003e40000100a00 */
[----:B------:R2:W-:Y:S01]  /*b2020*/  STL.64 [R1+0x6548], R24 ;  /* 0x0065481801007387 */ /* 0x0005e20000100a00 */
[----:B0-----:R-:W4:Y:S01]  /*b2030*/  LDL.LU R20, [R1+0x3c0] ;  /* 0x0003c00001147983 */ /* 0x001f220000300800 */
[----:B------:R-:W4:Y:S02]  /*b2040*/  LDL.LU R21, [R1+0x3c4] ;  /* 0x0003c40001157983 */ /* 0x000f240000300800 */
[----:B-1----:R-:W4:Y:S02]  /*b2050*/  LDL.LU R22, [R1+0x3c8] ;  /* 0x0003c80001167983 */ /* 0x002f240000300800 */
[----:B--2---:R-:W-:Y:S01]  /*b2060*/  IMAD.MOV.U32 R25, RZ, RZ, R4 ;  /* 0x000000ffff197224 */ /* 0x004fe200078e0004 */
[----:B------:R-:W4:Y:S01]  /*b2070*/  LDL.LU R23, [R1+0x3cc] ;  /* 0x0003cc0001177983 */ /* 0x000f220000300800 */
[----:B------:R-:W-:-:S02]  /*b2080*/  IMAD.MOV.U32 R24, RZ, RZ, R5 ;  /* 0x000000ffff187224 */ /* 0x000fc400078e0005 */
[----:B------:R-:W2:Y:S02]  /*b2090*/  LDL.LU R4, [R1+0x460] ;  /* 0x0004600001047983 */ /* 0x000ea40000300800 */
[----:B------:R-:W2:Y:S01]  /*b20a0*/  LDL.LU R5, [R1+0x464] ;  /* 0x0004640001057983 */ /* 0x000ea20000300800 */
[----:B------:R-:W2:Y:S01]  /*b20b0*/  LDL.LU R6, [R1+0x468] ;  /* 0x0004680001067983 */ /* 0x000ea20000300800 */
[----:B------:R-:W2:Y:S02]  /*b20c0*/  LDL.LU R7, [R1+0x46c] ;  /* 0x00046c0001077983 */ /* 0x000ea40000300800 */
        /* <DEDUP_REMOVED lines=35> */
[----:B------:R-:W-:Y:S01]  /*b2300*/  STL.64 [R1+0x6270], R8 ;  /* 0x0062700801007387 */ /* 0x000fe20000100a00 */
[----:B----4-:R-:W-:Y:S01]  /*b2310*/  HMMA.16816.F32.BF16 R16, R16, R4, R20 ;  /* 0x000000041010723c */ /* 0x010fe20000041814 */
[----:B------:R-:W4:Y:S01]  /*b2320*/  LDL.LU.64 R22, [R1+0x6570] ;  /* 0x0065700001167983 */ /* 0x000f220000300a00 */
[----:B------:R-:W2:Y:S11]  /*b2330*/  LDL.LU.64 R20, [R1+0x6568] ;  /* 0x0065680001147983 */ /* 0x000eb60000300a00 */
[----:B------:R-:W-:Y:S10]  /*b2340*/  @!UPT UIADD3 URZ, URZ, URZ, URZ ;  /* 0x0000003f3f3ff290 */ /* 0x000ff4000fffe03f */
[----:B------:R4:W-:Y:S01]  /*b2350*/  STL.64 [R1+0x3c0], R16 ;  /* 0x0003c01001007387 */ /* 0x0009e20000100a00 */
[----:B------:R-:W-:Y:S02]  /*b2360*/  STL.64 [R1+0x3c8], R18 ;  /* 0x0003c81201007387 */ /* 0x000fe40000100a00 */
[----:B----4-:R-:W-:Y:S02]  /*b2370*/  IMAD.MOV.U32 R16, RZ, RZ, R22 ;  /* 0x000000ffff107224 */ /* 0x010fe400078e0016 */
        /* <DEDUP_REMOVED lines=35> */
[----:B------:R-:W-:Y:S03]  /*b25b0*/  STL.64 [R1+0x388], R26 ;  /* 0x0003881a01007387 */ /* 0x000fe60000100a00 */
[----:B0-----:R-:W2:Y:S01]  /*b25c0*/  LDL.LU.64 R24, [R1+0x6500] ;  /* 0x0065000001187983 */ /* 0x001ea20000300a00 */
[C---:B---3--:R-:W-:Y:S11]  /*b25d0*/  HMMA.16816.F32.BF16 R16, R20.reuse, R16, R4 ;  /* 0x000000101410723c */ /* 0x048ff60000041804 */
[----:B------:R-:W-:Y:S11]  /*b25e0*/  @!UPT UIADD3 URZ, URZ, URZ, URZ ;  /* 0x0000003f3f3ff290 */ /* 0x000ff6000fffe03f */
[----:B------:R-:W-:Y:S01]  /*b25f0*/  @!UPT UIADD3 URZ, URZ, URZ, URZ ;  /* 0x0000003f3f3ff290 */ /* 0x000fe2000fffe03f */
[----:B------:R-:W-:Y:S01]  /*b2600*/  STL.64 [R1+0x370], R16 ;  /* 0x0003701001007387 */ /* 0x000fe20000100a00 */
[----:B------:R-:W-:Y:S01]  /*b2610*/  STL.64 [R1+0x378], R18 ;  /* 0x0003781201007387 */ /* 0x000fe20000100a00 */
[----:B--2---:R-:W-:Y:S07]  /*b2620*/  HMMA.16816.F32.BF16 R4, R20, R24, R12 ;  /* 0x000000181404723c */ /* 0x004fee000004180c */
[----:B------:R-:W-:Y:S02]  /*b2630*/  IMAD.MOV.U32 R24, RZ, RZ, R11 ;  /* 0x000000ffff187224 */ /* 0x000fe400078e000b */
[----:B------:R-:W-:Y:S11]  /*b2640*/  IMAD.MOV.U32 R25, RZ, RZ, R10 ;  /* 0x000000ffff197224 */ /* 0x000ff600078e000a */
[----:B------:R-:W-:Y:S03]  /*b2650*/  @!UPT UIADD3 URZ, URZ, URZ, URZ ;  /* 0x0000003f3f3ff290 */ /* 0x000fe6000fffe03f */
[----:B------:R0:W-:Y:S01]  /*b2660*/  STL.64 [R1+0x360], R4 ;  /* 0x0003600401007387 */ /* 0x0001e20000100a00 */
        /* <DEDUP_REMOVED lines=12> */
[----:B------:R4:W-:Y:S01]  /*b2730*/  STL.64 [R1+0x62a0], R4 ;  /* 0x0062a00401007387 */ /* 0x0009e20000100a00 */
[----:B-1----:R-:W2:Y:S02]  /*b2740*/  LDL.LU R24, [R1+0x210] ;  /* 0x0002100001187983 */ /* 0x002ea40000300800 */
[----:B------:R-:W2:Y:S02]  /*b2750*/  LDL.LU R25, [R1+0x214] ;  /* 0x0002140001197983 */ /* 0x000ea40000300800 */
[----:B------:R-:W2:Y:S01]  /*b2760*/  LDL.LU R26, [R1+0x218] ;  /* 0x00021800011a7983 */ /* 0x000ea20000300800 */
[----:B------:R-:W2:Y:S01]  /*b2770*/  LDL.LU R27, [R1+0x21c] ;  /* 0x00021c00011b7983 */ /* 0x000ea20000300800 */
[----:B0-----:R-:W-:-:S02]  /*b2780*/  IMAD.MOV.U32 R8, RZ, RZ, R29 ;  /* 0x000000ffff087224 */ /* 0x001fc400078e001d */
[----:B------:R-:W-:Y:S01]  /*b2790*/  IMAD.MOV.U32 R9, RZ, RZ, R2 ;  /* 0x000000ffff097224 */ /* 0x000fe200078e0002 */
[----:B--2---:R-:W-:Y:S01]  /*b27a0*/  STL.64 [R1+0x62b0], R26 ;  /* 0x0062b01a01007387 */ /* 0x004fe20000100a00 */
[----:B------:R0:W-:Y:S02]  /*b27b0*/  STL.64 [R1+0x62a8], R24 ;  /* 0x0062a81801007387 */ /* 0x0001e40000100a00 */
[----:B------:R-:W2:Y:S02]  /*b27c0*/  LDL.LU R29, [R1+0x64f4] ;  /* 0x0064f400011d7983 */ /* 0x000ea40000300800 */
[----:B------:R-:W2:Y:S01]  /*b27d0*/  LDL.LU R2, [R1+0x64f0] ;  /* 0x0064f00001027983 */ /* 0x000ea20000300800 */
[----:B------:R-:W-:Y:S01]  /*b27e0*/  STL.64 [R1+0x62b8], R8 ;  /* 0x0062b80801007387 */ /* 0x000fe20000100a00 */
[----:B----4-:R-:W4:Y:S02]  /*b27f0*/  LDL.LU R4, [R1+0x220] ;  /* 0x0002200001047983 */ /* 0x010f240000300800 */
[----:B------:R-:W4:Y:S02]  /*b2800*/  LDL.LU R5, [R1+0x224] ;  /* 0x0002240001057983 */ /* 0x000f240000300800 */
[----:B------:R-:W2:Y:S01]  /*b2810*/  LDL.LU R6, [R1+0x228] ;  /* 0x0002280001067983 */ /* 0x000ea20000300800 */
[----:B------:R-:W2:Y:S01]  /*b2820*/  LDL.LU R7, [R1+0x22c] ;  /* 0x00022c0001077983 */ /* 0x000ea20000300800 */
[----:B0-----:R-:W-:-:S02]  /*b2830*/  IMAD.MOV.U32 R24, RZ, RZ, R0 ;  /* 0x000000ffff187224 */ /* 0x001fc400078e0000 */
[----:B------:R-:W-:Y:S01]  /*b2840*/  IMAD.MOV.U32 R25, RZ, RZ, R28 ;  /* 0x000000ffff197224 */ /* 0x000fe200078e001c */
[----:B--2---:R-:W-:Y:S01]  /*b2850*/  STL.64 [R1+0x62c8], R6 ;  /* 0x0062c80601007387 */ /* 0x004fe20000100a00 */
[----:B----4-:R0:W-:Y:S02]  /*b2860*/  STL.64 [R1+0x62c0], R4 ;  /* 0x0062c00401007387 */ /* 0x0101e40000100a00 */
[----:B------:R-:W2:Y:S02]  /*b2870*/  LDL.LU R0, [R1+0x64ec] ;  /* 0x0064ec0001007983 */ /* 0x000ea40000300800 */
[----:B------:R-:W4:Y:S01]  /*b2880*/  LDL.LU R28, [R1+0x64e8] ;  /* 0x0064e800011c7983 */ /* 0x000f220000300800 */
[----:B------:R1:W-:Y:S01]  /*b2890*/  STL.64 [R1+0x62d0], R24 ;  /* 0x0062d01801007387 */ /* 0x0003e20000100a00 */
[----:B0-----:R-:W-:Y:S02]  /*b28a0*/  IMAD.MOV.U32 R4, RZ, RZ, R29 ;  /* 0x000000ffff047224 */ /* 0x001fe400078e001d */
[----:B---3--:R-:W-:Y:S01]  /*b28b0*/  IMAD.MOV.U32 R5, RZ, RZ, R3 ;  /* 0x000000ffff057224 */ /* 0x008fe200078e0003 */
[----:B------:R-:W3:Y:S01]  /*b28c0*/  LDL.LU R29, [R1+0x64e4] ;  /* 0x0064e400011d7983 */ /* 0x000ee20000300800 */
[----:B------:R-:W3:Y:S03]  /*b28d0*/  LDL.LU R3, [R1+0x64e0] ;  /* 0x0064e00001037983 */ /* 0x000ee60000300800 */
[----:B------:R0:W-:Y:S01]  /*b28e0*/  STL.64 [R1+0x62d8], R4 ;  /* 0x0062d80401007387 */ /* 0x0001e20000100a00 */
[----:B-1----:R-:W3:Y:S02]  /*b28f0*/  LDL.LU R24, [R1+0x240] ;  /* 0x0002400001187983 */ /* 0x002ee40000300800 */
[----:B------:R-:W3:Y:S02]  /*b2900*/  LDL.LU R25, [R1+0x244] ;  /* 0x0002440001197983 */ /* 0x000ee40000300800 */
[----:B------:R-:W3:Y:S01]  /*b2910*/  LDL.LU R26, [R1+0x248] ;  /* 0x00024800011a7983 */ /* 0x000ee20000300800 */
[----:B------:R-:W3:Y:S01]  /*b2920*/  LDL.LU R27, [R1+0x24c] ;  /* 0x00024c00011b7983 */ /* 0x000ee20000300800 */
[----:B0-----:R-:W-:-:S02]  /*b2930*/  IMAD.MOV.U32 R5, RZ, RZ, R2 ;  /* 0x000000ffff057224 */ /* 0x001fc400078e0002 */
[----:B--2---:R-:W-:Y:S01]  /*b2940*/  IMAD.MOV.U32 R4, RZ, RZ, R0 ;  /* 0x000000ffff047224 */ /* 0x004fe200078e0000 */
[----:B---3--:R-:W-:Y:S01]  /*b2950*/  STL.64 [R1+0x62e8], R26 ;  /* 0x0062e81a01007387 */ /* 0x008fe20000100a00 */
[----:B------:R0:W-:Y:S02]  /*b2960*/  STL.64 [R1+0x62e0], R24 ;  /* 0x0062e01801007387 */ /* 0x0001e40000100a00 */
[----:B------:R-:W2:Y:S02]  /*b2970*/  LDL.LU R0, [R1+0x64dc] ;  /* 0x0064dc0001007983 */ /* 0x000ea40000300800 */
[----:B------:R-:W3:Y:S01]  /*b2980*/  LDL.LU R2, [R1+0x64d8] ;  /* 0x0064d80001027983 */ /* 0x000ee20000300800 */
[----:B------:R1:W-:Y:S04]  /*b2990*/  STL.64 [R1+0x62f0], R4 ;  /* 0x0062f00401007387 */ /* 0x0003e80000100a00 */
[----:B0-----:R-:W2:Y:S01]  /*b29a0*/  LDL.LU R24, [R1+0x250] ;  /* 0x0002500001187983 */ /* 0x001ea20000300800 */
[----:B------:R-:W2:Y:S02]  /*b29b0*/  LDL.LU R25, [R1+0x254] ;  /* 0x0002540001197983 */ /* 0x000ea40000300800 */
[----:B------:R-:W2:Y:S02]  /*b29c0*/  LDL.LU R26, [R1+0x258] ;  /* 0x00025800011a7983 */ /* 0x000ea40000300800 */
[----:B------:R-:W2:Y:S02]  /*b29d0*/  LDL.LU R27, [R1+0x25c] ;  /* 0x00025c00011b7983 */ /* 0x000ea40000300800 */
[----:B-1----:R-:W-:-:S02]  /*b29e0*/  IMAD.MOV.U32 R4, RZ, RZ, R29 ;  /* 0x000000ffff047224 */ /* 0x002fc400078e001d */
[----:B----4-:R-:W-:Y:S01]  /*b29f0*/  IMAD.MOV.U32 R5, RZ, RZ, R28 ;  /* 0x000000ffff057224 */ /* 0x010fe200078e001c */
        /* <DEDUP_REMOVED lines=114> */
[----:B---3--:R-:W-:Y:S01]  /*b3120*/  STL.64 [R1+0x63d8], R26 ;  /* 0x0063d81a01007387 */ /* 0x008fe20000100a00 */
[----:B--2---:R0:W-:Y:S03]  /*b3130*/  STL.64 [R1+0x63d0], R24 ;  /* 0x0063d01801007387 */ /* 0x0041e60000100a00 */
[----:B0-----:R-:W2:Y:S01]  /*b3140*/  LDL.LU R24, [R1+0x2f0] ;  /* 0x0002f00001187983 */ /* 0x001ea20000300800 */
[----:B------:R-:W2:Y:S02]  /*b3150*/  LDL.LU R25, [R1+0x2f4] ;  /* 0x0002f40001197983 */ /* 0x000ea40000300800 */
[----:B------:R-:W3:Y:S02]  /*b3160*/  LDL.LU R26, [R1+0x2f8] ;  /* 0x0002f800011a7983 */ /* 0x000ee40000300800 */
[----:B------:R-:W3:Y:S01]  /*b3170*/  LDL.LU R27, [R1+0x2fc] ;  /* 0x0002fc00011b7983 */ /* 0x000ee20000300800 */
[----:B------:R-:W4:Y:S01]  /*b3180*/  LDL.LU R29, [R1+0x6474] ;  /* 0x00647400011d7983 */ /* 0x000f220000300800 */
[----:B------:R-:W2:Y:S02]  /*b3190*/  LDL.LU R28, [R1+0x6470] ;  /* 0x00647000011c7983 */ /* 0x000ea40000300800 */
[----:B------:R-:W2:Y:S02]  /*b31a0*/  LDL.LU R16, [R1+0x140] ;  /* 0x0001400001107983 */ /* 0x000ea40000300800 */
[----:B------:R-:W-:-:S02]  /*b31b0*/  IMAD.MOV.U32 R17, RZ, RZ, R2 ;  /* 0x000000ffff117224 */ /* 0x000fc400078e0002 */
[----:B------:R-:W4:Y:S04]  /*b31c0*/  LDL.LU R2, [R1+0x646c] ;  /* 0x00646c0001027983 */ /* 0x000f280000300800 */
[----:B--2---:R-:W-:Y:S01]  /*b31d0*/  STL.64 [R1+0x6448], R16 ;  /* 0x0064481001007387 */ /* 0x004fe20000100a00 */
[----:B------:R0:W-:Y:S02]  /*b31e0*/  STL.64 [R1+0x6428], R4 ;  /* 0x0064280401007387 */ /* 0x0001e40000100a00 */
[----:B---3--:R-:W-:Y:S02]  /*b31f0*/  STL.64 [R1+0x63f0], R26 ;  /* 0x0063f01a01007387 */ /* 0x008fe40000100a00 */
[----:B------:R1:W-:Y:S02]  /*b3200*/  STL.64 [R1+0x63e8], R24 ;  /* 0x0063e81801007387 */ /* 0x0003e40000100a00 */
[----:B0-----:R-:W-:Y:S01]  /*b3210*/  IMAD.MOV.U32 R4, RZ, RZ, R0 ;  /* 0x000000ffff047224 */ /* 0x001fe200078e0000 */
[----:B-1----:R-:W2:Y:S01]  /*b3220*/  LDL.LU R24, [R1+0x300] ;  /* 0x0003000001187983 */ /* 0x002ea20000300800 */
[----:B------:R-:W2:Y:S02]  /*b3230*/  LDL.LU R25, [R1+0x304] ;  /* 0x0003040001197983 */ /* 0x000ea40000300800 */
[----:B------:R-:W3:Y:S02]  /*b3240*/  LDL.LU R26, [R1+0x308] ;  /* 0x00030800011a7983 */ /* 0x000ee40000300800 */
[----:B------:R-:W-:Y:S01]  /*b3250*/  IMAD.MOV.U32 R5, RZ, RZ, R3 ;  /* 0x000000ffff057224 */ /* 0x000fe200078e0003 */
[----:B------:R-:W3:Y:S01]  /*b3260*/  LDL.LU R27, [R1+0x30c] ;  /* 0x00030c00011b7983 */ /* 0x000ee20000300800 */
[----:B------:R-:W2:Y:S02]  /*b3270*/  LDL.LU R0, [R1+0x6468] ;  /* 0x0064680001007983 */ /* 0x000ea40000300800 */
[----:B------:R-:W2:Y:S02]  /*b3280*/  LDL.LU R3, [R1+0x6464] ;  /* 0x0064640001037983 */ /* 0x000ea40000300800 */
[----:B------:R-:W-:-:S02]  /*b3290*/  IMAD.MOV.U32 R16, RZ, RZ, R28 ;  /* 0x000000ffff107224 */ /* 0x000fc400078e001c */
[----:B------:R-:W2:Y:S01]  /*b32a0*/  LDL.LU R28, [R1+0x6460] ;  /* 0x00646000011c7983 */ /* 0x000ea20000300800 */
        /* <DEDUP_REMOVED lines=17> */
[----:B----4-:R-:W-:Y:S01]  /*b33c0*/  IMAD.MOV.U32 R17, RZ, RZ, R29 ;  /* 0x000000ffff117224 */ /* 0x010fe200078e001d */
[----:B--2---:R-:W-:Y:S01]  /*b33d0*/  STL.64 [R1+0x6420], R26 ;  /* 0x0064201a01007387 */ /* 0x004fe20000100a00 */
[----:B---3--:R0:W-:Y:S03]  /*b33e0*/  STL.64 [R1+0x6418], R24 ;  /* 0x0064181801007387 */ /* 0x0081e60000100a00 */
        /* <DEDUP_REMOVED lines=15> */
[----:B------:R-:W4:Y:S01]  /*b34e0*/  LDL.LU R12, [R1+0x1f0] ;  /* 0x0001f000010c7983 */ /* 0x000f220000300800 */
[----:B------:R-:W4:Y:S02]  /*b34f0*/  LDL.LU R13, [R1+0x1f4] ;  /* 0x0001f400010d7983 */ /* 0x000f240000300800 */
[----:B------:R-:W4:Y:S02]  /*b3500*/  LDL.LU R14, [R1+0x1f8] ;  /* 0x0001f800010e7983 */ /* 0x000f240000300800 */
[----:B------:R-:W4:Y:S01]  /*b3510*/  LDL.LU R15, [R1+0x1fc] ;  /* 0x0001fc00010f7983 */ /* 0x000f220000300800 */
[----:B------:R-:W2:Y:S01]  /*b3520*/  LDL.LU.64 R6, [R1+0x6458] ;  /* 0x0064580001067983 */ /* 0x000ea20000300a00 */
[----:B------:R-:W2:Y:S02]  /*b3530*/  LDL.LU.64 R4, [R1+0x6450] ;  /* 0x0064500001047983 */ /* 0x000ea40000300a00 */
[----:B------:R0:W-:Y:S02]  /*b3540*/  STL.64 [R1+0x350], R16 ;  /* 0x0003501001007387 */ /* 0x0001e40000100a00 */
[----:B------:R2:W-:Y:S01]  /*b3550*/  STL.64 [R1+0x358], R18 ;  /* 0x0003581201007387 */ /* 0x0005e20000100a00 */
[----:B0-----:R-:W2:Y:S02]  /*b3560*/  LDL.LU.64 R16, [R1+0x6448] ;  /* 0x0064480001107983 */ /* 0x001ea40000300a00 */
[C---:B--2---:R-:W-:Y:S02]  /*b3570*/  HMMA.16816.F32.BF16 R16, R20.reuse, R16, R4 ;  /* 0x000000101410723c */ /* 0x044fe40000041804 */
[----:B------:R-:W2:Y:S11]  /*b3580*/  LDL.LU.64 R4, [R1+0x6440] ;  /* 0x0064400001047983 */ /* 0x000eb60000300a00 */
[----:B------:R-:W-:Y:S10]  /*b3590*/  @!UPT UIADD3 URZ, URZ, URZ, URZ ;  /* 0x0000003f3f3ff290 */ /* 0x000ff4000fffe03f */
[----:B------:R-:W-:Y:S01]  /*b35a0*/  STL.64 [R1+0x340], R16 ;  /* 0x0003401001007387 */ /* 0x000fe20000100a00 */
[----:B------:R-:W-:Y:S02]  /*b35b0*/  STL.64 [R1+0x348], R18 ;  /* 0x0003481201007387 */ /* 0x000fe40000100a00 */
[----:B------:R-:W0:Y:S02]  /*b35c0*/  LDSM.16.MT88.4 R16, [R2+0x22800] ;  /* 0x022800000210783b */ /* 0x000e240000004200 */
[----:B0-----:R-:W-:Y:S02]  /*b35d0*/  STL.64 [R1+0x6240], R18 ;  /* 0x0062401201007387 */ /* 0x001fe40000100a00 */
[----:B------:R0:W-:Y:S02]  /*b35e0*/  STL.64 [R1+0x6238], R16 ;  /* 0x0062381001007387 */ /* 0x0001e40000100a00 */
[----:B0-----:R-:W3:Y:S01]  /*b35f0*/  LDL.LU R16, [R1+0x1d0] ;  /* 0x0001d00001107983 */ /* 0x001ee20000300800 */
[----:B------:R-:W3:Y:S02]  /*b3600*/  LDL.LU R17, [R1+0x1d4] ;  /* 0x0001d40001117983 */ /* 0x000ee40000300800 */
[----:B------:R-:W3:Y:S02]  /*b3610*/  LDL.LU R18, [R1+0x1d8] ;  /* 0x0001d80001127983 */ /* 0x000ee40000300800 */
[----:B------:R-:W3:Y:S01]  /*b3620*/  LDL.LU R19, [R1+0x1dc] ;  /* 0x0001dc0001137983 */ /* 0x000ee20000300800 */
[----:B------:R-:W-:Y:S01]  /*b3630*/  STL [R1+0x5998], R2 ;  /* 0x0059980201007387 */ /* 0x000fe20000100800 */
[C---:B--2---:R-:W-:Y:S03]  /*b3640*/  HMMA.16816.F32.BF16 R4, R20.reuse, R4, R24 ;  /* 0x000000041404723c */ /* 0x044fe60000041818 */
[----:B------:R-:W2:Y:S01]  /*b3650*/  LDL.LU.64 R26, [R1+0x6438] ;  /* 0x00643800011a7983 */ /* 0x000ea20000300a00 */
[----:B------:R-:W2:Y:S11]  /*b3660*/  LDL.LU.64 R24, [R1+0x6430] ;  /* 0x0064300001187983 */ /* 0x000eb60000300a00 */
[----:B------:R-:W-:Y:S08]  /*b3670*/  @!UPT UIADD3 URZ, URZ, URZ, URZ ;  /* 0x0000003f3f3ff290 */ /* 0x000ff0000fffe03f */
        /* <DEDUP_REMOVED lines=130> */
[----:B------:R-:W2:Y:S11]  /*b3ea0*/  LDL.LU.64 R8, [R1+0x6270] ;  /* 0x0062700001087983 */ /* 0x000eb60000300a00 */
[----:B------:R-:W-:Y:S10]  /*b3eb0*/  @!UPT UIADD3 URZ, URZ, URZ, URZ ;  /* 0x0000003f3f3ff290 */ /* 0x000ff4000fffe03f */
[----:B------:R-:W-:Y:S01]  /*b3ec0*/  STL.64 [R1+0x200], R24 ;  /* 0x0002001801007387 */ /* 0x000fe20000100a00 */
[----:B------:R0:W-:Y:S03]  /*b3ed0*/  STL.64 [R1+0x208], R26 ;  /* 0x0002081a01007387 */ /* 0x0001e60000100a00 */
[----:B0-----:R-:W2:Y:S01]  /*b3ee0*/  LDL.LU.64 R26, [R1+0x6268] ;  /* 0x00626800011a7983 */ /* 0x001ea20000300a00 */
[----:B------:R-:W4:Y:S02]  /*b3ef0*/  LDL.LU.64 R24, [R1+0x6260] ;  /* 0x0062600001187983 */ /* 0x000f240000300a00 */
[----:B----4-:R-:W-:Y:S11]  /*b3f00*/  HMMA.16816.F32.BF16 R12, R20, R24, R12 ;  /* 0x00000018140c723c */ /* 0x010ff6000004180c */
[----:B------:R-:W-:Y:S11]  /*b3f10*/  @!UPT UIADD3 URZ, URZ, URZ, URZ ;  /* 0x0000003f3f3ff290 */ /* 0x000ff6000fffe03f */
[----:B------:R-:W-:Y:S01]  /*b3f20*/  @!UPT UIADD3 URZ, URZ, URZ, URZ ;  /* 0x0000003f3f3ff290 */ /* 0x000fe2000fffe03f */
[----:B------:R-:W-:Y:S01]  /*b3f30*/  STL.64 [R1+0x1f0], R12 ;  /* 0x0001f00c01007387 */ /* 0x000fe20000100a00 */
[----:B------:R0:W-:Y:S03]  /*b3f40*/  STL.64 [R1+0x1f8], R14 ;  /* 0x0001f80e01007387 */ /* 0x0001e60000100a00 */
[----:B0-----:R-:W4:Y:S01]  /*b3f50*/  LDL.LU.64 R14, [R1+0x6258] ;  /* 0x00625800010e7983 */ /* 0x001f220000300a00 */
[----:B------:R-:W3:Y:S02]  /*b3f60*/  LDL.LU.64 R12, [R1+0x6250] ;  /* 0x00625000010c7983 */ /* 0x000ee40000300a00 */
[----:B--2---:R0:W-:Y:S02]  /*b3f70*/  STL.64 [R1+0x61b8], R26 ;  /* 0x0061b81a01007387 */ /* 0x0041e40000100a00 */
[----:B------:R-:W3:Y:S02]  /*b3f80*/  LDL.LU R24, [R1+0x1e0] ;  /* 0x0001e00001187983 */ /* 0x000ee40000300800 */
[----:B------:R-:W-:-:S02]  /*b3f90*/  IMAD.MOV.U32 R25, RZ, RZ, R28 ;  /* 0x000000ffff197224 */ /* 0x000fc400078e001c */
[----:B0-----:R-:W-:Y:S02]  /*b3fa0*/  IMAD.MOV.U32 R26, RZ, RZ, R3 ;  /* 0x000000ffff1a7224 */ /* 0x001fe400078e0003 */
[----:B------:R-:W-:Y:S01]  /*b3fb0*/  IMAD.MOV.U32 R27, RZ, RZ, R0 ;  /* 0x000000ffff1b7224 */ /* 0x000fe200078e0000 */
[C---:B------:R-:W-:Y:S11]  /*b3fc0*/  HMMA.16816.F32.BF16 R8, R20.reuse, R8, R16 ;  /* 0x000000081408723c */ /* 0x040ff60000041810 */
[----:B------:R-:W-:Y:S11]  /*b3fd0*/  @!UPT UIADD3 URZ, URZ, URZ, URZ ;  /* 0x0000003f3f3ff290 */ /* 0x000ff6000fffe03f */
[----:B------:R-:W-:Y:S02]  /*b3fe0*/  @!UPT UIADD3 URZ, URZ, URZ, URZ ;  /* 0x0000003f3f3ff290 */ /* 0x000fe4000fffe03f */
[----:B------:R-:W-:Y:S02]  /*b3ff0*/  IMAD.MOV.U32 R3, RZ, RZ, R10 ;  /* 0x000000ffff037224 */ /* 0x000fe400078e000a */
[----:B------:R-:W-:Y:S01]  /*b4000*/  IMAD.MOV.U32 R0, RZ, RZ, R11 ;  /* 0x000000ffff007224 */ /* 0x000fe200078e000b */
[----:B---3--:R-:W-:Y:S07]  /*b4010*/  HMMA.16816.F32.BF16 R24, R20, R12, R24 ;  /* 0x0000000c1418723c */ /* 0x008fee0000041818 */
[----:B------:R-:W-:-:S02]  /*b4020*/  IMAD.MOV.U32 R13, RZ, RZ, R8 ;  /* 0x000000ffff0d7224 */ /* 0x000fc400078e0008 */
[----:B------:R-:W-:Y:S11]  /*b4030*/  IMAD.MOV.U32 R12, RZ, RZ, R9 ;  /* 0x000000ffff0c7224 */ /* 0x000ff600078e0009 */
[----:B------:R-:W-:Y:S04]  /*b4040*/  @!UPT UIADD3 URZ, URZ, URZ, URZ ;  /* 0x0000003f3f3ff290 */ /* 0x000fe8000fffe03f */
[----:B------:R-:W-:Y:S02]  /*b4050*/  IMAD.MOV.U32 R28, RZ, RZ, R27 ;  /* 0x000000ffff1c7224 */ /* 0x000fe400078e001b */
[----:B------:R-:W-:Y:S02]  /*b4060*/  IMAD.MOV.U32 R29, RZ, RZ, R26 ;  /* 0x000000ffff1d7224 */ /* 0x000fe400078e001a */
[----:B------:R-:W-:Y:S01]  /*b4070*/  IMAD.MOV.U32 R2, RZ, RZ, R25 ;  /* 0x000000ffff027224 */ /* 0x000fe200078e0019 */
[----:B------:R-:W-:Y:S01]  /*b4080*/  STL [R1+0x1e0], R24 ;  /* 0x0001e01801007387 */ /* 0x000fe20000100800 */
[----:B------:R-:W-:Y:S02]  /*b4090*/  STL [R1+0x59b0], R28 ;  /* 0x0059b01c01007387 */ /* 0x000fe40000100800 */
[----:B------:R-:W-:Y:S01]  /*b40a0*/  STL [R1+0x59ac], R29 ;  /* 0x0059ac1d01007387 */ /* 0x000fe20000100800 */
[----:B------:R-:W-:Y:S01]  /*b40b0*/  STL [R1+0x59a8], R2 ;  /* 0x0059a80201007387 */ /* 0x000fe20000100800 */
[----:B------:R-:W2:Y:S02]  /*b40c0*/  LDL.LU R8, [R1+0x980] ;  /* 0x0009800001087983 */ /* 0x000ea40000300800 */
[----:B------:R-:W2:Y:S02]  /*b40d0*/  LDL.LU R9, [R1+0x984] ;  /* 0x0009840001097983 */ /* 0x000ea40000300800 */
[----:B------:R-:W3:Y:S01]  /*b40e0*/  LDL.LU R10, [R1+0x988] ;  /* 0x00098800010a7983 */ /* 0x000ee20000300800 */
[----:B------:R-:W3:Y:S04]  /*b40f0*/  LDL.LU R11, [R1+0x98c] ;  /* 0x00098c00010b7983 */ /* 0x000ee80000300800 */
[----:B---3--:R0:W-:Y:S01]  /*b4100*/  STL.64 [R1+0x6208], R10 ;  /* 0x0062080a01007387 */ /* 0x0081e20000100a00 */
[----:B--2---:R-:W-:Y:S03]  /*b4110*/  STL.64 [R1+0x6200], R8 ;  /* 0x0062000801007387 */ /* 0x004fe60000100a00 */
[----:B0-----:R-:W2:Y:S04]  /*b4120*/  LDL.64 R10, [R1+0x198] ;  /* 0x00019800010a7983 */ /* 0x001ea80000100a00 */
[----:B--2---:R0:W-:Y:S04]  /*b4130*/  STL.64 [R1+0x6210], R10 ;  /* 0x0062100a01007387 */ /* 0x0041e80000100a00 */
[----:B0-----:R-:W2:Y:S04]  /*b4140*/  LDL R10, [R1+0x1a8] ;  /* 0x0001a800010a7983 */ /* 0x001ea80000100800 */
[----:B------:R-:W2:Y:S01]  /*b4150*/  LDL R11, [R1+0x1ac] ;  /* 0x0001ac00010b7983 */ /* 0x000ea20000100800 */
[----:B------:R-:W3:Y:S02]  /*b4160*/  LDL.LU R16, [R1+0x1c0] ;  /* 0x0001c00001107983 */ /* 0x000ee40000300800 */
[----:B------:R-:W3:Y:S02]  /*b4170*/  LDL.LU R17, [R1+0x1c4] ;  /* 0x0001c40001117983 */ /* 0x000ee40000300800 */
[----:B------:R-:W3:Y:S01]  /*b4180*/  LDL.LU R18, [R1+0x1c8] ;  /* 0x0001c80001127983 */ /* 0x000ee20000300800 */
[----:B------:R-:W3:Y:S01]  /*b4190*/  LDL.LU R19, [R1+0x1cc] ;  /* 0x0001cc0001137983 */ /* 0x000ee20000300800 */
[----:B------:R-:W3:Y:S03]  /*b41a0*/  LDL R28, [R1+0x3ac8] ;  /* 0x003ac800011c7983 */ /* 0x000ee60000100800 */
[----:B--2---:R-:W-:Y:S01]  /*b41b0*/  STL.64 [R1+0x6220], R10 ;  /* 0x0062200a01007387 */ /* 0x004fe20000100a00 */
[----:B------:R-:W2:Y:S03]  /*b41c0*/  LDL.64 R26, [R1+0x158] ;  /* 0x00015800011a7983 */ /* 0x000ea60000100a00 */
[----:B--2---:R0:W-:Y:S01]  /*b41d0*/  STL.64 [R1+0x61d8], R26 ;  /* 0x0061d81a01007387 */ /* 0x0041e20000100a00 */
[----:B------:R-:W2:Y:S02]  /*b41e0*/  LDL.LU R24, [R1+0x960] ;  /* 0x0009600001187983 */ /* 0x000ea40000300800 */
[----:B------:R-:W2:Y:S01]  /*b41f0*/  LDL.LU R25, [R1+0x964] ;  /* 0x0009640001197983 */ /* 0x000ea20000300800 */
[----:B0-----:R-:W2:Y:S01]  /*b4200*/  LDL.LU R26, [R1+0x968] ;  /* 0x00096800011a7983 */ /* 0x001ea20000300800 */
[----:B----4-:R-:W-:-:S02]  /*b4210*/  IMAD.MOV.U32 R27, RZ, RZ, R14 ;  /* 0x000000ffff1b7224 */ /* 0x010fc400078e000e */
[----:B------:R-:W4:Y:S02]  /*b4220*/  LDL.LU R14, [R1+0x624c] ;  /* 0x00624c00010e7983 */ /* 0x000f240000300800 */
[----:B------:R-:W3:Y:S01]  /*b4230*/  LDL.LU R8, [R1+0x9b0] ;  /* 0x0009b00001087983 */ /* 0x000ee20000300800 */
[----:B------:R-:W3:Y:S01]  /*b4240*/  LDL.LU R9, [R1+0x9b4] ;  /* 0x0009b40001097983 */ /* 0x000ee20000300800 */
[----:B------:R-:W3:Y:S02]  /*b4250*/  LDL.LU R10, [R1+0x9b8] ;  /* 0x0009b800010a7983 */ /* 0x000ee40000300800 */
[----:B------:R-:W3:Y:S01]  /*b4260*/  LDL.LU R11, [R1+0x9bc] ;  /* 0x0009bc00010b7983 */ /* 0x000ee20000300800 */
[----:B--2---:R0:W-:Y:S01]  /*b4270*/  STL.64 [R1+0x61e8], R26 ;  /* 0x0061e81a01007387 */ /* 0x0041e20000100a00 */
[----:B------:R-:W-:Y:S03]  /*b4280*/  STL.64 [R1+0x61e0], R24 ;  /* 0x0061e01801007387 */ /* 0x000fe60000100a00 */
[----:B0-----:R-:W2:Y:S04]  /*b4290*/  LDL.64 R26, [R1+0x178] ;  /* 0x00017800011a7983 */ /* 0x001ea80000100a00 */
[----:B--2---:R0:W-:Y:S04]  /*b42a0*/  STL.64 [R1+0x61f8], R26 ;  /* 0x0061f81a01007387 */ /* 0x0041e80000100a00 */
[----:B0-----:R-:W2:Y:S01]  /*b42b0*/  LDL.64 R26, [R1+0x188] ;  /* 0x00018800011a7983 */ /* 0x001ea20000100a00 */
[----:B----4-:R-:W-:-:S03]  /*b42c0*/  IMAD.MOV.U32 R24, RZ, RZ, R14 ;  /* 0x000000ffff187224 */ /* 0x010fc600078e000e */
[----:B--2---:R0:W-:Y:S01]  /*b42d0*/  STL.64 [R1+0x6218], R26 ;  /* 0x0062181a01007387 */ /* 0x0041e20000100a00 */
[----:B------:R-:W2:Y:S02]  /*b42e0*/  LDL.LU R14, [R1+0x6248] ;  /* 0x00624800010e7983 */ /* 0x000ea40000300800 */
[----:B------:R-:W4:Y:S01]  /*b42f0*/  LDL.LU R25, [R1+0x9a4] ;  /* 0x0009a40001197983 */ /* 0x000f220000300800 */
[----:B0-----:R-:W2:Y:S01]  /*b4300*/  LDL.LU R26, [R1+0x9a8] ;  /* 0x0009a800011a7983 */ /* 0x001ea20000300800 */
[----:B------:R-:W2:Y:S01]  /*b4310*/  LDL.LU R27, [R1+0x9ac] ;  /* 0x0009ac00011b7983 */ /* 0x000ea20000300800 */
[----:B---3--:R-:W-:Y:S02]  /*b4320*/  HMMA.16816.F32.BF16 R20, R20, R4, R16 ;  /* 0x000000041414723c */ /* 0x008fe40000041810 */
[----:B--2---:R0:W-:Y:S01]  /*b4330*/  STL.64 [R1+0x6230], R26 ;  /* 0x0062301a01007387 */ /* 0x0041e20000100a00 */
[----:B----4-:R-:W-:Y:S03]  /*b4340*/  STL.64 [R1+0x6228], R24 ;  /* 0x0062281801007387 */ /* 0x010fe60000100a00 */
[----:B0-----:R-:W2:Y:S01]  /*b4350*/  LDL.64 R26, [R1+0x1b8] ;  /* 0x0001b800011a7983 */ /* 0x001ea20000100a00 */
[----:B------:R-:W-:Y:S02]  /*b4360*/  STL [R1+0x5ff8], R13 ;  /* 0x005ff80d01007387 */ /* 0x000fe40000100800 */
[----:B------:R-:W-:Y:S02]  /*b4370*/  STL [R1+0x61f4], R14 ;  /* 0x0061f40e01007387 */ /* 0x000fe40000100800 */
[----:B------:R0:W-:Y:S02]  /*b4380*/  STL [R1+0x61f0], R12 ;  /* 0x0061f00c01007387 */ /* 0x0001e40000100800 */
[----:B0-----:R-:W3:Y:S01]  /*b4390*/  LDL.LU R12, [R1+0x970] ;  /* 0x00097000010c7983 */ /* 0x001ee20000300800 */
[----:B------:R-:W3:Y:S02]  /*b43a0*/  LDL.LU R13, [R1+0x974] ;  /* 0x00097400010d7983 */ /* 0x000ee40000300800 */
[----:B------:R-:W3:Y:S02]  /*b43b0*/  LDL.LU R14, [R1+0x978] ;  /* 0x00097800010e7983 */ /* 0x000ee40000300800 */
[----:B------:R-:W-:Y:S01]  /*b43c0*/  STL [R1+0x59b8], R0 ;  /* 0x0059b80001007387 */ /* 0x000fe20000100800 */
[----:B------:R-:W-:Y:S01]  /*b43d0*/  STL [R1+0x59b4], R3 ;  /* 0x0059b40301007387 */ /* 0x000fe20000100800 */
[----:B------:R-:W2:Y:S02]  /*b43e0*/  LDL.LU.64 R18, [R1+0x6240] ;  /* 0x0062400001127983 */ /* 0x000ea40000300a00 */
[----:B------:R-:W2:Y:S02]  /*b43f0*/  LDL.LU.64 R16, [R1+0x6238] ;  /* 0x0062380001107983 */ /* 0x000ea40000300a00 */
[----:B------:R-:W-:Y:S01]  /*b4400*/  STL.64 [R1+0x1c0], R20 ;  /* 0x0001c01401007387 */ /* 0x000fe20000100a00 */
[----:B------:R-:W-:Y:S02]  /*b4410*/  STL.64 [R1+0x1c8], R22 ;  /* 0x0001c81601007387 */ /* 0x000fe40000100a00 */
[----:B------:R-:W0:Y:S02]  /*b4420*/  LDSM.16.MT88.4 R20, [R28+0x22800] ;  /* 0x022800001c14783b */ /* 0x000e240000004200 */
[----:B0-----:R-:W-:Y:S02]  /*b4430*/  STL.64 [R1+0x5fc8], R22 ;  /* 0x005fc81601007387 */ /* 0x001fe40000100a00 */
[----:B------:R0:W-:Y:S02]  /*b4440*/  STL.64 [R1+0x5fc0], R20 ;  /* 0x005fc01401007387 */ /* 0x0001e40000100a00 */
[----:B0-----:R-:W4:Y:S01]  /*b4450*/  LDL.LU R20, [R1+0x990] ;  /* 0x0009900001147983 */ /* 0x001f220000300800 */
[----:B------:R-:W4:Y:S02]  /*b4460*/  LDL.LU R21, [R1+0x994] ;  /* 0x0009940001157983 */ /* 0x000f240000300800 */
[----:B------:R-:W4:Y:S02]  /*b4470*/  LDL.LU R22, [R1+0x998] ;  /* 0x0009980001167983 */ /* 0x000f240000300800 */
[----:B------:R-:W4:Y:S01]  /*b4480*/  LDL.LU R23, [R1+0x99c] ;  /* 0x00099c0001177983 */ /* 0x000f220000300800 */
[----:B--2---:R-:W-:Y:S01]  /*b4490*/  HMMA.16816.F32.BF16 R8, R16, R26, R8 ;  /* 0x0000001a1008723c */ /* 0x004fe20000041808 */
[----:B------:R-:W-:-:S02]  /*b44a0*/  IMAD.MOV.U32 R2, RZ, RZ, R26 ;  /* 0x000000ffff027224 */ /* 0x000fc400078e001a */
[----:B------:R-:W-:Y:S02]  /*b44b0*/  IMAD.MOV.U32 R0, RZ, RZ, R27 ;  /* 0x000000ffff007224 */ /* 0x000fe400078e001b */
[----:B------:R-:W2:Y:S01]  /*b44c0*/  LDL.LU.64 R26, [R1+0x6230] ;  /* 0x00623000011a7983 */ /* 0x000ea20000300a00 */
[----:B------:R-:W2:Y:S11]  /*b44d0*/  LDL.LU.64 R24, [R1+0x6228] ;  /* 0x0062280001187983 */ /* 0x000eb60000300a00 */
[----:B------:R-:W-:Y:S06]  /*b44e0*/  @!UPT UIADD3 URZ, URZ, URZ, URZ ;  /* 0x0000003f3f3ff290 */ /* 0x000fec000fffe03f */
[----:B------:R-:W-:Y:S01]  /*b44f0*/  STL.64 [R1+0x9b0], R8 ;  /* 0x0009b00801007387 */ /* 0x000fe20000100a00 */
[----:B------:R0:W-:Y:S02]  /*b4500*/  STL [R1+0x9b8], R10 ;  /* 0x0009b80a01007387 */ /* 0x0001e40000100800 */
[----:B------:R-:W-:Y:S02]  /*b4510*/  IMAD.MOV.U32 R4, RZ, RZ, R11 ;  /* 0x000000ffff047224 */ /* 0x000fe400078e000b */
[----:B0-----:R-:W2:Y:S03]  /*b4520*/  LDL.LU.64 R10, [R1+0x6220] ;  /* 0x00622000010a7983 */ /* 0x001ea60000300a00 */
[----:B------:R-:W-:Y:S01]  /*b4530*/  STL [R1+0x5aa0], R4 ;  /* 0x005aa00401007387 */ /* 0x000fe20000100800 */
[C---:B--2---:R-:W-:Y:S01]  /*b4540*/  HMMA.16816.F32.BF16 R8, R16.reuse, R10, R24 ;  /* 0x0000000a1008723c */ /* 0x044fe20000041818 */
[----:B------:R-:W2:Y:S11]  /*b4550*/  LDL.LU.64 R26, [R1+0x6218] ;  /* 0x00621800011a7983 */ /* 0x000eb60000300a00 */
[----:B------:R-:W-:Y:S11]  /*b4560*/  @!UPT UIADD3 URZ, URZ, URZ, URZ ;  /* 0x0000003f3f3ff290 */ /* 0x000ff6000fffe03f */
[----:B------:R-:W-:Y:S01]  /*b4570*/  STL.64 [R1+0x9a0], R8 ;  /* 0x0009a00801007387 */ /* 0x000fe20000100a00 */
[----:B------:R0:W-:Y:S03]  /*b4580*/  STL.64 [R1+0x9a8], R10 ;  /* 0x0009a80a01007387 */ /* 0x0001e60000100a00 */
[----:B0-----:R-:W4:Y:S02]  /*b4590*/  LDL.LU.64 R10, [R1+0x6210] ;  /* 0x00621000010a7983 */ /* 0x001f240000300a00 */
[C---:B----4-:R-:W-:Y:S11]  /*b45a0*/  HMMA.16816.F32.BF16 R20, R16.reuse, R10, R20 ;  /* 0x0000000a1014723c */ /* 0x050ff60000041814 */
[----:B------:R-:W-:Y:S11]  /*b45b0*/  @!UPT UIADD3 URZ, URZ, URZ, URZ ;  /* 0x0000003f3f3ff290 */ /* 0x000ff6000fffe03f */
[----:B------:R-:W-:Y:S01]  /*b45c0*/  @!UPT UIADD3 URZ, URZ, URZ, URZ ;  /* 0x0000003f3f3ff290 */ /* 0x000fe2000fffe03f */
[----:B------:R-:W-:Y:S01]  /*b45d0*/  STL.64 [R1+0x990], R20 ;  /* 0x0009901401007387 */ /* 0x000fe20000100a00 */
[----:B------:R0:W-:Y:S02]  /*b45e0*/  STL.64 [R1+0x998], R22 ;  /* 0x0009981601007387 */ /* 0x0001e40000100a00 */
[----:B0-----:R-:W-:Y:S02]  /*b45f0*/  IMAD.MOV.U32 R23, RZ, RZ, R10 ;  /* 0x000000ffff177224 */ /* 0x001fe400078e000a */
[----:B------:R-:W-:Y:S02]  /*b4600*/  IMAD.MOV.U32 R22, RZ, RZ, R11 ;  /* 0x000000ffff167224 */ /* 0x000fe400078e000b */
[----:B------:R-:W2:Y:S01]  /*b4610*/  LDL.LU.64 R10, [R1+0x6208] ;  /* 0x00620800010a7983 */ /* 0x000ea20000300a00 */
[----:B------:R-:W2:Y:S02]  /*b4620*/  LDL.LU.64 R8, [R1+0x6200] ;  /* 0x0062000001087983 */ /* 0x000ea40000300a00 */
[C---:B--2---:R-:W-:Y:S11]  /*b4630*/  HMMA.16816.F32.BF16 R8, R16.reuse, R26, R8 ;  /* 0x0000001a1008723c */ /* 0x044ff60000041808 */
[----:B------:R-:W-:Y:S11]  /*b4640*/  @!UPT UIADD3 URZ, URZ, URZ, URZ ;  /* 0x0000003f3f3ff290 */ /* 0x000ff6000fffe03f */
[----:B------:R-:W-:Y:S01]  /*b4650*/  @!UPT UIADD3 URZ, URZ, URZ, URZ ;  /* 0x0000003f3f3ff290 */ /* 0x000fe2000fffe03f */
[----:B------:R-:W-:Y:S01]  /*b4660*/  STL.64 [R1+0x980], R8 ;  /* 0x0009800801007387 */ /* 0x000fe20000100a00 */
[----:B------:R0:W-:Y:S02]  /*b4670*/  STL.64 [R1+0x988], R10 ;  /* 0x0009880a01007387 */ /* 0x0001e40000100a00 */
[----:B0-----:R-:W-:Y:S02]  /*b4680*/  IMAD.MOV.U32 R10, RZ, RZ, R26 ;  /* 0x000000ffff0a7224 */ /* 0x001fe400078e001a */
[----:B------:R-:W-:Y:S02]  /*b4690*/  IMAD.MOV.U32 R11, RZ, RZ, R27 ;  /* 0x000000ffff0b7224 */ /* 0x000fe400078e001b */
[----:B------:R-:W3:Y:S03]  /*b46a0*/  LDL.LU.64 R26, [R1+0x61f8] ;  /* 0x0061f800011a7983 */ /* 0x000ee60000300a00 */
[----:B------:R0:W-:Y:S02]  /*b46b0*/  STL.64 [R1+0x6020], R10 ;  /* 0x0060200a01007387 */ /* 0x0001e40000100a00 */
[----:B------:R-:W2:Y:S02]  /*b46c0*/  LDL.LU R8, [R1+0x950] ;  /* 0x0009500001087983 */ /* 0x000ea40000300800 */
[----:B------:R-:W2:Y:S01]  /*b46d0*/  LDL.LU R9, [R1+0x954] ;  /* 0x0009540001097983 */ /* 0x000ea20000300800 */
[----:B0-----:R-:W2:Y:S01]  /*b46e0*/  LDL.LU R10, [R1+0x958] ;  /* 0x00095800010a7983 */ /* 0x001ea20000300800 */
[----:B------:R-:W2:Y:S01]  /*b46f0*/  LDL.LU R11, [R1+0x95c] ;  /* 0x00095c00010b7983 */ /* 0x000ea20000300800 */
[C---:B---3--:R-:W-:Y:S11]  /*b4700*/  HMMA.16816.F32.BF16 R12, R16.reuse, R26, R12 ;  /* 0x0000001a100c723c */ /* 0x048ff6000004180c */
[----:B------:R-:W-:Y:S11]  /*b4710*/  @!UPT UIADD3 URZ, URZ, URZ, URZ ;  /* 0x0000003f3f3ff290 */ /* 0x000ff6000fffe03f */
[----:B------:R-:W-:Y:S01]  /*b4720*/  @!UPT UIADD3 URZ, URZ, URZ, URZ ;  /* 0x0000003f3f3ff290 */ /* 0x000fe2000fffe03f */
[----:B------:R-:W-:Y:S01]  /*b4730*/  STL.64 [R1+0x970], R12 ;  /* 0x0009700c01007387 */ /* 0x000fe20000100a00 */
[----:B------:R0:W-:Y:S03]  /*b4740*/  STL.64 [R1+0x978], R14 ;  /* 0x0009780e01007387 */ /* 0x0001e60000100a00 */
[----:B0-----:R-:W3:Y:S01]  /*b4750*/  LDL.LU R14, [R1+0x61f4] ;  /* 0x0061f400010e7983 */ /* 0x001ee20000300800 */
[----:B------:R-:W4:Y:S02]  /*b4760*/  LDL.LU R12, [R1+0x61f0] ;  /* 0x0061f000010c7983 */ /* 0x000f240000300800 */
[----:B------:R-:W-:Y:S02]  /*b4770*/  IMAD.MOV.U32 R15, RZ, RZ, R26 ;  /* 0x000000ffff0f7224 */ /* 0x000fe400078e001a */
[----:B------:R-:W-:Y:S02]  /*b4780*/  IMAD.MOV.U32 R13, RZ, RZ, R27 ;  /* 0x000000ffff0d7224 */ /* 0x000fe400078e001b */
[----:B------:R-:W2:Y:S01]  /*b4790*/  LDL.LU.64 R26, [R1+0x61e8] ;  /* 0x0061e800011a7983 */ /* 0x000ea20000300a00 */
[----:B------:R-:W2:Y:S03]  /*b47a0*/  LDL.LU.64 R24, [R1+0x61e0] ;  /* 0x0061e00001187983 */ /* 0x000ea60000300a00 */
[----:B---3--:R0:W-:Y:S01]  /*b47b0*/  STL.64 [R1+0x6008], R14 ;  /* 0x0060080e01007387 */ /* 0x0081e20000100a00 */
[----:B----4-:R-:W-:Y:S03]  /*b47c0*/  STL.64 [R1+0x6000], R12 ;  /* 0x0060000c01007387 */ /* 0x010fe60000100a00 */
[----:B0-----:R-:W2:Y:S02]  /*b47d0*/  LDL.64 R14, [R1+0x168] ;  /* 0x00016800010e7983 */ /* 0x001ea40000100a00 */
[C---:B--2---:R-:W-:Y:S11]  /*b47e0*/  HMMA.16816.F32.BF16 R24, R16.reuse, R14, R24 ;  /* 0x0000000e1018723c */ /* 0x044ff60000041818 */
[----:B------:R-:W-:Y:S11]  /*b47f0*/  @!UPT UIADD3 URZ, URZ, URZ, URZ ;  /* 0x0000003f3f3ff290 */ /* 0x000ff6000fffe03f */
[----:B------:R-:W-:Y:S01]  /*b4800*/  @!UPT UIADD3 URZ, URZ, URZ, URZ ;  /* 0x0000003f3f3ff290 */ /* 0x000fe2000fffe03f */
[----:B------:R-:W-:Y:S01]  /*b4810*/  STL.64 [R1+0x960], R24 ;  /* 0x0009601801007387 */ /* 0x000fe20000100a00 */
[----:B------:R0:W-:Y:S03]  /*b4820*/  STL.64 [R1+0x968], R26 ;  /* 0x0009681a01007387 */ /* 0x0001e60000100a00 */
[----:B0-----:R-:W2:Y:S01]  /*b4830*/  LDL.LU.64 R26, [R1+0x61d8] ;  /* 0x0061d800011a7983 */ /* 0x001ea20000300a00 */
[----:B------:R-:W-:Y:S02]  /*b4840*/  IMAD.MOV.U32 R21, RZ, RZ, R14 ;  /* 0x000000ffff157224 */ /* 0x000fe400078e000e */
[----:B------:R-:W-:Y:S02]  /*b4850*/  IMAD.MOV.U32 R20, RZ, RZ, R15 ;  /* 0x000000ffff147224 */ /* 0x000fe400078e000f */
[----:B------:R0:W-:Y:S03]  /*b4860*/  STL.64 [R1+0x6018], R22 ;  /* 0x0060181601007387 */ /* 0x0001e60000100a00 */
[----:B------:R-:W-:Y:S01]  /*b4870*/  STL.64 [R1+0x6010], R20 ;  /* 0x0060101401007387 */ /* 0x000fe20000100a00 */
[----:B--2---:R-:W-:Y:S11]  /*b4880*/  HMMA.16816.F32.BF16 R8, R16, R26, R8 ;  /* 0x0000001a1008723c */ /* 0x004ff60000041808 */
[----:B------:R-:W-:Y:S11]  /*b4890*/  @!UPT UIADD3 URZ, URZ, URZ, URZ ;  /* 0x0000003f3f3ff290 */ /* 0x000ff6000fffe03f */
[----:B------:R-:W-:Y:S01]  /*b48a0*/  @!UPT UIADD3 URZ, URZ, URZ, URZ ;  /* 0x0000003f3f3ff290 */ /* 0x000fe2000fffe03f */
[----:B------:R-:W-:Y:S01]  /*b48b0*/  STL.64 [R1+0x950], R8 ;  /* 0x0009500801007387 */ /* 0x000fe20000100a00 */
[----:B------:R-:W-:Y:S02]  /*b48c0*/  STL.64 [R1+0x958], R10 ;  /* 0x0009580a01007387 */ /* 0x000fe40000100a00 */
[----:B0-----:R-:W2:Y:S02]  /*b48d0*/  LDL.64 R22, [R1+0xf8] ;  /* 0x0000f80001167983 */ /* 0x001ea40000100a00 */
[----:B--2---:R0:W-:Y:S04]  /*b48e0*/  STL.64 [R1+0x6150], R22 ;  /* 0x0061501601007387 */ /* 0x0041e80000100a00 */
[----:B0-----:R-:W2:Y:S01]  /*b48f0*/  LDL.64 R22, [R1+0x108] ;  /* 0x0001080001167983 */ /* 0x001ea20000100a00 */
[----:B------:R-:W-:-:S02]  /*b4900*/  IMAD.MOV.U32 R4, RZ, RZ, R26 ;  /* 0x000000ffff047224 */ /* 0x000fc400078e001a */
[----:B------:R-:W-:Y:S01]  /*b4910*/  IMAD.MOV.U32 R3, RZ, RZ, R27 ;  /* 0x000000ffff037224 */ /* 0x000fe200078e001b */
[----:B--2---:R0:W-:Y:S01]  /*b4920*/  STL.64 [R1+0x6168], R22 ;  /* 0x0061681601007387 */ /* 0x0041e20000100a00 */
[----:B------:R-:W2:Y:S02]  /*b4930*/  LDL.LU R12, [R1+0x8e0] ;  /* 0x0008e000010c7983 */ /* 0x000ea40000300800 */
[----:B------:R-:W2:Y:S02]  /*b4940*/  LDL.LU R13, [R1+0x8e4] ;  /* 0x0008e400010d7983 */ /* 0x000ea40000300800 */
[----:B------:R-:W3:Y:S01]  /*b4950*/  LDL.LU R14, [R1+0x8e8] ;  /* 0x0008e800010e7983 */ /* 0x000ee20000300800 */
[----:B------:R-:W3:Y:S01]  /*b4960*/  LDL.LU R15, [R1+0x8ec] ;  /* 0x0008ec00010f7983 */ /* 0x000ee20000300800 */
[----:B------:R-:W4:Y:S02]  /*b4970*/  LDL.LU R24, [R1+0x940] ;  /* 0x0009400001187983 */ /* 0x000f240000300800 */
[----:B------:R-:W4:Y:S02]  /*b4980*/  LDL.LU R25, [R1+0x944] ;  /* 0x0009440001197983 */ /* 0x000f240000300800 */
[----:B------:R-:W4:Y:S01]  /*b4990*/  LDL.LU R26, [R1+0x948] ;  /* 0x00094800011a7983 */ /* 0x000f220000300800 */
[----:B------:R-:W4:Y:S04]  /*b49a0*/  LDL.LU R27, [R1+0x94c] ;  /* 0x00094c00011b7983 */ /* 0x000f280000300800 */
[----:B0-----:R-:W2:Y:S04]  /*b49b0*/  LDL.64 R22, [R1+0x118] ;  /* 0x0001180001167983 */ /* 0x001ea80000100a00 */
[----:B--2---:R0:W-:Y:S04]  /*b49c0*/  STL.64 [R1+0x6180], R22 ;  /* 0x0061801601007387 */ /* 0x0041e80000100a00 */
[----:B0-----:R-:W2:Y:S04]  /*b49d0*/  LDL.64 R22, [R1+0x128] ;  /* 0x0001280001167983 */ /* 0x001ea80000100a00 */
[----:B--2---:R0:W-:Y:S04]  /*b49e0*/  STL.64 [R1+0x6198], R22 ;  /* 0x0061981601007387 */ /* 0x0041e80000100a00 */
[----:B0-----:R-:W2:Y:S04]  /*b49f0*/  LDL.64 R22, [R1+0x138] ;  /* 0x0001380001167983 */ /* 0x001ea80000100a00 */
[----:B--2---:R0:W-:Y:S04]  /*b4a00*/  STL.64 [R1+0x61b0], R22 ;  /* 0x0061b01601007387 */ /* 0x0041e80000100a00 */
[----:B0-----:R-:W4:Y:S01]  /*b4a10*/  LDL.64 R22, [R1+0x148] ;  /* 0x0001480001167983 */ /* 0x001f220000100a00 */
[----:B---3--:R-:W-:Y:S02]  /*b4a20*/  STL.64 [R1+0x6148], R14 ;  /* 0x0061480e01007387 */ /* 0x008fe40000100a00 */
[----:B------:R0:W-:Y:S02]  /*b4a30*/  STL.64 [R1+0x6140], R12 ;  /* 0x0061400c01007387 */ /* 0x0001e40000100a00 */
[----:B0-----:R-:W2:Y:S01]  /*b4a40*/  LDL.LU R12, [R1+0x8f0] ;  /* 0x0008f000010c7983 */ /* 0x001ea20000300800 */
[----:B------:R-:W2:Y:S02]  /*b4a50*/  LDL.LU R13, [R1+0x8f4] ;  /* 0x0008f400010d7983 */ /* 0x000ea40000300800 */
[----:B------:R-:W-:-:S02]  /*b4a60*/  IMAD.MOV.U32 R14, RZ, RZ, R6 ;  /* 0x000000ffff0e7224 */ /* 0x000fc400078e0006 */
[----:B------:R-:W-:Y:S01]  /*b4a70*/  IMAD.MOV.U32 R15, RZ, RZ, R7 ;  /* 0x000000ffff0f7224 */ /* 0x000fe200078e0007 */
[----:B------:R-:W3:Y:S01]  /*b4a80*/  LDL.LU R6, [R1+0x61d4] ;  /* 0x0061d40001067983 */ /* 0x000ee20000300800 */
[----:B------:R-:W3:Y:S03]  /*b4a90*/  LDL.LU R7, [R1+0x61d0] ;  /* 0x0061d00001077983 */ /* 0x000ee60000300800 */
[----:B------:R-:W-:Y:S04]  /*b4aa0*/  STL.64 [R1+0x6160], R14 ;  /* 0x0061600e01007387 */ /* 0x000fe80000100a00 */
        /* <DEDUP_REMOVED lines=9> */
[----:B---3--:R-:W-:-:S02]  /*b4b40*/  IMAD.MOV.U32 R14, RZ, RZ, R7 ;  /* 0x000000ffff0e7224 */ /* 0x008fc400078e0007 */
[----:B------:R-:W-:Y:S01]  /*b4b50*/  IMAD.MOV.U32 R15, RZ, RZ, R6 ;  /* 0x000000ffff0f7224 */ /* 0x000fe200078e0006 */
[----:B------:R-:W3:Y:S01]  /*b4b60*/  LDL.LU R7, [R1+0x61cc] ;  /* 0x0061cc0001077983 */ /* 0x000ee20000300800 */
[----:B------:R-:W3:Y:S03]  /*b4b70*/  LDL.LU R6, [R1+0x61c8] ;  /* 0x0061c80001067983 */ /* 0x000ee60000300800 */
[----:B------:R-:W-:Y:S01]  /*b4b80*/  STL.64 [R1+0x6190], R14 ;  /* 0x0061900e01007387 */ /* 0x000fe20000100a00 */
[----:B----4-:R-:W-:Y:S03]  /*b4b90*/  HMMA.16816.F32.BF16 R24, R16, R22, R24 ;  /* 0x000000161018723c */ /* 0x010fe60000041818 */
[----:B--2---:R0:W-:Y:S04]  /*b4ba0*/  STL.64 [R1+0x6188], R12 ;  /* 0x0061880c01007387 */ /* 0x0041e80000100a00 */
[----:B0-----:R-:W2:Y:S01]  /*b4bb0*/  LDL.LU R12, [R1+0x920] ;  /* 0x00092000010c7983 */ /* 0x001ea20000300800 */
[----:B------:R-:W2:Y:S02]  /*b4bc0*/  LDL.LU R13, [R1+0x924] ;  /* 0x00092400010d7983 */ /* 0x000ea40000300800 */
[----:B------:R-:W4:Y:S02]  /*b4bd0*/  LDL.LU R14, [R1+0x928] ;  /* 0x00092800010e7983 */ /* 0x000f240000300800 */
[----:B------:R-:W4:Y:S02]  /*b4be0*/  LDL.LU R15, [R1+0x92c] ;  /* 0x00092c00010f7983 */ /* 0x000f240000300800 */
[----:B------:R-:W-:Y:S01]  /*b4bf0*/  IMAD.MOV.U32 R5, RZ, RZ, R23 ;  /* 0x000000ffff057224 */ /* 0x000fe200078e0017 */
[----:B----4-:R3:W-:Y:S01]  /*b4c00*/  STL.64 [R1+0x61a8], R14 ;  /* 0x0061a80e01007387 */ /* 0x0107e20000100a00 */
[----:B--2---:R0:W-:Y:S02]  /*b4c10*/  STL.64 [R1+0x61a0], R12 ;  /* 0x0061a00c01007387 */ /* 0x0041e40000100a00 */
[----:B---3--:R-:W-:Y:S01]  /*b4c20*/  IMAD.MOV.U32 R14, RZ, RZ, R6 ;  /* 0x000000ffff0e7224 */ /* 0x008fe200078e0006 */
[----:B0-----:R-:W2:Y:S01]  /*b4c30*/  LDL.LU R12, [R1+0x930] ;  /* 0x00093000010c7983 */ /* 0x001ea20000300800 */
[----:B------:R-:W2:Y:S02]  /*b4c40*/  LDL.LU R13, [R1+0x934] ;  /* 0x00093400010d7983 */ /* 0x000ea40000300800 */
[----:B------:R-:W3:Y:S02]  /*b4c50*/  LDL.LU R6, [R1+0x61c4] ;  /* 0x0061c40001067983 */ /* 0x000ee40000300800 */
[----:B------:R-:W-:-:S02]  /*b4c60*/  IMAD.MOV.U32 R15, RZ, RZ, R7 ;  /* 0x000000ffff0f7224 */ /* 0x000fc400078e0007 */
[----:B------:R-:W3:Y:S01]  /*b4c70*/  LDL.LU R7, [R1+0x61c0] ;  /* 0x0061c00001077983 */ /* 0x000ee20000300800 */
[----:B------:R-:W4:Y:S02]  /*b4c80*/  LDL.64 R10, [R1+0xe8] ;  /* 0x0000e800010a7983 */ /* 0x000f240000100a00 */
[----:B------:R-:W-:Y:S02]  /*b4c90*/  STL [R1+0x5ec4], R3 ;  /* 0x005ec40301007387 */ /* 0x000fe40000100800 */
[----:B------:R-:W-:Y:S01]  /*b4ca0*/  STL [R1+0x5ec0], R4 ;  /* 0x005ec00401007387 */ /* 0x000fe20000100800 */
[----:B------:R0:W-:Y:S01]  /*b4cb0*/  STL.64 [R1+0x940], R24 ;  /* 0x0009401801007387 */ /* 0x0001e20000100a00 */
[----:B------:R1:W-:Y:S02]  /*b4cc0*/  STL.64 [R1+0x948], R26 ;  /* 0x0009481a01007387 */ /* 0x0003e40000100a00 */
[----:B0-----:R-:W-:Y:S01]  /*b4cd0*/  IMAD.MOV.U32 R24, RZ, RZ, R22 ;  /* 0x000000ffff187224 */ /* 0x001fe200078e0016 */
[----:B-1----:R-:W2:Y:S01]  /*b4ce0*/  LDL.LU.64 R26, [R1+0x61b8] ;  /* 0x0061b800011a7983 */ /* 0x002ea20000300a00 */
        /* <DEDUP_REMOVED lines=52> */
[----:B0-----:R-:W4:Y:S01]  /*b5030*/  LDL.LU.64 R14, [R1+0x6148] ;  /* 0x00614800010e7983 */ /* 0x001f220000300a00 */
[----:B------:R-:W4:Y:S02]  /*b5040*/  LDL.LU.64 R12, [R1+0x6140] ;  /* 0x00614000010c7983 */ /* 0x000f240000300a00 */
[----:B------:R-:W-:Y:S02]  /*b5050*/  IMAD.MOV.U32 R25, RZ, RZ, R23 ;  /* 0x000000ffff197224 */ /* 0x000fe400078e0017 */
[----:B------:R-:W-:-:S03]  /*b5060*/  IMAD.MOV.U32 R4, RZ, RZ, R22 ;  /* 0x000000ffff047224 */ /* 0x000fc600078e0016 */
[----:B------:R-:W-:Y:S02]  /*b5070*/  STL [R1+0x5ef4], R25 ;  /* 0x005ef41901007387 */ /* 0x000fe40000100800 */
[----:B------:R-:W-:Y:S02]  /*b5080*/  STL [R1+0x5ef0], R4 ;  /* 0x005ef00401007387 */ /* 0x000fe40000100800 */
[----:B---3--:R4:W-:Y:S02]  /*b5090*/  STL.64 [R1+0x6120], R6 ;  /* 0x0061200601007387 */ /* 0x0089e40000100a00 */
[C---:B----4-:R-:W-:Y:S11]  /*b50a0*/  HMMA.16816.F32.BF16 R4, R16.reuse, R10, R12 ;  /* 0x0000000a1004723c */ /* 0x050ff6000004180c */
[----:B------:R-:W-:Y:S11]  /*b50b0*/  @!UPT UIADD3 URZ, URZ, URZ, URZ ;  /* 0x0000003f3f3ff290 */ /* 0x000ff6000fffe03f */
[----:B------:R-:W-:Y:S01]  /*b50c0*/  @!UPT UIADD3 URZ, URZ, URZ, URZ ;  /* 0x0000003f3f3ff290 */ /* 0x000fe2000fffe03f */
[----:B------:R-:W-:Y:S01]  /*b50d0*/  STL.64 [R1+0x8e0], R4 ;  /* 0x0008e00401007387 */ /* 0x000fe20000100a00 */
[----:B------:R-:W-:Y:S02]  /*b50e0*/  STL.64 [R1+0x8e8], R6 ;  /* 0x0008e80601007387 */ /* 0x000fe40000100a00 */
[----:B------:R-:W2:Y:S02]  /*b50f0*/  LDL.64 R22, [R1+0x88] ;  /* 0x0000880001167983 */ /* 0x000ea40000100a00 */
[----:B--2---:R0:W-:Y:S04]  /*b5100*/  STL.64 [R1+0x60d0], R22 ;  /* 0x0060d01601007387 */ /* 0x0041e80000100a00 */
[----:B0-----:R-:W2:Y:S04]  /*b5110*/  LDL.64 R22, [R1+0x98] ;  /* 0x0000980001167983 */ /* 0x001ea80000100a00 */
[----:B--2---:R0:W-:Y:S01]  /*b5120*/  STL.64 [R1+0x60e8], R22 ;  /* 0x0060e81601007387 */ /* 0x0041e20000100a00 */
[----:B------:R-:W2:Y:S02]  /*b5130*/  LDL.LU R12, [R1+0x870] ;  /* 0x00087000010c7983 */ /* 0x000ea40000300800 */
[----:B------:R-:W2:Y:S02]  /*b5140*/  LDL.LU R13, [R1+0x874] ;  /* 0x00087400010d7983 */ /* 0x000ea40000300800 */
[----:B------:R-:W3:Y:S01]  /*b5150*/  LDL.LU R14, [R1+0x878] ;  /* 0x00087800010e7983 */ /* 0x000ee20000300800 */
[----:B------:R-:W3:Y:S01]  /*b5160*/  LDL.LU R15, [R1+0x87c] ;  /* 0x00087c00010f7983 */ /* 0x000ee20000300800 */
[----:B------:R-:W4:Y:S02]  /*b5170*/  LDL.LU R4, [R1+0x8c0] ;  /* 0x0008c00001047983 */ /* 0x000f240000300800 */
[----:B------:R-:W4:Y:S02]  /*b5180*/  LDL.LU R5, [R1+0x8c4] ;  /* 0x0008c40001057983 */ /* 0x000f240000300800 */
[----:B------:R-:W2:Y:S01]  /*b5190*/  LDL.LU R6, [R1+0x8c8] ;  /* 0x0008c80001067983 */ /* 0x000ea20000300800 */
[----:B------:R-:W2:Y:S04]  /*b51a0*/  LDL.LU R7, [R1+0x8cc] ;  /* 0x0008cc0001077983 */ /* 0x000ea80000300800 */
[----:B--2---:R1:W-:Y:S01]  /*b51b0*/  STL.64 [R1+0x6130], R6 ;  /* 0x0061300601007387 */ /* 0x0043e20000100a00 */
[----:B----4-:R-:W-:Y:S02]  /*b51c0*/  STL.64 [R1+0x6128], R4 ;  /* 0x0061280401007387 */ /* 0x010fe40000100a00 */
[----:B0-----:R-:W2:Y:S01]  /*b51d0*/  LDL.64 R22, [R1+0xa8] ;  /* 0x0000a80001167983 */ /* 0x001ea20000100a00 */
[----:B-1----:R-:W4:Y:S04]  /*b51e0*/  LDL.64 R6, [R1+0xd8] ;  /* 0x0000d80001067983 */ /* 0x002f280000100a00 */
[----:B--2---:R0:W-:Y:S04]  /*b51f0*/  STL.64 [R1+0x6100], R22 ;  /* 0x0061001601007387 */ /* 0x0041e80000100a00 */
[----:B0-----:R-:W2:Y:S04]  /*b5200*/  LDL.64 R22, [R1+0xb8] ;  /* 0x0000b80001167983 */ /* 0x001ea80000100a00 */
[----:B--2---:R0:W-:Y:S04]  /*b5210*/  STL.64 [R1+0x6118], R22 ;  /* 0x0061181601007387 */ /* 0x0041e80000100a00 */
[----:B0-----:R-:W2:Y:S04]  /*b5220*/  LDL.64 R22, [R1+0xc8] ;  /* 0x0000c80001167983 */ /* 0x001ea80000100a00 */
[----:B--2---:R0:W-:Y:S01]  /*b5230*/  STL.64 [R1+0x6138], R22 ;  /* 0x0061381601007387 */ /* 0x0041e20000100a00 */
[----:B------:R-:W4:Y:S02]  /*b5240*/  LDL.LU R20, [R1+0x8d0] ;  /* 0x0008d00001147983 */ /* 0x000f240000300800 */
[----:B------:R-:W4:Y:S01]  /*b5250*/  LDL.LU R21, [R1+0x8d4] ;  /* 0x0008d40001157983 */ /* 0x000f220000300800 */
[----:B0-----:R-:W4:Y:S01]  /*b5260*/  LDL.LU R22, [R1+0x8d8] ;  /* 0x0008d80001167983 */ /* 0x001f220000300800 */
[----:B------:R-:W4:Y:S02]  /*b5270*/  LDL.LU R23, [R1+0x8dc] ;  /* 0x0008dc0001177983 */ /* 0x000f240000300800 */
[----:B---3--:R-:W-:Y:S02]  /*b5280*/  STL.64 [R1+0x60c8], R14 ;  /* 0x0060c80e01007387 */ /* 0x008fe40000100a00 */
[----:B------:R0:W-:Y:S02]  /*b5290*/  STL.64 [R1+0x60c0], R12 ;  /* 0x0060c00c01007387 */ /* 0x0001e40000100a00 */
        /* <DEDUP_REMOVED lines=27> */
[----:B------:R-:W3:Y:S01]  /*b5450*/  LDL.64 R10, [R1+0x78] ;  /* 0x00007800010a7983 */ /* 0x000ee20000100a00 */
        /* <DEDUP_REMOVED lines=17> */
[----:B------:R-:W2:Y:S03]  /*b5570*/  LDL.LU.64 R22, [R1+0x6118] ;  /* 0x0061180001167983 */ /* 0x000ea60000300a00 */
        /* <DEDUP_REMOVED lines=40> */
[----:B0-----:R-:W3:Y:S01]  /*b5800*/  LDL.LU.64 R14, [R1+0x60c8] ;  /* 0x0060c800010e7983 */ /* 0x001ee20000300a00 */
[----:B------:R-:W3:Y:S02]  /*b5810*/  LDL.LU.64 R12, [R1+0x60c0] ;  /* 0x0060c000010c7983 */ /* 0x000ee40000300a00 */
[----:B------:R-:W-:-:S05]  /*b5820*/  IMAD.MOV.U32 R5, RZ, RZ, R23 ;  /* 0x000000ffff057224 */ /* 0x000fca00078e0017 */
[----:B------:R-:W-:Y:S01]  /*b5830*/  STL [R1+0x5f2c], R5 ;  /* 0x005f2c0501007387 */ /* 0x000fe20000100800 */
[----:B----4-:R3:W-:Y:S02]  /*b5840*/  STL.64 [R1+0x60b8], R6 ;  /* 0x0060b80601007387 */ /* 0x0107e40000100a00 */
[----:B------:R-:W-:-:S05]  /*b5850*/  IMAD.MOV.U32 R24, RZ, RZ, R22 ;  /* 0x000000ffff187224 */ /* 0x000fca00078e0016 */
[----:B------:R-:W-:Y:S01]  /*b5860*/  STL [R1+0x5f28], R24 ;  /* 0x005f281801007387 */ /* 0x000fe20000100800 */
[----:B---3--:R-:W-:Y:S11]  /*b5870*/  HMMA.16816.F32.BF16 R4, R16, R10, R12 ;  /* 0x0000000a1004723c */ /* 0x008ff6000004180c */
[----:B------:R-:W-:Y:S11]  /*b5880*/  @!UPT UIADD3 URZ, URZ, URZ, URZ ;  /* 0x0000003f3f3ff290 */ /* 0x000ff6000fffe03f */
[----:B------:R-:W-:Y:S01]  /*b5890*/  @!UPT UIADD3 URZ, URZ, URZ, URZ ;  /* 0x0000003f3f3ff290 */ /* 0x000fe2000fffe03f */
[----:B------:R-:W-:Y:S01]  /*b58a0*/  STL.64 [R1+0x870], R4 ;  /* 0x0008700401007387 */ /* 0x000fe20000100a00 */
[----:B------:R-:W-:Y:S02]  /*b58b0*/  STL.64 [R1+0x878], R6 ;  /* 0x0008780601007387 */ /* 0x000fe40000100a00 */
[----:B------:R-:W2:Y:S02]  /*b58c0*/  LDL.LU R12, [R1+0x7f0] ;  /* 0x0007f000010c7983 */ /* 0x000ea40000300800 */
[----:B------:R-:W2:Y:S01]  /*b58d0*/  LDL.LU R13, [R1+0x7f4] ;  /* 0x0007f400010d7983 */ /* 0x000ea20000300800 */
[----:B------:R-:W3:Y:S01]  /*b58e0*/  LDL.LU R14, [R1+0x7f8] ;  /* 0x0007f800010e7983 */ /* 0x000ee20000300800 */
[----:B------:R-:W3:Y:S03]  /*b58f0*/  LDL.LU R15, [R1+0x7fc] ;  /* 0x0007fc00010f7983 */ /* 0x000ee60000300800 */
[----:B---3--:R0:W-:Y:S01]  /*b5900*/  STL.64 [R1+0x6030], R14 ;  /* 0x0060300e01007387 */ /* 0x0081e20000100a00 */
[----:B--2---:R-:W-:Y:S03]  /*b5910*/  STL.64 [R1+0x6028], R12 ;  /* 0x0060280c01007387 */ /* 0x004fe60000100a00 */
        /* <DEDUP_REMOVED lines=56> */
[----:B------:R0:W-:Y:S01]  /*b5ca0*/  STL.64 [R1+0x860], R4 ;  /* 0x0008600401007387 */ /* 0x0001e20000100a00 */
[----:B------:R1:W-:Y:S01]  /*b5cb0*/  STL.64 [R1+0x868], R6 ;  /* 0x0008680601007387 */ /* 0x0003e20000100a00 */
[----:B0-----:R-:W-:-:S03]  /*b5cc0*/  IMAD.MOV.U32 R4, RZ, RZ, R14 ;  /* 0x000000ffff047224 */ /* 0x001fc600078e000e */
[----:B-1----:R-:W4:Y:S01]  /*b5cd0*/  LDL.LU.64 R6, [R1+0x60b8] ;  /* 0x0060b80001067983 */ /* 0x002f220000300a00 */
        /* <DEDUP_REMOVED lines=33> */
[----:B----4-:R0:W-:Y:S01]  /*b5ef0*/  STL.64 [R1+0x5fd8], R6 ;  /* 0x005fd80601007387 */ /* 0x0101e20000100a00 */
[----:B------:R1:W-:Y:S01]  /*b5f00*/  STL.64 [R1+0x5fd0], R4 ;  /* 0x005fd00401007387 */ /* 0x0003e20000100a00 */
[----:B0-----:R-:W-:-:S03]  /*b5f10*/  IMAD.MOV.U32 R6, RZ, RZ, R26 ;  /* 0x000000ffff067224 */ /* 0x001fc600078e001a */
[----:B-1----:R-:W4:Y:S01]  /*b5f20*/  LDL.LU R4, [R1+0x7e0] ;  /* 0x0007e00001047983 */ /* 0x002f220000300800 */
[----:B------:R-:W4:Y:S02]  /*b5f30*/  LDL.LU R5, [R1+0x7e4] ;  /* 0x0007e40001057983 */ /* 0x000f240000300800 */
[----:B------:R-:W3:Y:S02]  /*b5f40*/  LDL.LU R26, [R1+0x6064] ;  /* 0x00606400011a7983 */ /* 0x000ee40000300800 */
[----:B------:R-:W-:Y:S02]  /*b5f50*/  IMAD.MOV.U32 R7, RZ, RZ, R27 ;  /* 0x000000ffff077224 */ /* 0x000fe400078e001b */
[----:B------:R-:W3:Y:S01]  /*b5f60*/  LDL.LU R27, [R1+0x6060] ;  /* 0x00606000011b7983 */ /* 0x000ee20000300800 */
        /* <DEDUP_REMOVED lines=15> */
[----:B0-----:R-:W3:Y:S01]  /*b6060*/  LDL.LU.64 R10, [R1+0x6040] ;  /* 0x00604000010a7983 */ /* 0x001ee20000300a00 */
[----:B------:R-:W3:Y:S02]  /*b6070*/  LDL.LU.64 R8, [R1+0x6038] ;  /* 0x0060380001087983 */ /* 0x000ee40000300a00 */
[----:B------:R-:W2:Y:S02]  /*b6080*/  LDL.LU.64 R14, [R1+0x6030] ;  /* 0x00603000010e7983 */ /* 0x000ea40000300a00 */
[----:B------:R-:W2:Y:S01]  /*b6090*/  LDL.LU.64 R12, [R1+0x6028] ;  /* 0x00602800010c7983 */ /* 0x000ea20000300a00 */
[C---:B---3--:R-:W-:Y:S08]  /*b60a0*/  HMMA.16816.F32.BF16 R8, R16.reuse, R22, R8 ;  /* 0x000000161008723c */ /* 0x048ff00000041808 */
[----:B--2---:R-:W-:Y:S11]  /*b60b0*/  HMMA.16816.F32.BF16 R12, R16, R26, R12 ;  /* 0x0000001a100c723c */ /* 0x004ff6000004180c */
[----:B------:R-:W-:Y:S04]  /*b60c0*/  @!UPT UIADD3 URZ, URZ, URZ, URZ ;  /* 0x0000003f3f3ff290 */ /* 0x000fe8000fffe03f */
[----:B------:R0:W-:Y:S01]  /*b60d0*/  STL.64 [R1+0x800], R8 ;  /* 0x0008000801007387 */ /* 0x0001e20000100a00 */
[----:B------:R1:W-:Y:S02]  /*b60e0*/  STL.64 [R1+0x808], R10 ;  /* 0x0008080a01007387 */ /* 0x0003e40000100a00 */
[----:B0-----:R-:W-:Y:S01]  /*b60f0*/  IMAD.MOV.U32 R9, RZ, RZ, R22 ;  /* 0x000000ffff097224 */ /* 0x001fe200078e0016 */
[----:B-1----:R-:W2:Y:S01]  /*b6100*/  LDL.LU.64 R10, [R1+0x6020] ;  /* 0x00602000010a7983 */ /* 0x002ea20000300a00 */
[----:B------:R-:W-:Y:S02]  /*b6110*/  IMAD.MOV.U32 R8, RZ, RZ, R23 ;  /* 0x000000ffff087224 */ /* 0x000fe400078e0017 */
[----:B------:R-:W3:Y:S02]  /*b6120*/  LDL.LU.64 R22, [R1+0x6018] ;  /* 0x0060180001167983 */ /* 0x000ee40000300a00 */
[----:B------:R-:W2:Y:S01]  /*b6130*/  LDL.LU.64 R20, [R1+0x6010] ;  /* 0x0060100001147983 */ /* 0x000ea20000300a00 */
[----:B------:R-:W-:Y:S01]  /*b6140*/  STL.64 [R1+0x7f0], R12 ;  /* 0x0007f00c01007387 */ /* 0x000fe20000100a00 */
[----:B------:R0:W-:Y:S03]  /*b6150*/  STL.64 [R1+0x7f8], R14 ;  /* 0x0007f80e01007387 */ /* 0x0001e60000100a00 */
[----:B0-----:R-:W2:Y:S01]  /*b6160*/  LDL.LU.64 R14, [R1+0x6008] ;  /* 0x00600800010e7983 */ /* 0x001ea20000300a00 */
[----:B------:R-:W3:Y:S02]  /*b6170*/  LDL.LU.64 R12, [R1+0x6000] ;  /* 0x00600000010c7983 */ /* 0x000ee40000300a00 */
[----:B------:R2:W-:Y:S02]  /*b6180*/  STL.64 [R1+0x5eb0], R26 ;  /* 0x005eb01a01007387 */ /* 0x0005e40000100a00 */
[----:B------:R-:W-:Y:S02]  /*b6190*/  STL.64 [R1+0x5f50], R24 ;  /* 0x005f501801007387 */ /* 0x000fe40000100a00 */
[----:B--2---:R-:W-:-:S02]  /*b61a0*/  IMAD.MOV.U32 R26, RZ, RZ, R15 ;  /* 0x000000ffff1a7224 */ /* 0x004fc400078e000f */
[----:B------:R-:W4:Y:S01]  /*b61b0*/  LDL.LU R15, [R1+0x5ffc] ;  /* 0x005ffc00010f7983 */ /* 0x000f220000300800 */
[----:B---3--:R-:W-:Y:S02]  /*b61c0*/  IMAD.MOV.U32 R27, RZ, RZ, R13 ;  /* 0x000000ffff1b7224 */ /* 0x008fe400078e000d */
[----:B------:R-:W2:Y:S03]  /*b61d0*/  LDL.LU R13, [R1+0x5ff8] ;  /* 0x005ff800010d7983 */ /* 0x000ea60000300800 */
[----:B------:R0:W-:Y:S02]  /*b61e0*/  STL.64 [R1+0x5f60], R26 ;  /* 0x005f601a01007387 */ /* 0x0001e40000100a00 */
[----:B0-----:R-:W-:Y:S02]  /*b61f0*/  IMAD.MOV.U32 R26, RZ, RZ, R10 ;  /* 0x000000ffff1a7224 */ /* 0x001fe400078e000a */
[----:B------:R-:W-:Y:S01]  /*b6200*/  IMAD.MOV.U32 R27, RZ, RZ, R11 ;  /* 0x000000ffff1b7224 */ /* 0x000fe200078e000b */
[----:B------:R-:W3:Y:S01]  /*b6210*/  LDL.LU R10, [R1+0x5ff4] ;  /* 0x005ff400010a7983 */ /* 0x000ee20000300800 */
[----:B------:R-:W2:Y:S03]  /*b6220*/  LDL.LU R11, [R1+0x5ff0] ;  /* 0x005ff000010b7983 */ /* 0x000ea60000300800 */
[----:B------:R0:W-:Y:S02]  /*b6230*/  STL.64 [R1+0x5f78], R26 ;  /* 0x005f781a01007387 */ /* 0x0001e40000100a00 */
[----:B0-----:R-:W-:-:S02]  /*b6240*/  IMAD.MOV.U32 R26, RZ, RZ, R23 ;  /* 0x000000ffff1a7224 */ /* 0x001fc400078e0017 */
[----:B------:R-:W-:-:S05]  /*b6250*/  IMAD.MOV.U32 R27, RZ, RZ, R22 ;  /* 0x000000ffff1b7224 */ /* 0x000fca00078e0016 */
[----:B------:R0:W-:Y:S04]  /*b6260*/  STL.64 [R1+0x5f90], R26 ;  /* 0x005f901a01007387 */ /* 0x0001e80000100a00 */
[----:B0-----:R-:W2:Y:S01]  /*b6270*/  LDL.64 R26, [R1+0x1a8] ;  /* 0x0001a800011a7983 */ /* 0x001ea20000100a00 */
[----:B----4-:R-:W-:Y:S03]  /*b6280*/  HMMA.16816.F32.BF16 R4, R16, R14, R4 ;  /* 0x0000000e1004723c */ /* 0x010fe60000041804 */
[----:B--2---:R-:W-:Y:S11]  /*b6290*/  STL.64 [R1+0x5fa8], R26 ;  /* 0x005fa81a01007387 */ /* 0x004ff60000100a00 */
[----:B------:R-:W-:Y:S09]  /*b62a0*/  @!UPT UIADD3 URZ, URZ, URZ, URZ ;  /* 0x0000003f3f3ff290 */ /* 0x000ff2000fffe03f */
[----:B------:R0:W-:Y:S02]  /*b62b0*/  STL.64 [R1+0x7e0], R4 ;  /* 0x0007e00401007387 */ /* 0x0001e40000100a00 */
[----:B------:R1:W-:Y:S02]  /*b62c0*/  STL.64 [R1+0x7e8], R6 ;  /* 0x0007e80601007387 */ /* 0x0003e40000100a00 */
[----:B------:R2:W-:Y:S01]  /*b62d0*/  STL.64 [R1+0x5cc0], R14 ;  /* 0x005cc00e01007387 */ /* 0x0005e20000100a00 */
[----:B------:R4:W-:Y:S04]  /*b62e0*/  STL.64 [R1+0x5cb8], R12 ;  /* 0x005cb80c01007387 */ /* 0x0009e80000100a00 */
[----:B0-----:R-:W3:Y:S01]  /*b62f0*/  LDL.LU R4, [R1+0x7d0] ;  /* 0x0007d00001047983 */ /* 0x001ee20000300800 */
[----:B------:R-:W3:Y:S02]  /*b6300*/  LDL.LU R5, [R1+0x7d4] ;  /* 0x0007d40001057983 */ /* 0x000ee40000300800 */
[----:B-1----:R-:W3:Y:S02]  /*b6310*/  LDL.LU R6, [R1+0x7d8] ;  /* 0x0007d80001067983 */ /* 0x002ee40000300800 */
[----:B--2---:R-:W-:-:S02]  /*b6320*/  IMAD.MOV.U32 R14, RZ, RZ, R21 ;  /* 0x000000ffff0e7224 */ /* 0x004fc400078e0015 */
[----:B------:R-:W-:Y:S01]  /*b6330*/  IMAD.MOV.U32 R15, RZ, RZ, R20 ;  /* 0x000000ffff0f7224 */ /* 0x000fe200078e0014 */
[----:B------:R-:W2:Y:S01]  /*b6340*/  LDL.LU R7, [R1+0x7dc] ;  /* 0x0007dc0001077983 */ /* 0x000ea20000300800 */
[----:B------:R-:W2:Y:S02]  /*b6350*/  LDL.LU R20, [R1+0x450] ;  /* 0x0004500001147983 */ /* 0x000ea40000300800 */
[----:B------:R-:W2:Y:S02]  /*b6360*/  LDL.LU R21, [R1+0x454] ;  /* 0x0004540001157983 */ /* 0x000ea40000300800 */
[----:B------:R-:W2:Y:S01]  /*b6370*/  LDL.LU R22, [R1+0x458] ;  /* 0x0004580001167983 */ /* 0x000ea20000300800 */
[----:B------:R-:W2:Y:S01]  /*b6380*/  LDL.LU R23, [R1+0x45c] ;  /* 0x00045c0001177983 */ /* 0x000ea20000300800 */
[----:B------:R0:W-:Y:S02]  /*b6390*/  STL.64 [R1+0x5f58], R14 ;  /* 0x005f580e01007387 */ /* 0x0001e40000100a00 */
[----:B----4-:R-:W4:Y:S02]  /*b63a0*/  LDL.LU R12, [R1+0x400] ;  /* 0x00040000010c7983 */ /* 0x010f240000300800 */
[----:B------:R-:W4:Y:S01]  /*b63b0*/  LDL.LU R13, [R1+0x404] ;  /* 0x00040400010d7983 */ /* 0x000f220000300800 */
[----:B0-----:R-:W2:Y:S01]  /*b63c0*/  LDL.LU R14, [R1+0x408] ;  /* 0x00040800010e7983 */ /* 0x001ea20000300800 */
[----:B------:R-:W2:Y:S03]  /*b63d0*/  LDL.LU R15, [R1+0x40c] ;  /* 0x00040c00010f7983 */ /* 0x000ea60000300800 */
[----:B--2---:R-:W-:Y:S01]  /*b63e0*/  STL.64 [R1+0x5f70], R14 ;  /* 0x005f700e01007387 */ /* 0x004fe20000100a00 */
[----:B----4-:R0:W-:Y:S03]  /*b63f0*/  STL.64 [R1+0x5f68], R12 ;  /* 0x005f680c01007387 */ /* 0x0101e60000100a00 */
[----:B0-----:R-:W2:Y:S01]  /*b6400*/  LDL.LU R12, [R1+0x410] ;  /* 0x00041000010c7983 */ /* 0x001ea20000300800 */
[----:B------:R-:W2:Y:S02]  /*b6410*/  LDL.LU R13, [R1+0x414] ;  /* 0x00041400010d7983 */ /* 0x000ea40000300800 */
[----:B------:R-:W-:-:S02]  /*b6420*/  IMAD.MOV.U32 R14, RZ, RZ, R11 ;  /* 0x000000ffff0e7224 */ /* 0x000fc400078e000b */
[----:B---3--:R-:W-:Y:S01]  /*b6430*/  IMAD.MOV.U32 R15, RZ, RZ, R10 ;  /* 0x000000ffff0f7224 */ /* 0x008fe200078e000a */
[----:B------:R-:W3:Y:S01]  /*b6440*/  LDL.LU R11, [R1+0x5fec] ;  /* 0x005fec00010b7983 */ /* 0x000ee20000300800 */
[----:B------:R-:W4:Y:S03]  /*b6450*/  LDL.LU R10, [R1+0x5fe8] ;  /* 0x005fe800010a7983 */ /* 0x000f260000300800 */
[----:B------:R-:W-:Y:S04]  /*b6460*/  STL.64 [R1+0x5f88], R14 ;  /* 0x005f880e01007387 */ /* 0x000fe80000100a00 */
[----:B--2---:R0:W-:Y:S04]  /*b6470*/  STL.64 [R1+0x5f80], R12 ;  /* 0x005f800c01007387 */ /* 0x0041e80000100a00 */
[----:B0-----:R-:W2:Y:S01]  /*b6480*/  LDL.LU R12, [R1+0x420] ;  /* 0x00042000010c7983 */ /* 0x001ea20000300800 */
[----:B------:R-:W2:Y:S02]  /*b6490*/  LDL.LU R13, [R1+0x424] ;  /* 0x00042400010d7983 */ /* 0x000ea40000300800 */
[----:B------:R-:W2:Y:S02]  /*b64a0*/  LDL.LU R14, [R1+0x428] ;  /* 0x00042800010e7983 */ /* 0x000ea40000300800 */
[----:B------:R-:W2:Y:S02]  /*b64b0*/  LDL.LU R15, [R1+0x42c] ;  /* 0x00042c00010f7983 */ /* 0x000ea40000300800 */
[----:B--2---:R4:W-:Y:S01]  /*b64c0*/  STL.64 [R1+0x5fa0], R14 ;  /* 0x005fa00e01007387 */ /* 0x0049e20000100a00 */
[----:B------:R0:W-:Y:S02]  /*b64d0*/  STL.64 [R1+0x5f98], R12 ;  /* 0x005f980c01007387 */ /* 0x0001e40000100a00 */
[----:B----4-:R-:W-:Y:S01]  /*b64e0*/  IMAD.MOV.U32 R14, RZ, RZ, R10 ;  /* 0x000000ffff0e7224 */ /* 0x010fe200078e000a */
[----:B0-----:R-:W2:Y:S01]  /*b64f0*/  LDL.LU R12, [R1+0x430] ;  /* 0x00043000010c7983 */ /* 0x001ea20000300800 */
[----:B------:R-:W2:Y:S02]  /*b6500*/  LDL.LU R13, [R1+0x434] ;  /* 0x00043400010d7983 */ /* 0x000ea40000300800 */
[----:B------:R-:W4:Y:S02]  /*b6510*/  LDL.LU R10, [R1+0x5fe4] ;  /* 0x005fe400010a7983 */ /* 0x000f240000300800 */
[----:B---3--:R-:W-:-:S02]  /*b6520*/  IMAD.MOV.U32 R15, RZ, RZ, R11 ;  /* 0x000000ffff0f7224 */ /* 0x008fc400078e000b */
[----:B------:R-:W4:Y:S03]  /*b6530*/  LDL.LU R11, [R1+0x5fe0] ;  /* 0x005fe000010b7983 */ /* 0x000f260000300800 */
[----:B------:R-:W-:Y:S01]  /*b6540*/  STL.64 [R1+0x5fb8], R14 ;  /* 0x005fb80e01007387 */ /* 0x000fe20000100a00 */
[C---:B----4-:R-:W-:Y:S01]  /*b6550*/  HMMA.16816.F32.BF16 R4, R16.reuse, R10, R4 ;  /* 0x0000000a1004723c */ /* 0x050fe20000041804 */
        /* <DEDUP_REMOVED lines=9> */
[----:B------:R-:W4:Y:S02]  /*b65f0*/  LDL.LU.64 R4, [R1+0x5fd0] ;  /* 0x005fd00001047983 */ /* 0x000f240000300a00 */
        /* <DEDUP_REMOVED lines=47> */
[----:B------:R0:W-:Y:S01]  /*b68f0*/  STL.64 [R1+0x400], R24 ;  /* 0x0004001801007387 */ /* 0x0001e20000100a00 */
[----:B------:R-:W-:Y:S03]  /*b6900*/  STL.64 [R1+0x408], R26 ;  /* 0x0004081a01007387 */ /* 0x000fe60000100a00 */
[----:B0-----:R-:W2:Y:S01]  /*b6910*/  LDL.LU.64 R24, [R1+0x5f50] ;  /* 0x005f500001187983 */ /* 0x001ea20000300a00 */
        /* <DEDUP_REMOVED lines=9> */
[----:B---3--:R0:W-:Y:S01]  /*b69b0*/  STL.64 [R1+0x5cd0], R14 ;  /* 0x005cd00e01007387 */ /* 0x0081e20000100a00 */
[----:B--2---:R-:W-:Y:S02]  /*b69c0*/  STL.64 [R1+0x5cc8], R12 ;  /* 0x005cc80c01007387 */ /* 0x004fe40000100a00 */
[----:B0-----:R-:W-:-:S02]  /*b69d0*/  IMAD.MOV.U32 R14, RZ, RZ, R9 ;  /* 0x000000ffff0e7224 */ /* 0x001fc400078e0009 */
[----:B------:R-:W-:-:S05]  /*b69e0*/  IMAD.MOV.U32 R15, RZ, RZ, R8 ;  /* 0x000000ffff0f7224 */ /* 0x000fca00078e0008 */
[----:B------:R0:W-:Y:S01]  /*b69f0*/  STL.64 [R1+0x5ce8], R14 ;  /* 0x005ce80e01007387 */ /* 0x0001e20000100a00 */
[----:B------:R-:W2:Y:S02]  /*b6a00*/  LDL.LU R8, [R1+0x660] ;  /* 0x0006600001087983 */ /* 0x000ea40000300800 */
[----:B------:R-:W2:Y:S02]  /*b6a10*/  LDL.LU R9, [R1+0x664] ;  /* 0x0006640001097983 */ /* 0x000ea40000300800 */
[----:B------:R-:W3:Y:S01]  /*b6a20*/  LDL.LU R10, [R1+0x668] ;  /* 0x00066800010a7983 */ /* 0x000ee20000300800 */
[----:B------:R-:W3:Y:S01]  /*b6a30*/  LDL.LU R11, [R1+0x66c] ;  /* 0x00066c00010b7983 */ /* 0x000ee20000300800 */
[----:B0-----:R-:W-:Y:S02]  /*b6a40*/  IMAD.MOV.U32 R14, RZ, RZ, R28 ;  /* 0x000000ffff0e7224 */ /* 0x001fe400078e001c */
        /* <DEDUP_REMOVED lines=170> */
[----:B------:R-:W4:Y:S04]  /*b74f0*/  LDL.LU R4, [R1+0x5ec0] ;  /* 0x005ec00001047983 */ /* 0x000f280000300800 */
        /* <DEDUP_REMOVED lines=9> */
[----:B------:R-:W-:-:S03]  /*b7590*/  IMAD.MOV.U32 R6, RZ, RZ, R24 ;  /* 0x000000ffff067224 */ /* 0x000fc600078e0018 */
[----:B------:R0:W-:Y:S01]  /*b75a0*/  STL.64 [R1+0x5eb8], R14 ;  /* 0x005eb80e01007387 */ /* 0x0001e20000100a00 */
[----:B------:R-:W4:Y:S02]  /*b75b0*/  LDL.LU R24, [R1+0x7c0] ;  /* 0x0007c00001187983 */ /* 0x000f240000300800 */
[----:B------:R-:W4:Y:S02]  /*b75c0*/  LDL.LU R25, [R1+0x7c4] ;  /* 0x0007c40001197983 */ /* 0x000f240000300800 */
[----:B------:R-:W4:Y:S01]  /*b75d0*/  LDL.LU R26, [R1+0x7c8] ;  /* 0x0007c800011a7983 */ /* 0x000f220000300800 */
[----:B------:R-:W4:Y:S01]  /*b75e0*/  LDL.LU R27, [R1+0x7cc] ;  /* 0x0007cc00011b7983 */ /* 0x000f220000300800 */
[----:B------:R-:W4:Y:S02]  /*b75f0*/  LDL.LU R12, [R1+0x3e0] ;  /* 0x0003e000010c7983 */ /* 0x000f240000300800 */
[----:B------:R-:W4:Y:S01]  /*b7600*/  LDL.LU R13, [R1+0x3e4] ;  /* 0x0003e400010d7983 */ /* 0x000f220000300800 */
[----:B0-----:R-:W4:Y:S01]  /*b7610*/  LDL.LU R14, [R1+0x3e8] ;  /* 0x0003e800010e7983 */ /* 0x001f220000300800 */
[----:B------:R-:W4:Y:S02]  /*b7620*/  LDL.LU R15, [R1+0x3ec] ;  /* 0x0003ec00010f7983 */ /* 0x000f240000300800 */
[----:B------:R-:W4:Y:S01]  /*b7630*/  LDL R28, [R1+0x3ac4] ;  /* 0x003ac400011c7983 */ /* 0x000f220000100800 */
        /* <DEDUP_REMOVED lines=24> */
[----:B----4-:R-:W-:-:S02]  /*b77c0*/  IMAD.MOV.U32 R18, RZ, RZ, R4 ;  /* 0x000000ffff127224 */ /* 0x010fc400078e0004 */
[----:B------:R-:W-:-:S07]  /*b77d0*/  IMAD.MOV.U32 R19, RZ, RZ, R3 ;  /* 0x000000ffff137224 */ /* 0x000fce00078e0003 */
        /* <DEDUP_REMOVED lines=8> */
[----:B------:R-:W2:Y:S01]  /*b7860*/  LDL.LU.64 R14, [R1+0x5eb8] ;  /* 0x005eb800010e7983 */ /* 0x000ea20000300a00 */
[C---:B------:R-:W-:Y:S10]  /*b7870*/  HMMA.16816.F32.BF16 R4, R20.reuse, R6, R24 ;  /* 0x000000061404723c */ /* 0x040ff40000041818 */
[----:B------:R-:W-:Y:S02]  /*b7880*/  STL.64 [R1+0x3e0], R16 ;  /* 0x0003e01001007387 */ /* 0x000fe40000100a00 */
[----:B------:R-:W-:Y:S01]  /*b7890*/  STL.64 [R1+0x3e8], R18 ;  /* 0x0003e81201007387 */ /* 0x000fe20000100a00 */
[----:B------:R-:W3:Y:S04]  /*b78a0*/  LDL.LU.64 R26, [R1+0x5eb0] ;  /* 0x005eb000011a7983 */ /* 0x000ee80000300a00 */
[----:B------:R-:W-:Y:S06]  /*b78b0*/  LDSM.16.MT88.4 R16, [R28+0x22800] ;  /* 0x022800001c10783b */ /* 0x000fec0000004200 */
[----:B------:R0:W-:Y:S01]  /*b78c0*/  STL.64 [R1+0x7c0], R4 ;  /* 0x0007c00401007387 */ /* 0x0001e20000100a00 */
[----:B------:R1:W-:Y:S03]  /*b78d0*/  STL.64 [R1+0x7c8], R6 ;  /* 0x0007c80601007387 */ /* 0x0003e60000100a00 */
[----:B0-----:R-:W4:Y:S01]  /*b78e0*/  LDL.LU R4, [R1+0x650] ;  /* 0x0006500001047983 */ /* 0x001f220000300800 */
[----:B------:R-:W4:Y:S02]  /*b78f0*/  LDL.LU R5, [R1+0x654] ;  /* 0x0006540001057983 */ /* 0x000f240000300800 */
[----:B-1----:R-:W4:Y:S02]  /*b7900*/  LDL.LU R6, [R1+0x658] ;  /* 0x0006580001067983 */ /* 0x002f240000300800 */
[----:B------:R-:W4:Y:S01]  /*b7910*/  LDL.LU R7, [R1+0x65c] ;  /* 0x00065c0001077983 */ /* 0x000f220000300800 */
[----:B------:R-:W3:Y:S01]  /*b7920*/  LDL R25, [R1+0x3ac0] ;  /* 0x003ac00001197983 */ /* 0x000ee20000100800 */
        /* <DEDUP_REMOVED lines=140> */
[----:B------:R-:W3:Y:S02]  /*b81f0*/  LDL.LU.64 R12, [R1+0x5cc8] ;  /* 0x005cc800010c7983 */ /* 0x000ee40000300a00 */
[C---:B---3--:R-:W-:Y:S11]  /*b8200*/  HMMA.16816.F32.BF16 R12, R20.reuse, R26, R12 ;  /* 0x0000001a140c723c */ /* 0x048ff6000004180c */
[----:B------:R-:W-:Y:S11]  /*b8210*/  @!UPT UIADD3 URZ, URZ, URZ, URZ ;  /* 0x0000003f3f3ff290 */ /* 0x000ff6000fffe03f */
[----:B------:R-:W-:Y:S01]  /*b8220*/  @!UPT UIADD3 URZ, URZ, URZ, URZ ;  /* 0x0000003f3f3ff290 */ /* 0x000fe2000fffe03f */
[----:B------:R-:W-:Y:S01]  /*b8230*/  STL.64 [R1+0x670], R12 ;  /* 0x0006700c01007387 */ /* 0x000fe20000100a00 */
[----:B------:R0:W-:Y:S03]  /*b8240*/  STL.64 [R1+0x678], R14 ;  /* 0x0006780e01007387 */ /* 0x0001e60000100a00 */
[----:B0-----:R-:W2:Y:S01]  /*b8250*/  LDL.LU.64 R14, [R1+0x5cc0] ;  /* 0x005cc000010e7983 */ /* 0x001ea20000300a00 */
[----:B------:R-:W3:Y:S02]  /*b8260*/  LDL.LU.64 R12, [R1+0x5cb8] ;  /* 0x005cb800010c7983 */ /* 0x000ee40000300a00 */
[----:B------:R-:W-:Y:S01]  /*b8270*/  STL.64 [R1+0x5c00], R26 ;  /* 0x005c001a01007387 */ /* 0x000fe20000100a00 */
[C---:B--2---:R-:W-:Y:S11]  /*b8280*/  HMMA.16816.F32.BF16 R8, R20.reuse, R14, R8 ;  /* 0x0000000e1408723c */ /* 0x044ff60000041808 */
[----:B------:R-:W-:Y:S11]  /*b8290*/  @!UPT UIADD3 URZ, URZ, URZ, URZ ;  /* 0x0000003f3f3ff290 */ /* 0x000ff6000fffe03f */
[----:B------:R-:W-:Y:S01]  /*b82a0*/  @!UPT UIADD3 URZ, URZ, URZ, URZ ;  /* 0x0000003f3f3ff290 */ /* 0x000fe2000fffe03f */
[----:B------:R-:W-:Y:S01]  /*b82b0*/  STL.64 [R1+0x660], R8 ;  /* 0x0006600801007387 */ /* 0x000fe20000100a00 */
[----:B------:R0:W-:Y:S03]  /*b82c0*/  STL.64 [R1+0x668], R10 ;  /* 0x0006680a01007387 */ /* 0x0001e60000100a00 */
[----:B0-----:R-:W4:Y:S01]  /*b82d0*/  LDL.LU.64 R10, [R1+0x5cb0] ;  /* 0x005cb000010a7983 */ /* 0x001f220000300a00 */
[----:B------:R-:W-:Y:S02]  /*b82e0*/  STL.64 [R1+0x5ac8], R14 ;  /* 0x005ac80e01007387 */ /* 0x000fe40000100a00 */
[----:B---3--:R0:W-:Y:S02]  /*b82f0*/  STL.64 [R1+0x5ac0], R12 ;  /* 0x005ac00c01007387 */ /* 0x0081e40000100a00 */
        /* <DEDUP_REMOVED lines=9> */
[----:B0-----:R-:W2:Y:S01]  /*b8390*/  LDL.LU.64 R6, [R1+0x5ca8] ;  /* 0x005ca80001067983 */ /* 0x001ea20000300a00 */
[----:B------:R-:W-:Y:S02]  /*b83a0*/  STL [R1+0x5ab8], R10 ;  /* 0x005ab80a01007387 */ /* 0x000fe40000100800 */
[----:B------:R2:W-:Y:S02]  /*b83b0*/  STL [R1+0x5aa4], R11 ;  /* 0x005aa40b01007387 */ /* 0x0005e40000100800 */
[----:B--2---:R-:W-:Y:S01]  /*b83c0*/  HMMA.16816.F32.BF16 R8, R20, R6, R12 ;  /* 0x000000061408723c */ /* 0x004fe2000004180c */
[----:B------:R0:W-:Y:S04]  /*b83d0*/  STL.64 [R1+0x5c80], R6 ;  /* 0x005c800601007387 */ /* 0x0001e80000100a00 */
[----:B------:R-:W1:Y:S11]  /*b83e0*/  LDSM.16.MT88.4 R20, [R25+0x22800] ;  /* 0x022800001914783b */ /* 0x000e760000004200 */
[----:B------:R-:W-:Y:S07]  /*b83f0*/  @!UPT UIADD3 URZ, URZ, URZ, URZ ;  /* 0x0000003f3f3ff290 */ /* 0x000fee000fffe03f */
[----:B------:R-:W-:Y:S01]  /*b8400*/  STL.64 [R1+0x3d0], R8 ;  /* 0x0003d00801007387 */ /* 0x000fe20000100a00 */
[----:B------:R-:W-:Y:S02]  /*b8410*/  STL.64 [R1+0x3d8], R10 ;  /* 0x0003d80a01007387 */ /* 0x000fe40000100a00 */
[----:B------:R-:W2:Y:S02]  /*b8420*/  LDL.LU R4, [R1+0x620] ;  /* 0x0006200001047983 */ /* 0x000ea40000300800 */
[----:B------:R-:W2:Y:S01]  /*b8430*/  LDL.LU R5, [R1+0x624] ;  /* 0x0006240001057983 */ /* 0x000ea20000300800 */
[----:B0-----:R-:W3:Y:S01]  /*b8440*/  LDL.LU R6, [R1+0x628] ;  /* 0x0006280001067983 */ /* 0x001ee20000300800 */
[----:B------:R-:W3:Y:S03]  /*b8450*/  LDL.LU R7, [R1+0x62c] ;  /* 0x00062c0001077983 */ /* 0x000ee60000300800 */
[----:B---3--:R0:W-:Y:S01]  /*b8460*/  STL.64 [R1+0x5c90], R6 ;  /* 0x005c900601007387 */ /* 0x0081e20000100a00 */
[----:B--2---:R-:W-:Y:S02]  /*b8470*/  STL.64 [R1+0x5c88], R4 ;  /* 0x005c880401007387 */ /* 0x004fe40000100a00 */
[----:B0-----:R-:W-:-:S02]  /*b8480*/  IMAD.MOV.U32 R6, RZ, RZ, R2 ;  /* 0x000000ffff067224 */ /* 0x001fc400078e0002 */
[----:B------:R-:W-:-:S05]  /*b8490*/  IMAD.MOV.U32 R7, RZ, RZ, R0 ;  /* 0x000000ffff077224 */ /* 0x000fca00078e0000 */
[----:B------:R-:W-:Y:S01]  /*b84a0*/  STL.64 [R1+0x5ca0], R6 ;  /* 0x005ca00601007387 */ /* 0x000fe20000100a00 */
[----:B------:R-:W2:Y:S03]  /*b84b0*/  LDL.LU.64 R26, [R1+0x198] ;  /* 0x00019800011a7983 */ /* 0x000ea60000300a00 */
[----:B--2---:R0:W-:Y:S01]  /*b84c0*/  STL.64 [R1+0x5c98], R26 ;  /* 0x005c981a01007387 */ /* 0x0041e20000100a00 */
[----:B------:R-:W2:Y:S02]  /*b84d0*/  LDL.LU R24, [R1+0x630] ;  /* 0x0006300001187983 */ /* 0x000ea40000300800 */
[----:B------:R-:W2:Y:S01]  /*b84e0*/  LDL.LU R25, [R1+0x634] ;  /* 0x0006340001197983 */ /* 0x000ea20000300800 */
[----:B0-----:R-:W2:Y:S01]  /*b84f0*/  LDL.LU R26, [R1+0x638] ;  /* 0x00063800011a7983 */ /* 0x001ea20000300800 */
[----:B------:R-:W2:Y:S02]  /*b8500*/  LDL.LU R27, [R1+0x63c] ;  /* 0x00063c00011b7983 */ /* 0x000ea40000300800 */
[----:B------:R-:W3:Y:S02]  /*b8510*/  LDL.LU R4, [R1+0x640] ;  /* 0x0006400001047983 */ /* 0x000ee40000300800 */
[----:B------:R-:W3:Y:S01]  /*b8520*/  LDL.LU R5, [R1+0x644] ;  /* 0x0006440001057983 */ /* 0x000ee20000300800 */
[----:B------:R-:W3:Y:S01]  /*b8530*/  LDL.LU R6, [R1+0x648] ;  /* 0x0006480001067983 */ /* 0x000ee20000300800 */
[----:B------:R-:W3:Y:S02]  /*b8540*/  LDL.LU R7, [R1+0x64c] ;  /* 0x00064c0001077983 */ /* 0x000ee40000300800 */
[----:B------:R-:W3:Y:S02]  /*b8550*/  LDL.64 R10, [R1+0x1b8] ;  /* 0x0001b800010a7983 */ /* 0x000ee40000100a00 */
[----:B------:R-:W4:Y:S02]  /*b8560*/  LDL.LU.64 R14, [R1+0x158] ;  /* 0x00015800010e7983 */ /* 0x000f240000300a00 */
[----:B----4-:R0:W-:Y:S04]  /*b8570*/  STL.64 [R1+0x5c38], R14 ;  /* 0x005c380e01007387 */ /* 0x0101e80000100a00 */
[----:B0-----:R-:W4:Y:S04]  /*b8580*/  LDL.LU.64 R14, [R1+0x168] ;  /* 0x00016800010e7983 */ /* 0x001f280000300a00 */
[----:B----4-:R0:W-:Y:S04]  /*b8590*/  STL.64 [R1+0x5c50], R14 ;  /* 0x005c500e01007387 */ /* 0x0101e80000100a00 */
[----:B0-----:R-:W4:Y:S04]  /*b85a0*/  LDL.LU.64 R14, [R1+0x178] ;  /* 0x00017800010e7983 */ /* 0x001f280000300a00 */
[----:B----4-:R0:W-:Y:S04]  /*b85b0*/  STL.64 [R1+0x5c68], R14 ;  /* 0x005c680e01007387 */ /* 0x0101e80000100a00 */
[----:B0-----:R-:W4:Y:S01]  /*b85c0*/  LDL.LU.64 R14, [R1+0x188] ;  /* 0x00018800010e7983 */ /* 0x001f220000300a00 */
[----:B-1----:R-:W-:Y:S02]  /*b85d0*/  STL.64 [R1+0x5a88], R22 ;  /* 0x005a881601007387 */ /* 0x002fe40000100a00 */
[----:B------:R0:W-:Y:S02]  /*b85e0*/  STL.64 [R1+0x5a80], R20 ;  /* 0x005a801401007387 */ /* 0x0001e40000100a00 */
        /* <DEDUP_REMOVED lines=22> */
[----:B------:R-:W4:Y:S02]  /*b8750*/  LDL.LU R23, [R1+0x61c] ;  /* 0x00061c0001177983 */ /* 0x000f240000300800 */
        /* <DEDUP_REMOVED lines=9> */
[----:B------:R-:W3:Y:S02]  /*b87f0*/  LDL.LU.64 R4, [R1+0x5c88] ;  /* 0x005c880001047983 */ /* 0x000ee40000300a00 */
[----:B------:R-:W-:Y:S02]  /*b8800*/  IMAD.MOV.U32 R10, RZ, RZ, R11 ;  /* 0x000000ffff0a7224 */ /* 0x000fe400078e000b */
[----:B--2---:R-:W-:Y:S01]  /*b8810*/  IMAD.MOV.U32 R11, RZ, RZ, R26 ;  /* 0x000000ffff0b7224 */ /* 0x004fe200078e001a */
[C---:B---3--:R-:W-:Y:S11]  /*b8820*/  HMMA.16816.F32.BF16 R4, R16.reuse, R26, R4 ;  /* 0x0000001a1004723c */ /* 0x048ff60000041804 */
[----:B------:R-:W-:Y:S11]  /*b8830*/  @!UPT UIADD3 URZ, URZ, URZ, URZ ;  /* 0x0000003f3f3ff290 */ /* 0x000ff6000fffe03f */
[----:B------:R-:W-:Y:S01]  /*b8840*/  @!UPT UIADD3 URZ, URZ, URZ, URZ ;  /* 0x0000003f3f3ff290 */ /* 0x000fe2000fffe03f */
[----:B------:R0:W-:Y:S01]  /*b8850*/  STL.64 [R1+0x620], R4 ;  /* 0x0006200401007387 */ /* 0x0001e20000100a00 */
[----:B------:R1:W-:Y:S02]  /*b8860*/  STL.64 [R1+0x628], R6 ;  /* 0x0006280601007387 */ /* 0x0003e40000100a00 */
[----:B0-----:R-:W-:Y:S01]  /*b8870*/  IMAD.MOV.U32 R4, RZ, RZ, R27 ;  /* 0x000000ffff047224 */ /* 0x001fe200078e001b */
[----:B-1----:R-:W2:Y:S01]  /*b8880*/  LDL.LU.64 R6, [R1+0x5c80] ;  /* 0x005c800001067983 */ /* 0x002ea20000300a00 */
[----:B------:R-:W3:Y:S01]  /*b8890*/  LDL.LU.64 R26, [R1+0x138] ;  /* 0x00013800011a7983 */ /* 0x000ee20000300a00 */
[C---:B----4-:R-:W-:Y:S01]  /*b88a0*/  HMMA.16816.F32.BF16 R20, R16.reuse, R14, R20 ;  /* 0x0000000e1014723c */ /* 0x050fe20000041814 */
[----:B------:R-:W-:Y:S02]  /*b88b0*/  IMAD.MOV.U32 R8, RZ, RZ, R14 ;  /* 0x000000ffff087224 */ /* 0x000fe400078e000e */
[----:B------:R-:W-:Y:S01]  /*b88c0*/  IMAD.MOV.U32 R5, RZ, RZ, R15 ;  /* 0x000000ffff057224 */ /* 0x000fe200078e000f */
[----:B---3--:R0:W-:Y:S04]  /*b88d0*/  STL.64 [R1+0x5c20], R26 ;  /* 0x005c201a01007387 */ /* 0x0081e80000100a00 */
[----:B0-----:R-:W3:Y:S11]  /*b88e0*/  LDL.LU.64 R26, [R1+0x148] ;  /* 0x00014800011a7983 */ /* 0x001ef60000300a00 */
[----:B------:R-:W-:Y:S04]  /*b88f0*/  @!UPT UIADD3 URZ, URZ, URZ, URZ ;  /* 0x0000003f3f3ff290 */ /* 0x000fe8000fffe03f */
[----:B------:R-:W-:Y:S02]  /*b8900*/  STL.64 [R1+0x610], R20 ;  /* 0x0006101401007387 */ /* 0x000fe40000100a00 */
[----:B------:R0:W-:Y:S02]  /*b8910*/  STL.64 [R1+0x618], R22 ;  /* 0x0006181601007387 */ /* 0x0001e40000100a00 */
[----:B0-----:R-:W4:Y:S01]  /*b8920*/  LDL.LU.64 R22, [R1+0x5c78] ;  /* 0x005c780001167983 */ /* 0x001f220000300a00 */
[----:B------:R-:W4:Y:S02]  /*b8930*/  LDL.LU.64 R20, [R1+0x5c70] ;  /* 0x005c700001147983 */ /* 0x000f240000300a00 */
[----:B------:R-:W4:Y:S02]  /*b8940*/  LDL.LU.64 R14, [R1+0x5c68] ;  /* 0x005c6800010e7983 */ /* 0x000f240000300a00 */
[----:B------:R-:W-:Y:S01]  /*b8950*/  STL [R1+0x59c0], R5 ;  /* 0x0059c00501007387 */ /* 0x000fe20000100800 */
[----:B--2---:R-:W-:Y:S01]  /*b8960*/  STL.64 [R1+0x5c30], R6 ;  /* 0x005c300601007387 */ /* 0x004fe20000100a00 */
[----:B------:R0:W-:Y:S03]  /*b8970*/  STL [R1+0x5c28], R4 ;  /* 0x005c280401007387 */ /* 0x0001e60000100800 */
[----:B0-----:R-:W3:Y:S01]  /*b8980*/  LDL.LU R4, [R1+0x5d0] ;  /* 0x0005d00001047983 */ /* 0x001ee20000300800 */
[----:B------:R-:W3:Y:S02]  /*b8990*/  LDL.LU R5, [R1+0x5d4] ;  /* 0x0005d40001057983 */ /* 0x000ee40000300800 */
[----:B------:R-:W3:Y:S02]  /*b89a0*/  LDL.LU R6, [R1+0x5d8] ;  /* 0x0005d80001067983 */ /* 0x000ee40000300800 */
[----:B------:R-:W3:Y:S01]  /*b89b0*/  LDL.LU R7, [R1+0x5dc] ;  /* 0x0005dc0001077983 */ /* 0x000ee20000300800 */
[----:B------:R-:W-:Y:S01]  /*b89c0*/  STL [R1+0x59bc], R8 ;  /* 0x0059bc0801007387 */ /* 0x000fe20000100800 */
[----:B----4-:R-:W-:Y:S01]  /*b89d0*/  HMMA.16816.F32.BF16 R20, R16, R14, R20 ;  /* 0x0000000e1014723c */ /* 0x010fe20000041814 */
        /* <DEDUP_REMOVED lines=19> */
[C---:B---3--:R-:W-:Y:S01]  /*b8b10*/  HMMA.16816.F32.BF16 R4, R16.reuse, R26, R4 ;  /* 0x0000001a1004723c */ /* 0x048fe20000041804 */
[----:B------:R-:W-:Y:S01]  /*b8b20*/  STL [R1+0x59d0], R29 ;  /* 0x0059d01d01007387 */ /* 0x000fe20000100800 */
[----:B------:R-:W-:Y:S06]  /*b8b30*/  STL [R1+0x59cc], R28 ;  /* 0x0059cc1c01007387 */ /* 0x000fec0000100800 */
[----:B--2---:R-:W-:Y:S01]  /*b8b40*/  HMMA.16816.F32.BF16 R20, R16, R14, R20 ;  /* 0x0000000e1014723c */ /* 0x004fe20000041814 */
[----:B------:R-:W-:-:S02]  /*b8b50*/  IMAD.MOV.U32 R3, RZ, RZ, R15 ;  /* 0x000000ffff037224 */ /* 0x000fc400078e000f */
[----:B------:R-:W-:Y:S11]  /*b8b60*/  IMAD.MOV.U32 R0, RZ, RZ, R14 ;  /* 0x000000ffff007224 */ /* 0x000ff600078e000e */
[----:B------:R-:W-:Y:S09]  /*b8b70*/  @!UPT UIADD3 URZ, URZ, URZ, URZ ;  /* 0x0000003f3f3ff290 */ /* 0x000ff2000fffe03f */
[----:B------:R0:W-:Y:S01]  /*b8b80*/  STL.64 [R1+0x5e0], R20 ;  /* 0x0005e01401007387 */ /* 0x0001e20000100a00 */
[----:B------:R1:W-:Y:S03]  /*b8b90*/  STL.64 [R1+0x5e8], R22 ;  /* 0x0005e81601007387 */ /* 0x0003e60000100a00 */
[----:B0-----:R-:W2:Y:S01]  /*b8ba0*/  LDL.LU R20, [R1+0x5b0] ;  /* 0x0005b00001147983 */ /* 0x001ea20000300800 */
[----:B------:R-:W2:Y:S02]  /*b8bb0*/  LDL.LU R21, [R1+0x5b4] ;  /* 0x0005b40001157983 */ /* 0x000ea40000300800 */
[----:B-1----:R-:W2:Y:S02]  /*b8bc0*/  LDL.LU R22, [R1+0x5b8] ;  /* 0x0005b80001167983 */ /* 0x002ea40000300800 */
[----:B------:R-:W2:Y:S01]  /*b8bd0*/  LDL.LU R23, [R1+0x5bc] ;  /* 0x0005bc0001177983 */ /* 0x000ea20000300800 */
[----:B------:R-:W2:Y:S01]  /*b8be0*/  LDL.LU.64 R14, [R1+0x128] ;  /* 0x00012800010e7983 */ /* 0x000ea20000300a00 */
[----:B------:R-:W-:Y:S02]  /*b8bf0*/  STL [R1+0x59d8], R3 ;  /* 0x0059d80301007387 */ /* 0x000fe40000100800 */
[----:B------:R-:W-:Y:S02]  /*b8c00*/  STL [R1+0x59d4], R0 ;  /* 0x0059d40001007387 */ /* 0x000fe40000100800 */
[----:B------:R-:W-:Y:S01]  /*b8c10*/  STL.64 [R1+0x5d0], R4 ;  /* 0x0005d00401007387 */ /* 0x000fe20000100a00 */
[----:B------:R0:W-:Y:S04]  /*b8c20*/  STL.64 [R1+0x5d8], R6 ;  /* 0x0005d80601007387 */ /* 0x0001e80000100a00 */
[----:B0-----:R-:W3:Y:S01]  /*b8c30*/  LDL.LU.64 R6, [R1+0x5c30] ;  /* 0x005c300001067983 */ /* 0x001ee20000300a00 */
[----:B------:R-:W4:Y:S02]  /*b8c40*/  LDL.LU R4, [R1+0x5c28] ;  /* 0x005c280001047983 */ /* 0x000f240000300800 */
[----:B------:R-:W-:-:S02]  /*b8c50*/  IMAD.MOV.U32 R8, RZ, RZ, R27 ;  /* 0x000000ffff087224 */ /* 0x000fc400078e001b */
[----:B------:R-:W-:Y:S02]  /*b8c60*/  IMAD.MOV.U32 R5, RZ, RZ, R26 ;  /* 0x000000ffff057224 */ /* 0x000fe400078e001a */
[----:B------:R-:W2:Y:S01]  /*b8c70*/  LDL.LU.64 R26, [R1+0x5c20] ;  /* 0x005c2000011a7983 */ /* 0x000ea20000300a00 */
[----:B------:R-:W-:Y:S02]  /*b8c80*/  STL [R1+0x59e0], R8 ;  /* 0x0059e00801007387 */ /* 0x000fe40000100800 */
[----:B------:R-:W-:Y:S01]  /*b8c90*/  STL [R1+0x59dc], R5 ;  /* 0x0059dc0501007387 */ /* 0x000fe20000100800 */
[----:B---3--:R-:W-:Y:S01]  /*b8ca0*/  STL.64 [R1+0x5be8], R6 ;  /* 0x005be80601007387 */ /* 0x008fe20000100a00 */
[----:B----4-:R0:W-:Y:S03]  /*b8cb0*/  STL [R1+0x5be0], R4 ;  /* 0x005be00401007387 */ /* 0x0101e60000100800 */
[----:B0-----:R-:W3:Y:S01]  /*b8cc0*/  LDL.LU R4, [R1+0x5c0] ;  /* 0x0005c00001047983 */ /* 0x001ee20000300800 */
[----:B------:R-:W3:Y:S02]  /*b8cd0*/  LDL.LU R5, [R1+0x5c4] ;  /* 0x0005c40001057983 */ /* 0x000ee40000300800 */
[----:B------:R-:W3:Y:S02]  /*b8ce0*/  LDL.LU R6, [R1+0x5c8] ;  /* 0x0005c80001067983 */ /* 0x000ee40000300800 */
[----:B------:R-:W3:Y:S02]  /*b8cf0*/  LDL.LU R7, [R1+0x5cc] ;  /* 0x0005cc0001077983 */ /* 0x000ee40000300800 */
[----:B--2---:R-:W-:-:S02]  /*b8d00*/  IMAD.MOV.U32 R9, RZ, RZ, R26 ;  /* 0x000000ffff097224 */ /* 0x004fc400078e001a */
[----:B------:R-:W-:Y:S01]  /*b8d10*/  IMAD.MOV.U32 R2, RZ, RZ, R27 ;  /* 0x000000ffff027224 */ /* 0x000fe200078e001b */
[C---:B---3--:R-:W-:Y:S11]  /*b8d20*/  HMMA.16816.F32.BF16 R4, R16.reuse, R26, R4 ;  /* 0x0000001a1004723c */ /* 0x048ff60000041804 */
        /* <DEDUP_REMOVED lines=10> */
[----:B0-----:R-:W2:Y:S01]  /*b8dd0*/  LDL.LU.64 R26, [R1+0x118] ;  /* 0x00011800011a7983 */ /* 0x001ea20000300a00 */
[----:B------:R-:W3:Y:S01]  /*b8de0*/  LDL.LU.64 R6, [R1+0xf8] ;  /* 0x0000f80001067983 */ /* 0x000ee20000300a00 */
[----:B------:R-:W-:Y:S02]  /*b8df0*/  HMMA.16816.F32.BF16 R20, R16, R14, R20 ;  /* 0x0000000e1014723c */ /* 0x000fe40000041814 */
[----:B---3--:R0:W-:Y:S04]  /*b8e00*/  STL.64 [R1+0x5bf8], R6 ;  /* 0x005bf80601007387 */ /* 0x0081e80000100a00 */
[----:B0-----:R-:W3:Y:S04]  /*b8e10*/  LDL.LU.64 R6, [R1+0x108] ;  /* 0x0001080001067983 */ /* 0x001ee80000300a00 */
[----:B---3--:R0:W-:Y:S01]  /*b8e20*/  STL.64 [R1+0x5c18], R6 ;  /* 0x005c180601007387 */ /* 0x0081e20000100a00 */
[----:B------:R-:W2:Y:S02]  /*b8e30*/  LDL.LU R4, [R1+0x5a0] ;  /* 0x0005a00001047983 */ /* 0x000ea40000300800 */
[----:B------:R-:W2:Y:S01]  /*b8e40*/  LDL.LU R5, [R1+0x5a4] ;  /* 0x0005a40001057983 */ /* 0x000ea20000300800 */
[----:B0-----:R-:W2:Y:S01]  /*b8e50*/  LDL.LU R6, [R1+0x5a8] ;  /* 0x0005a80001067983 */ /* 0x001ea20000300800 */
[----:B------:R-:W2:Y:S02]  /*b8e60*/  LDL.LU R7, [R1+0x5ac] ;  /* 0x0005ac0001077983 */ /* 0x000ea40000300800 */
[----:B------:R-:W-:Y:S02]  /*b8e70*/  STL [R1+0x59e8], R2 ;  /* 0x0059e80201007387 */ /* 0x000fe40000100800 */
[----:B------:R0:W-:Y:S01]  /*b8e80*/  STL [R1+0x59e4], R9 ;  /* 0x0059e40901007387 */ /* 0x0001e20000100800 */
[----:B------:R1:W-:Y:S01]  /*b8e90*/  STL.64 [R1+0x5bf0], R10 ;  /* 0x005bf00a01007387 */ /* 0x0003e20000100a00 */
[----:B------:R-:W3:Y:S03]  /*b8ea0*/  LDL.LU R8, [R1+0x580] ;  /* 0x0005800001087983 */ /* 0x000ee60000300800 */
[----:B0-----:R-:W3:Y:S01]  /*b8eb0*/  LDL.LU R9, [R1+0x584] ;  /* 0x0005840001097983 */ /* 0x001ee20000300800 */
[----:B-1----:R-:W3:Y:S03]  /*b8ec0*/  LDL.LU R10, [R1+0x588] ;  /* 0x00058800010a7983 */ /* 0x002ee60000300800 */
[----:B------:R-:W3:Y:S01]  /*b8ed0*/  LDL.LU R11, [R1+0x58c] ;  /* 0x00058c00010b7983 */ /* 0x000ee20000300800 */
[----:B------:R0:W-:Y:S03]  /*b8ee0*/  STL.64 [R1+0x5b0], R20 ;  /* 0x0005b01401007387 */ /* 0x0001e60000100a00 */
[----:B------:R1:W-:Y:S04]  /*b8ef0*/  STL.64 [R1+0x5b8], R22 ;  /* 0x0005b81601007387 */ /* 0x0003e80000100a00 */
[----:B0-----:R-:W4:Y:S01]  /*b8f00*/  LDL.LU R20, [R1+0x550] ;  /* 0x0005500001147983 */ /* 0x001f220000300800 */
[----:B------:R-:W4:Y:S02]  /*b8f10*/  LDL.LU R21, [R1+0x554] ;  /* 0x0005540001157983 */ /* 0x000f240000300800 */
[----:B-1----:R-:W2:Y:S02]  /*b8f20*/  LDL.LU R22, [R1+0x558] ;  /* 0x0005580001167983 */ /* 0x002ea40000300800 */
[----:B------:R-:W2:Y:S02]  /*b8f30*/  LDL.LU R23, [R1+0x55c] ;  /* 0x00055c0001177983 */ /* 0x000ea40000300800 */
[----:B------:R-:W-:-:S02]  /*b8f40*/  IMAD.MOV.U32 R29, RZ, RZ, R14 ;  /* 0x000000ffff1d7224 */ /* 0x000fc400078e000e */
[----:B------:R-:W-:Y:S01]  /*b8f50*/  IMAD.MOV.U32 R28, RZ, RZ, R15 ;  /* 0x000000ffff1c7224 */ /* 0x000fe200078e000f */
[----:B--2---:R0:W-:Y:S01]  /*b8f60*/  STL.64 [R1+0x5bd0], R22 ;  /* 0x005bd01601007387 */ /* 0x0041e20000100a00 */
[----:B----4-:R-:W-:Y:S03]  /*b8f70*/  STL.64 [R1+0x5bc8], R20 ;  /* 0x005bc81401007387 */ /* 0x010fe60000100a00 */
[----:B0-----:R-:W2:Y:S01]  /*b8f80*/  LDL.LU.64 R22, [R1+0xe8] ;  /* 0x0000e80001167983 */ /* 0x001ea20000300a00 */
[----:B------:R-:W4:Y:S01]  /*b8f90*/  LDL.LU.64 R14, [R1+0xc8] ;  /* 0x0000c800010e7983 */ /* 0x000f220000300a00 */
[C---:B------:R-:W-:Y:S01]  /*b8fa0*/  HMMA.16816.F32.BF16 R4, R16.reuse, R26, R4 ;  /* 0x0000001a1004723c */ /* 0x040fe20000041804 */
[----:B------:R-:W-:Y:S02]  /*b8fb0*/  IMAD.MOV.U32 R3, RZ, RZ, R26 ;  /* 0x000000ffff037224 */ /* 0x000fe400078e001a */
[----:B------:R-:W-:Y:S01]  /*b8fc0*/  IMAD.MOV.U32 R0, RZ, RZ, R27 ;  /* 0x000000ffff007224 */ /* 0x000fe200078e001b */
[----:B----4-:R0:W-:Y:S01]  /*b8fd0*/  STL.64 [R1+0x5bd8], R14 ;  /* 0x005bd80e01007387 */ /* 0x0101e20000100a00 */
[----:B------:R-:W2:Y:S02]  /*b8fe0*/  LDL.LU R12, [R1+0x570] ;  /* 0x00057000010c7983 */ /* 0x000ea40000300800 */
[----:B------:R-:W2:Y:S01]  /*b8ff0*/  LDL.LU R13, [R1+0x574] ;  /* 0x00057400010d7983 */ /* 0x000ea20000300800 */
[----:B0-----:R-:W2:Y:S01]  /*b9000*/  LDL.LU R14, [R1+0x578] ;  /* 0x00057800010e7983 */ /* 0x001ea20000300800 */
[----:B------:R-:W2:Y:S02]  /*b9010*/  LDL.LU R15, [R1+0x57c] ;  /* 0x00057c00010f7983 */ /* 0x000ea40000300800 */
[----:B------:R-:W-:Y:S02]  /*b9020*/  STL [R1+0x59f0], R28 ;  /* 0x0059f01c01007387 */ /* 0x000fe40000100800 */
[----:B------:R-:W-:Y:S10]  /*b9030*/  STL [R1+0x59ec], R29 ;  /* 0x0059ec1d01007387 */ /* 0x000ff40000100800 */
[----:B------:R-:W-:Y:S01]  /*b9040*/  STL.64 [R1+0x5a0], R4 ;  /* 0x0005a00401007387 */ /* 0x000fe20000100a00 */
[----:B------:R0:W-:Y:S03]  /*b9050*/  STL.64 [R1+0x5a8], R6 ;  /* 0x0005a80601007387 */ /* 0x0001e60000100a00 */
        /* <DEDUP_REMOVED lines=13> */
[----:B------:R-:W3:Y:S03]  /*b9130*/  LDL.LU.64 R6, [R1+0x5bf8] ;  /* 0x005bf80001067983 */ /* 0x000ee60000300a00 */
[----:B------:R-:W-:Y:S01]  /*b9140*/  STL [R1+0x5a00], R24 ;  /* 0x005a001801007387 */ /* 0x000fe20000100800 */
[----:B------:R-:W-:Y:S01]  /*b9150*/  STL [R1+0x59fc], R25 ;  /* 0x0059fc1901007387 */ /* 0x000fe20000100800 */
[----:B---3--:R-:W-:Y:S02]  /*b9160*/  HMMA.16816.F32.BF16 R8, R16, R6, R8 ;  /* 0x000000061008723c */ /* 0x008fe40000041808 */
[----:B----4-:R0:W-:Y:S01]  /*b9170*/  STL.64 [R1+0x5bc0], R26 ;  /* 0x005bc01a01007387 */ /* 0x0101e20000100a00 */
[----:B------:R-:W-:-:S03]  /*b9180*/  IMAD.MOV.U32 R5, RZ, RZ, R7 ;  /* 0x000000ffff057224 */ /* 0x000fc600078e0007 */
[----:B0-----:R-:W3:Y:S11]  /*b9190*/  LDL.LU.64 R26, [R1+0xd8] ;  /* 0x0000d800011a7983 */ /* 0x001ef60000300a00 */
[----:B------:R-:W-:Y:S06]  /*b91a0*/  @!UPT UIADD3 URZ, URZ, URZ, URZ ;  /* 0x0000003f3f3ff290 */ /* 0x000fec000fffe03f */
[----:B------:R0:W-:Y:S01]  /*b91b0*/  STL.64 [R1+0x580], R8 ;  /* 0x0005800801007387 */ /* 0x0001e20000100a00 */
[----:B------:R1:W-:Y:S02]  /*b91c0*/  STL.64 [R1+0x588], R10 ;  /* 0x0005880a01007387 */ /* 0x0003e40000100a00 */
[----:B0-----:R-:W-:Y:S01]  /*b91d0*/  IMAD.MOV.U32 R8, RZ, RZ, R6 ;  /* 0x000000ffff087224 */ /* 0x001fe200078e0006 */
[----:B-1----:R-:W4:Y:S01]  /*b91e0*/  LDL.LU.64 R10, [R1+0x5bf0] ;  /* 0x005bf000010a7983 */ /* 0x002f220000300a00 */
[----:B------:R-:W3:Y:S02]  /*b91f0*/  LDL.LU.64 R6, [R1+0x5be8] ;  /* 0x005be80001067983 */ /* 0x000ee40000300a00 */
[----:B------:R-:W4:Y:S02]  /*b9200*/  LDL.LU R4, [R1+0x5be0] ;  /* 0x005be00001047983 */ /* 0x000f240000300800 */
[----:B------:R-:W-:Y:S01]  /*b9210*/  STL [R1+0x5a08], R5 ;  /* 0x005a080501007387 */ /* 0x000fe20000100800 */
[----:B--2---:R-:W-:Y:S01]  /*b9220*/  HMMA.16816.F32.BF16 R12, R16, R22, R12 ;  /* 0x00000016100c723c */ /* 0x004fe2000004180c */
[----:B------:R-:W-:-:S02]  /*b9230*/  IMAD.MOV.U32 R2, RZ, RZ, R22 ;  /* 0x000000ffff027224 */ /* 0x000fc400078e0016 */
[----:B------:R-:W-:Y:S01]  /*b9240*/  IMAD.MOV.U32 R9, RZ, RZ, R23 ;  /* 0x000000ffff097224 */ /* 0x000fe200078e0017 */
[----:B---3--:R-:W-:Y:S01]  /*b9250*/  STL.64 [R1+0x5ba8], R6 ;  /* 0x005ba80601007387 */ /* 0x008fe20000100a00 */
[----:B----4-:R0:W-:Y:S03]  /*b9260*/  STL [R1+0x5ba0], R4 ;  /* 0x005ba00401007387 */ /* 0x0101e60000100800 */
[----:B0-----:R-:W2:Y:S01]  /*b9270*/  LDL.LU R4, [R1+0x560] ;  /* 0x0005600001047983 */ /* 0x001ea20000300800 */
[----:B------:R-:W2:Y:S02]  /*b9280*/  LDL.LU R5, [R1+0x564] ;  /* 0x0005640001057983 */ /* 0x000ea40000300800 */
[----:B------:R-:W2:Y:S02]  /*b9290*/  LDL.LU R6, [R1+0x568] ;  /* 0x0005680001067983 */ /* 0x000ea40000300800 */
[----:B------:R-:W2:Y:S01]  /*b92a0*/  LDL.LU R7, [R1+0x56c] ;  /* 0x00056c0001077983 */ /* 0x000ea20000300800 */
[----:B------:R-:W-:Y:S09]  /*b92b0*/  STL [R1+0x5a04], R8 ;  /* 0x005a040801007387 */ /* 0x000ff20000100800 */
[----:B------:R-:W-:Y:S02]  /*b92c0*/  STL.64 [R1+0x570], R12 ;  /* 0x0005700c01007387 */ /* 0x000fe40000100a00 */
[----:B------:R0:W-:Y:S02]  /*b92d0*/  STL.64 [R1+0x578], R14 ;  /* 0x0005780e01007387 */ /* 0x0001e40000100a00 */
[----:B0-----:R-:W3:Y:S01]  /*b92e0*/  LDL.LU.64 R14, [R1+0x5bd8] ;  /* 0x005bd800010e7983 */ /* 0x001ee20000300a00 */
[----:B------:R-:W3:Y:S02]  /*b92f0*/  LDL.LU.64 R22, [R1+0x5bd0] ;  /* 0x005bd00001167983 */ /* 0x000ee40000300a00 */
[----:B------:R-:W3:Y:S02]  /*b9300*/  LDL.LU.64 R20, [R1+0x5bc8] ;  /* 0x005bc80001147983 */ /* 0x000ee40000300a00 */
[----:B------:R-:W-:Y:S01]  /*b9310*/  STL [R1+0x5a10], R9 ;  /* 0x005a100901007387 */ /* 0x000fe20000100800 */
[----:B------:R-:W-:Y:S01]  /*b9320*/  STL.64 [R1+0x5b98], R10 ;  /* 0x005b980a01007387 */ /* 0x000fe20000100a00 */
[----:B------:R-:W-:Y:S02]  /*b9330*/  STL [R1+0x5a0c], R2 ;  /* 0x005a0c0201007387 */ /* 0x000fe40000100800 */
[----:B------:R-:W-:-:S02]  /*b9340*/  IMAD.MOV.U32 R29, RZ, RZ, R27 ;  /* 0x000000ffff1d7224 */ /* 0x000fc400078e001b */
[----:B------:R-:W-:Y:S01]  /*b9350*/  IMAD.MOV.U32 R28, RZ, RZ, R26 ;  /* 0x000000ffff1c7224 */ /* 0x000fe200078e001a */
[C---:B--2---:R-:W-:Y:S11]  /*b9360*/  HMMA.16816.F32.BF16 R4, R16.reuse, R26, R4 ;  /* 0x0000001a1004723c */ /* 0x044ff60000041804 */
[----:B------:R-:W-:Y:S11]  /*b9370*/  @!UPT UIADD3 URZ, URZ, URZ, URZ ;  /* 0x0000003f3f3ff290 */ /* 0x000ff6000fffe03f */
[----:B------:R-:W-:Y:S01]  /*b9380*/  @!UPT UIADD3 URZ, URZ, URZ, URZ ;  /* 0x0000003f3f3ff290 */ /* 0x000fe2000fffe03f */
[----:B------:R-:W-:Y:S01]  /*b9390*/  STL.64 [R1+0x560], R4 ;  /* 0x0005600401007387 */ /* 0x000fe20000100a00 */
[----:B------:R3:W-:Y:S02]  /*b93a0*/  STL.64 [R1+0x568], R6 ;  /* 0x0005680601007387 */ /* 0x0007e40000100a00 */
[----:B---3--:R-:W-:Y:S01]  /*b93b0*/  HMMA.16816.F32.BF16 R4, R16, R14, R20 ;  /* 0x0000000e1004723c */ /* 0x008fe20000041814 */
        /* <DEDUP_REMOVED lines=12> */
[----:B------:R-:W2:Y:S01]  /*b9480*/  LDL.LU R7, [R1+0x53c] ;  /* 0x00053c0001077983 */ /* 0x000ea20000300800 */
[----:B------:R-:W3:Y:S01]  /*b9490*/  LDL.LU R24, [R1+0x540] ;  /* 0x0005400001187983 */ /* 0x000ee20000300800 */
[----:B------:R-:W3:Y:S02]  /*b94a0*/  LDL.LU R25, [R1+0x544] ;  /* 0x0005440001197983 */ /* 0x000ee40000300800 */
[----:B------:R-:W3:Y:S02]  /*b94b0*/  LDL.LU R26, [R1+0x548] ;  /* 0x00054800011a7983 */ /* 0x000ee40000300800 */
[----:B------:R-:W3:Y:S01]  /*b94c0*/  LDL.LU R27, [R1+0x54c] ;  /* 0x00054c00011b7983 */ /* 0x000ee20000300800 */
[----:B--2---:R0:W-:Y:S01]  /*b94d0*/  STL.64 [R1+0x5bb8], R6 ;  /* 0x005bb80601007387 */ /* 0x0041e20000100a00 */
[----:B----4-:R-:W-:Y:S03]  /*b94e0*/  STL.64 [R1+0x5bb0], R4 ;  /* 0x005bb00401007387 */ /* 0x010fe60000100a00 */
[----:B0-----:R-:W2:Y:S01]  /*b94f0*/  LDL.LU.64 R6, [R1+0xb8] ;  /* 0x0000b80001067983 */ /* 0x001ea20000300a00 */
[----:B------:R-:W4:Y:S02]  /*b9500*/  LDL.LU.64 R10, [R1+0xa8] ;  /* 0x0000a800010a7983 */ /* 0x000f240000300a00 */
[----:B---3--:R0:W-:Y:S02]  /*b9510*/  STL.64 [R1+0x5b40], R22 ;  /* 0x005b401601007387 */ /* 0x0081e40000100a00 */
[----:B------:R-:W-:Y:S01]  /*b9520*/  STL.64 [R1+0x5b38], R20 ;  /* 0x005b381401007387 */ /* 0x000fe20000100a00 */
[----:B0-----:R-:W3:Y:S04]  /*b9530*/  LDL.LU.64 R22, [R1+0x68] ;  /* 0x0000680001167983 */ /* 0x001ee80000300a00 */
[----:B---3--:R0:W-:Y:S04]  /*b9540*/  STL.64 [R1+0x5b50], R22 ;  /* 0x005b501601007387 */ /* 0x0081e80000100a00 */
[----:B0-----:R-:W3:Y:S04]  /*b9550*/  LDL.LU.64 R22, [R1+0x78] ;  /* 0x0000780001167983 */ /* 0x001ee80000300a00 */
[----:B---3--:R0:W-:Y:S04]  /*b9560*/  STL.64 [R1+0x5b68], R22 ;  /* 0x005b681601007387 */ /* 0x0081e80000100a00 */
[----:B0-----:R-:W3:Y:S01]  /*b9570*/  LDL.LU.64 R22, [R1+0x88] ;  /* 0x0000880001167983 */ /* 0x001ee20000300a00 */
[----:B------:R-:W-:-:S02]  /*b9580*/  IMAD.MOV.U32 R0, RZ, RZ, R14 ;  /* 0x000000ffff007224 */ /* 0x000fc400078e000e */
[----:B------:R-:W-:Y:S01]  /*b9590*/  IMAD.MOV.U32 R3, RZ, RZ, R15 ;  /* 0x000000ffff037224 */ /* 0x000fe200078e000f */
[----:B---3--:R0:W-:Y:S04]  /*b95a0*/  STL.64 [R1+0x5b80], R22 ;  /* 0x005b801601007387 */ /* 0x0081e80000100a00 */
[----:B0-----:R-:W3:Y:S01]  /*b95b0*/  LDL.LU.64 R22, [R1+0x98] ;  /* 0x0000980001167983 */ /* 0x001ee20000300a00 */
[----:B------:R-:W2:Y:S03]  /*b95c0*/  LDL.LU.64 R14, [R1+0x58] ;  /* 0x00005800010e7983 */ /* 0x000ea60000300a00 */
[----:B--2---:R0:W-:Y:S01]  /*b95d0*/  STL.64 [R1+0x5b48], R14 ;  /* 0x005b480e01007387 */ /* 0x0041e20000100a00 */
[----:B------:R-:W2:Y:S02]  /*b95e0*/  LDL.LU R12, [R1+0x4f0] ;  /* 0x0004f000010c7983 */ /* 0x000ea40000300800 */
[----:B------:R-:W2:Y:S01]  /*b95f0*/  LDL.LU R13, [R1+0x4f4] ;  /* 0x0004f400010d7983 */ /* 0x000ea20000300800 */
        /* <DEDUP_REMOVED lines=8> */
[----:B------:R-:W-:Y:S01]  /*b9680*/  HMMA.16816.F32.BF16 R24, R16, R6, R24 ;  /* 0x000000061018723c */ /* 0x000fe20000041818 */
        /* <DEDUP_REMOVED lines=12> */
[----:B------:R-:W-:Y:S01]  /*b9750*/  STL [R1+0x5a20], R3 ;  /* 0x005a200301007387 */ /* 0x000fe20000100800 */
[----:B------:R-:W-:Y:S02]  /*b9760*/  STL [R1+0x5a1c], R0 ;  /* 0x005a1c0001007387 */ /* 0x000fe40000100800 */
[----:B------:R0:W-:Y:S02]  /*b9770*/  STL.64 [R1+0x540], R24 ;  /* 0x0005401801007387 */ /* 0x0001e40000100a00 */
[----:B------:R1:W-:Y:S02]  /*b9780*/  STL.64 [R1+0x548], R26 ;  /* 0x0005481a01007387 */ /* 0x0003e40000100a00 */
[----:B0-----:R-:W-:Y:S01]  /*b9790*/  IMAD.MOV.U32 R24, RZ, RZ, R6 ;  /* 0x000000ffff187224 */ /* 0x001fe200078e0006 */
[----:B-1----:R-:W2:Y:S01]  /*b97a0*/  LDL.LU.64 R26, [R1+0x5bc0] ;  /* 0x005bc000011a7983 */ /* 0x002ea20000300a00 */
[----:B------:R-:W-:-:S02]  /*b97b0*/  IMAD.MOV.U32 R25, RZ, RZ, R7 ;  /* 0x000000ffff197224 */ /* 0x000fc400078e0007 */
[----:B------:R-:W2:Y:S02]  /*b97c0*/  LDL.LU.64 R6, [R1+0x5bb8] ;  /* 0x005bb80001067983 */ /* 0x000ea40000300a00 */
[----:B------:R-:W2:Y:S02]  /*b97d0*/  LDL.LU.64 R4, [R1+0x5bb0] ;  /* 0x005bb00001047983 */ /* 0x000ea40000300a00 */
[----:B----4-:R-:W-:Y:S01]  /*b97e0*/  IMAD.MOV.U32 R8, RZ, RZ, R11 ;  /* 0x000000ffff087224 */ /* 0x010fe200078e000b */
[----:B------:R-:W-:Y:S01]  /*b97f0*/  STL [R1+0x5a28], R25 ;  /* 0x005a281901007387 */ /* 0x000fe20000100800 */
[----:B------:R-:W-:Y:S02]  /*b9800*/  STL [R1+0x5a24], R24 ;  /* 0x005a241801007387 */ /* 0x000fe40000100800 */
[----:B---3--:R-:W-:Y:S02]  /*b9810*/  IMAD.MOV.U32 R9, RZ, RZ, R22 ;  /* 0x000000ffff097224 */ /* 0x008fe400078e0016 */
[----:B------:R-:W-:Y:S01]  /*b9820*/  IMAD.MOV.U32 R2, RZ, RZ, R23 ;  /* 0x000000ffff027224 */ /* 0x000fe200078e0017 */
[C---:B--2---:R-:W-:Y:S08]  /*b9830*/  HMMA.16816.F32.BF16 R12, R16.reuse, R22, R12 ;  /* 0x00000016100c723c */ /* 0x044ff0000004180c */
[C---:B------:R-:W-:Y:S11]  /*b9840*/  HMMA.16816.F32.BF16 R4, R16.reuse, R10, R4 ;  /* 0x0000000a1004723c */ /* 0x040ff60000041804 */
[----:B------:R-:W-:Y:S11]  /*b9850*/  @!UPT UIADD3 URZ, URZ, URZ, URZ ;  /* 0x0000003f3f3ff290 */ /* 0x000ff6000fffe03f */
[----:B------:R-:W-:Y:S01]  /*b9860*/  @!UPT UIADD3 URZ, URZ, URZ, URZ ;  /* 0x0000003f3f3ff290 */ /* 0x000fe2000fffe03f */
[----:B------:R0:W-:Y:S01]  /*b9870*/  STL.64 [R1+0x530], R4 ;  /* 0x0005300401007387 */ /* 0x0001e20000100a00 */
[----:B------:R1:W-:Y:S02]  /*b9880*/  STL.64 [R1+0x538], R6 ;  /* 0x0005380601007387 */ /* 0x0003e40000100a00 */
[----:B0-----:R-:W-:Y:S01]  /*b9890*/  IMAD.MOV.U32 R5, RZ, RZ, R10 ;  /* 0x000000ffff057224 */ /* 0x001fe200078e000a */
[----:B-1----:R-:W2:Y:S01]  /*b98a0*/  LDL.LU.64 R6, [R1+0x5ba8] ;  /* 0x005ba80001067983 */ /* 0x002ea20000300a00 */
[----:B------:R-:W3:Y:S02]  /*b98b0*/  LDL.LU R4, [R1+0x5ba0] ;  /* 0x005ba00001047983 */ /* 0x000ee40000300800 */
[----:B------:R-:W4:Y:S02]  /*b98c0*/  LDL.LU.64 R10, [R1+0x5b98] ;  /* 0x005b9800010a7983 */ /* 0x000f240000300a00 */
[----:B------:R-:W-:Y:S01]  /*b98d0*/  STL [R1+0x5a30], R8 ;  /* 0x005a300801007387 */ /* 0x000fe20000100800 */
[----:B------:R-:W-:Y:S01]  /*b98e0*/  STL [R1+0x5a2c], R5 ;  /* 0x005a2c0501007387 */ /* 0x000fe20000100800 */
[----:B------:R-:W-:Y:S02]  /*b98f0*/  STL.64 [R1+0x520], R12 ;  /* 0x0005200c01007387 */ /* 0x000fe40000100a00 */
[----:B------:R0:W-:Y:S02]  /*b9900*/  STL.64 [R1+0x528], R14 ;  /* 0x0005280e01007387 */ /* 0x0001e40000100a00 */
        /* <DEDUP_REMOVED lines=38> */
[----:B------:R-:W-:Y:S01]  /*b9b70*/  STL.64 [R1+0x5af8], R26 ;  /* 0x005af81a01007387 */ /* 0x000fe20000100a00 */
[C---:B--2---:R-:W-:Y:S11]  /*b9b80*/  HMMA.16816.F32.BF16 R20, R16.reuse, R14, R20 ;  /* 0x0000000e1014723c */ /* 0x044ff60000041814 */
[----:B------:R-:W-:Y:S11]  /*b9b90*/  @!UPT UIADD3 URZ, URZ, URZ, URZ ;  /* 0x0000003f3f3ff290 */ /* 0x000ff6000fffe03f */
[----:B------:R-:W-:Y:S01]  /*b9ba0*/  @!UPT UIADD3 URZ, URZ, URZ, URZ ;  /* 0x0000003f3f3ff290 */ /* 0x000fe2000fffe03f */
[----:B------:R-:W-:Y:S01]  /*b9bb0*/  STL.64 [R1+0x4e0], R20 ;  /* 0x0004e01401007387 */ /* 0x000fe20000100a00 */
[----:B------:R0:W-:Y:S03]  /*b9bc0*/  STL.64 [R1+0x4e8], R22 ;  /* 0x0004e81601007387 */ /* 0x0001e60000100a00 */
[----:B0-----:R-:W2:Y:S01]  /*b9bd0*/  LDL.LU.64 R22, [R1+0x38] ;  /* 0x0000380001167983 */ /* 0x001ea20000300a00 */
[----:B------:R-:W-:Y:S02]  /*b9be0*/  IMAD.MOV.U32 R8, RZ, RZ, R14 ;  /* 0x000000ffff087224 */ /* 0x000fe400078e000e */
[----:B------:R-:W-:Y:S01]  /*b9bf0*/  IMAD.MOV.U32 R5, RZ, RZ, R15 ;  /* 0x000000ffff057224 */ /* 0x000fe200078e000f */
[----:B--2---:R0:W-:Y:S01]  /*b9c00*/  STL.64 [R1+0x5b20], R22 ;  /* 0x005b201601007387 */ /* 0x0041e20000100a00 */
[----:B------:R-:W2:Y:S02]  /*b9c10*/  LDL.LU R12, [R1+0x480] ;  /* 0x00048000010c7983 */ /* 0x000ea40000300800 */
[----:B------:R-:W2:Y:S02]  /*b9c20*/  LDL.LU R13, [R1+0x484] ;  /* 0x00048400010d7983 */ /* 0x000ea40000300800 */
[----:B------:R-:W2:Y:S01]  /*b9c30*/  LDL.LU R14, [R1+0x488] ;  /* 0x00048800010e7983 */ /* 0x000ea20000300800 */
[----:B------:R-:W2:Y:S04]  /*b9c40*/  LDL.LU R15, [R1+0x48c] ;  /* 0x00048c00010f7983 */ /* 0x000ea80000300800 */
[----:B0-----:R-:W2:Y:S01]  /*b9c50*/  LDL.LU.64 R22, [R1+0x48] ;  /* 0x0000480001167983 */ /* 0x001ea20000300a00 */
[----:B------:R-:W2:Y:S02]  /*b9c60*/  LDL.LU R24, [R1+0x4a0] ;  /* 0x0004a00001187983 */ /* 0x000ea40000300800 */
[----:B------:R-:W2:Y:S02]  /*b9c70*/  LDL.LU R25, [R1+0x4a4] ;  /* 0x0004a40001197983 */ /* 0x000ea40000300800 */
[----:B------:R-:W2:Y:S01]  /*b9c80*/  LDL.LU R26, [R1+0x4a8] ;  /* 0x0004a800011a7983 */ /* 0x000ea20000300800 */
[----:B------:R-:W2:Y:S04]  /*b9c90*/  LDL.LU R27, [R1+0x4ac] ;  /* 0x0004ac00011b7983 */ /* 0x000ea80000300800 */
[----:B--2---:R0:W-:Y:S01]  /*b9ca0*/  STL.64 [R1+0x5b08], R26 ;  /* 0x005b081a01007387 */ /* 0x0041e20000100a00 */
[----:B------:R1:W-:Y:S03]  /*b9cb0*/  STL.64 [R1+0x5b00], R24 ;  /* 0x005b001801007387 */ /* 0x0003e60000100a00 */
[----:B0-----:R-:W2:Y:S04]  /*b9cc0*/  LDL.LU.64 R26, [R1+0x28] ;  /* 0x00002800011a7983 */ /* 0x001ea80000300a00 */
[----:B--2---:R0:W-:Y:S01]  /*b9cd0*/  STL.64 [R1+0x5b18], R26 ;  /* 0x005b181a01007387 */ /* 0x0041e20000100a00 */
[----:B-1----:R-:W2:Y:S02]  /*b9ce0*/  LDL.LU R24, [R1+0x4c0] ;  /* 0x0004c00001187983 */ /* 0x002ea40000300800 */
        /* <DEDUP_REMOVED lines=9> */
[----:B------:R0:W-:Y:S01]  /*b9d80*/  STL.64 [R1+0x5ad8], R14 ;  /* 0x005ad80e01007387 */ /* 0x0001e20000100a00 */
[----:B------:R-:W-:Y:S03]  /*b9d90*/  STL.64 [R1+0x5ad0], R12 ;  /* 0x005ad00c01007387 */ /* 0x000fe60000100a00 */
[----:B0-----:R-:W2:Y:S04]  /*b9da0*/  LDL.LU.64 R14, [R1+0x8] ;  /* 0x00000800010e7983 */ /* 0x001ea80000300a00 */
[----:B--2---:R0:W-:Y:S04]  /*b9db0*/  STL.64 [R1+0x5af0], R14 ;  /* 0x005af00e01007387 */ /* 0x0041e80000100a00 */
[----:B0-----:R-:W2:Y:S01]  /*b9dc0*/  LDL.LU.64 R14, [R1+0x18] ;  /* 0x00001800010e7983 */ /* 0x001ea20000300a00 */
[----:B------:R-:W-:Y:S01]  /*b9dd0*/  HMMA.16816.F32.BF16 R24, R16, R22, R24 ;  /* 0x000000161018723c */ /* 0x000fe20000041818 */
[----:B------:R-:W-:-:S02]  /*b9de0*/  IMAD.MOV.U32 R2, RZ, RZ, R22 ;  /* 0x000000ffff027224 */ /* 0x000fc400078e0016 */
[----:B------:R-:W-:Y:S01]  /*b9df0*/  IMAD.MOV.U32 R9, RZ, RZ, R23 ;  /* 0x000000ffff097224 */ /* 0x000fe200078e0017 */
[----:B--2---:R0:W-:Y:S01]  /*b9e00*/  STL.64 [R1+0x5b10], R14 ;  /* 0x005b100e01007387 */ /* 0x0041e20000100a00 */
[----:B------:R-:W2:Y:S02]  /*b9e10*/  LDL.LU R12, [R1+0x4b0] ;  /* 0x0004b000010c7983 */ /* 0x000ea40000300800 */
[----:B------:R-:W2:Y:S01]  /*b9e20*/  LDL.LU R13, [R1+0x4b4] ;  /* 0x0004b400010d7983 */ /* 0x000ea20000300800 */
[----:B0-----:R-:W2:Y:S01]  /*b9e30*/  LDL.LU R14, [R1+0x4b8] ;  /* 0x0004b800010e7983 */ /* 0x001ea20000300800 */
[----:B------:R-:W2:Y:S02]  /*b9e40*/  LDL.LU R15, [R1+0x4bc] ;  /* 0x0004bc00010f7983 */ /* 0x000ea40000300800 */
[----:B------:R-:W-:Y:S02]  /*b9e50*/  STL [R1+0x5a58], R5 ;  /* 0x005a580501007387 */ /* 0x000fe40000100800 */
[----:B------:R-:W-:Y:S01]  /*b9e60*/  STL.64 [R1+0x5ae8], R6 ;  /* 0x005ae80601007387 */ /* 0x000fe20000100a00 */
[----:B---3--:R0:W-:Y:S04]  /*b9e70*/  STL [R1+0x5ae0], R4 ;  /* 0x005ae00401007387 */ /* 0x0081e80000100800 */
[----:B0-----:R-:W3:Y:S01]  /*b9e80*/  LDL.LU R4, [R1+0x490] ;  /* 0x0004900001047983 */ /* 0x001ee20000300800 */
[----:B------:R-:W3:Y:S02]  /*b9e90*/  LDL.LU R5, [R1+0x494] ;  /* 0x0004940001057983 */ /* 0x000ee40000300800 */
[----:B------:R-:W3:Y:S02]  /*b9ea0*/  LDL.LU R6, [R1+0x498] ;  /* 0x0004980001067983 */ /* 0x000ee40000300800 */
[----:B------:R-:W3:Y:S01]  /*b9eb0*/  LDL.LU R7, [R1+0x49c] ;  /* 0x00049c0001077983 */ /* 0x000ee20000300800 */
[----:B------:R-:W-:Y:S01]  /*b9ec0*/  STL [R1+0x5a54], R8 ;  /* 0x005a540801007387 */ /* 0x000fe20000100800 */
[----:B------:R-:W-:Y:S02]  /*b9ed0*/  STL.64 [R1+0x4d0], R24 ;  /* 0x0004d01801007387 */ /* 0x000fe40000100a00 */
[----:B------:R0:W-:Y:S02]  /*b9ee0*/  STL.64 [R1+0x4d8], R26 ;  /* 0x0004d81a01007387 */ /* 0x0001e40000100a00 */
        /* <DEDUP_REMOVED lines=20> */
[----:B------:R-:W-:Y:S01]  /*ba030*/  HMMA.16816.F32.BF16 R12, R16, R26, R12 ;  /* 0x0000001a100c723c */ /* 0x000fe2000004180c */
[----:B------:R-:W-:-:S02]  /*ba040*/  IMAD.MOV.U32 R0, RZ, RZ, R26 ;  /* 0x000000ffff007224 */ /* 0x000fc400078e001a */
[----:B------:R-:W-:Y:S01]  /*ba050*/  IMAD.MOV.U32 R3, RZ, RZ, R27 ;  /* 0x000000ffff037224 */ /* 0x000fe200078e001b */
[----:B--2---:R-:W-:Y:S01]  /*ba060*/  STL.64 [R1+0x5ab0], R22 ;  /* 0x005ab01601007387 */ /* 0x004fe20000100a00 */
[----:B------:R0:W-:Y:S03]  /*ba070*/  STL.64 [R1+0x5aa8], R20 ;  /* 0x005aa81401007387 */ /* 0x0001e60000100a00 */
[----:B0-----:R-:W2:Y:S01]  /*ba080*/  LDL.LU R20, [R1+0x470] ;  /* 0x0004700001147983 */ /* 0x001ea20000300800 */
[----:B------:R-:W2:Y:S02]  /*ba090*/  LDL.LU R21, [R1+0x474] ;  /* 0x0004740001157983 */ /* 0x000ea40000300800 */
[----:B------:R-:W2:Y:S02]  /*ba0a0*/  LDL.LU R22, [R1+0x478] ;  /* 0x0004780001167983 */ /* 0x000ea40000300800 */
[----:B------:R-:W2:Y:S10]  /*ba0b0*/  LDL.LU R23, [R1+0x47c] ;  /* 0x00047c0001177983 */ /* 0x000eb40000300800 */
        /* <DEDUP_REMOVED lines=15> */
[----:B------:R-:W-:Y:S11]  /*ba1b0*/  IMAD.MOV.U32 R8, RZ, RZ, R15 ;  /* 0x000000ffff087224 */ /* 0x000ff600078e000f */
[----:B------:R-:W-:Y:S11]  /*ba1c0*/  @!UPT UIADD3 URZ, URZ, URZ, URZ ;  /* 0x0000003f3f3ff290 */ /* 0x000ff6000fffe03f */
[----:B------:R0:W-:Y:S01]  /*ba1d0*/  STL.64 [R1+0x490], R4 ;  /* 0x0004900401007387 */ /* 0x0001e20000100a00 */
[----:B------:R1:W-:Y:S02]  /*ba1e0*/  STL.64 [R1+0x498], R6 ;  /* 0x0004980601007387 */ /* 0x0003e40000100a00 */
[----:B0-----:R-:W-:Y:S01]  /*ba1f0*/  IMAD.MOV.U32 R5, RZ, RZ, R14 ;  /* 0x000000ffff057224 */ /* 0x001fe200078e000e */
[----:B-1----:R-:W3:Y:S01]  /*ba200*/  LDL.LU.64 R6, [R1+0x5ae8] ;  /* 0x005ae80001067983 */ /* 0x002ee20000300a00 */
[----:B------:R-:W2:Y:S02]  /*ba210*/  LDL.LU R4, [R1+0x5ae0] ;  /* 0x005ae00001047983 */ /* 0x000ea40000300800 */
[----:B------:R-:W2:Y:S02]  /*ba220*/  LDL.LU.64 R14, [R1+0x5ad8] ;  /* 0x005ad800010e7983 */ /* 0x000ea40000300a00 */
[----:B------:R-:W2:Y:S02]  /*ba230*/  LDL.LU.64 R12, [R1+0x5ad0] ;  /* 0x005ad000010c7983 */ /* 0x000ea40000300a00 */
[C---:B--2---:R-:W-:Y:S11]  /*ba240*/  HMMA.16816.F32.BF16 R12, R16.reuse, R26, R12 ;  /* 0x0000001a100c723c */ /* 0x044ff6000004180c */
[----:B------:R-:W-:Y:S11]  /*ba250*/  @!UPT UIADD3 URZ, URZ, URZ, URZ ;  /* 0x0000003f3f3ff290 */ /* 0x000ff6000fffe03f */
[----:B------:R-:W-:Y:S01]  /*ba260*/  @!UPT UIADD3 URZ, URZ, URZ, URZ ;  /* 0x0000003f3f3ff290 */ /* 0x000fe2000fffe03f */
[----:B------:R-:W-:Y:S01]  /*ba270*/  STL.64 [R1+0x480], R12 ;  /* 0x0004800c01007387 */ /* 0x000fe20000100a00 */
[----:B------:R0:W-:Y:S03]  /*ba280*/  STL.64 [R1+0x488], R14 ;  /* 0x0004880e01007387 */ /* 0x0001e60000100a00 */
[----:B0-----:R-:W2:Y:S01]  /*ba290*/  LDL.LU.64 R14, [R1+0x5ac8] ;  /* 0x005ac800010e7983 */ /* 0x001ea20000300a00 */
[----:B------:R-:W3:Y:S02]  /*ba2a0*/  LDL.LU.64 R12, [R1+0x5ac0] ;  /* 0x005ac000010c7983 */ /* 0x000ee40000300a00 */
[----:B------:R-:W-:Y:S02]  /*ba2b0*/  STL.64 [R1+0x5758], R26 ;  /* 0x0057581a01007387 */ /* 0x000fe40000100a00 */
[----:B------:R0:W-:Y:S02]  /*ba2c0*/  STL.64 [R1+0x5a60], R24 ;  /* 0x005a601801007387 */ /* 0x0001e40000100a00 */
[----:B0-----:R-:W3:Y:S01]  /*ba2d0*/  LDL.LU R24, [R1+0x3a0] ;  /* 0x0003a00001187983 */ /* 0x001ee20000300800 */
[----:B------:R-:W3:Y:S02]  /*ba2e0*/  LDL.LU R25, [R1+0x3a4] ;  /* 0x0003a40001197983 */ /* 0x000ee40000300800 */
[----:B------:R-:W3:Y:S02]  /*ba2f0*/  LDL.LU R26, [R1+0x3a8] ;  /* 0x0003a800011a7983 */ /* 0x000ee40000300800 */
[----:B------:R-:W3:Y:S01]  /*ba300*/  LDL.LU R27, [R1+0x3ac] ;  /* 0x0003ac00011b7983 */ /* 0x000ee20000300800 */
[----:B--2---:R-:W-:Y:S01]  /*ba310*/  HMMA.16816.F32.BF16 R20, R16, R14, R20 ;  /* 0x0000000e1014723c */ /* 0x004fe20000041814 */
[----:B---3--:R0:W-:Y:S01]  /*ba320*/  STL.64 [R1+0x5a70], R26 ;  /* 0x005a701a01007387 */ /* 0x0081e20000100a00 */
[----:B------:R-:W-:Y:S03]  /*ba330*/  STL.64 [R1+0x5a68], R24 ;  /* 0x005a681801007387 */ /* 0x000fe60000100a00 */
[----:B0-----:R-:W2:Y:S01]  /*ba340*/  LDL.LU R26, [R1+0x1b8] ;  /* 0x0001b800011a7983 */ /* 0x001ea20000300800 */
[----:B----4-:R-:W-:-:S02]  /*ba350*/  IMAD.MOV.U32 R27, RZ, RZ, R10 ;  /* 0x000000ffff1b7224 */ /* 0x010fc400078e000a */
[----:B------:R-:W3:Y:S11]  /*ba360*/  LDL.LU R10, [R1+0x5ab8] ;  /* 0x005ab800010a7983 */ /* 0x000ef60000300800 */
[----:B------:R-:W-:Y:S04]  /*ba370*/  @!UPT UIADD3 URZ, URZ, URZ, URZ ;  /* 0x0000003f3f3ff290 */ /* 0x000fe8000fffe03f */
[----:B------:R-:W-:Y:S01]  /*ba380*/  STL.64 [R1+0x470], R20 ;  /* 0x0004701401007387 */ /* 0x000fe20000100a00 */
[----:B------:R0:W-:Y:S04]  /*ba390*/  STL.64 [R1+0x478], R22 ;  /* 0x0004781601007387 */ /* 0x0001e80000100a00 */
[----:B0-----:R-:W3:Y:S01]  /*ba3a0*/  LDL.LU.64 R22, [R1+0x5ab0] ;  /* 0x005ab00001167983 */ /* 0x001ee20000300a00 */
[----:B------:R-:W3:Y:S02]  /*ba3b0*/  LDL.LU.64 R20, [R1+0x5aa8] ;  /* 0x005aa80001147983 */ /* 0x000ee40000300a00 */
[----:B------:R0:W-:Y:S02]  /*ba3c0*/  STL.64 [R1+0x5750], R14 ;  /* 0x0057500e01007387 */ /* 0x0001e40000100a00 */
[----:B------:R1:W-:Y:S02]  /*ba3d0*/  STL.64 [R1+0x5748], R12 ;  /* 0x0057480c01007387 */ /* 0x0003e40000100a00 */
[----:B0-----:R-:W-:-:S02]  /*ba3e0*/  IMAD.MOV.U32 R14, RZ, RZ, R11 ;  /* 0x000000ffff0e7224 */ /* 0x001fc400078e000b */
[----:B------:R-:W3:Y:S01]  /*ba3f0*/  LDL.LU R11, [R1+0x5aa4] ;  /* 0x005aa400010b7983 */ /* 0x000ee20000300800 */
[----:B------:R-:W-:Y:S02]  /*ba400*/  IMAD.MOV.U32 R15, RZ, RZ, R4 ;  /* 0x000000ffff0f7224 */ /* 0x000fe400078e0004 */
[----:B------:R-:W4:Y:S03]  /*ba410*/  LDL.LU R4, [R1+0x5aa0] ;  /* 0x005aa00001047983 */ /* 0x000f260000300800 */
[----:B------:R0:W-:Y:S01]  /*ba420*/  STL.64 [R1+0x5a78], R14 ;  /* 0x005a780e01007387 */ /* 0x0001e20000100a00 */
[----:B-1----:R-:W2:Y:S02]  /*ba430*/  LDL.LU R12, [R1+0x3b0] ;  /* 0x0003b000010c7983 */ /* 0x002ea40000300800 */
        /* <DEDUP_REMOVED lines=8> */
[----:B0-----:R-:W3:Y:S01]  /*ba4c0*/  LDL.LU.64 R22, [R1+0x5a98] ;  /* 0x005a980001167983 */ /* 0x001ee20000300a00 */
[----:B------:R-:W3:Y:S02]  /*ba4d0*/  LDL.LU.64 R20, [R1+0x5a90] ;  /* 0x005a900001147983 */ /* 0x000ee40000300a00 */
[----:B------:R-:W-:Y:S01]  /*ba4e0*/  STL.64 [R1+0x5740], R10 ;  /* 0x0057400a01007387 */ /* 0x000fe20000100a00 */
        /* <DEDUP_REMOVED lines=11> */
[----:B------:R-:W2:Y:S11]  /*ba5a0*/  LDL.LU.64 R14, [R1+0x5a78] ;  /* 0x005a7800010e7983 */ /* 0x000eb60000300a00 */
[----:B------:R-:W-:Y:S11]  /*ba5b0*/  @!UPT UIADD3 URZ, URZ, URZ, URZ ;  /* 0x0000003f3f3ff290 */ /* 0x000ff6000fffe03f */
[----:B------:R-:W-:Y:S01]  /*ba5c0*/  STL.64 [R1+0x3b0], R24 ;  /* 0x0003b01801007387 */ /* 0x000fe20000100a00 */
[----:B------:R0:W-:Y:S03]  /*ba5d0*/  STL.64 [R1+0x3b8], R26 ;  /* 0x0003b81a01007387 */ /* 0x0001e60000100a00 */
[----:B0-----:R-:W3:Y:S01]  /*ba5e0*/  LDL.LU.64 R26, [R1+0x5a70] ;  /* 0x005a7000011a7983 */ /* 0x001ee20000300a00 */
[----:B------:R-:W3:Y:S02]  /*ba5f0*/  LDL.LU.64 R24, [R1+0x5a68] ;  /* 0x005a680001187983 */ /* 0x000ee40000300a00 */
[----:B---3--:R-:W-:Y:S01]  /*ba600*/  HMMA.16816.F32.BF16 R16, R20, R18, R24 ;  /* 0x000000121410723c */ /* 0x008fe20000041818 */
[----:B------:R-:W3:Y:S11]  /*ba610*/  LDL.LU.64 R24, [R1+0x5a60] ;  /* 0x005a600001187983 */ /* 0x000ef60000300a00 */
[----:B------:R-:W-:Y:S11]  /*ba620*/  @!UPT UIADD3 URZ, URZ, URZ, URZ ;  /* 0x0000003f3f3ff290 */ /* 0x000ff6000fffe03f */
[----:B------:R0:W-:Y:S01]  /*ba630*/  STL.64 [R1+0x3a0], R16 ;  /* 0x0003a01001007387 */ /* 0x0001e20000100a00 */
[----:B------:R1:W-:Y:S03]  /*ba640*/  STL.64 [R1+0x3a8], R18 ;  /* 0x0003a81201007387 */ /* 0x0003e60000100a00 */
[----:B0-----:R-:W4:Y:S01]  /*ba650*/  LDL.LU R16, [R1+0x1c0] ;  /* 0x0001c00001107983 */ /* 0x001f220000300800 */
[----:B------:R-:W4:Y:S02]  /*ba660*/  LDL.LU R17, [R1+0x1c4] ;  /* 0x0001c40001117983 */ /* 0x000f240000300800 */
[----:B-1----:R-:W2:Y:S02]  /*ba670*/  LDL.LU R18, [R1+0x1c8] ;  /* 0x0001c80001127983 */ /* 0x002ea40000300800 */
[----:B------:R-:W2:Y:S02]  /*ba680*/  LDL.LU R19, [R1+0x1cc] ;  /* 0x0001cc0001137983 */ /* 0x000ea40000300800 */
[----:B--2---:R-:W-:Y:S01]  /*ba690*/  STL.64 [R1+0x5768], R18 ;  /* 0x0057681201007387 */ /* 0x004fe20000100a00 */
[----:B----4-:R0:W-:Y:S03]  /*ba6a0*/  STL.64 [R1+0x5760], R16 ;  /* 0x0057601001007387 */ /* 0x0101e60000100a00 */
[----:B0-----:R-:W2:Y:S01]  /*ba6b0*/  LDL.LU R16, [R1+0x390] ;  /* 0x0003900001107983 */ /* 0x001ea20000300800 */
[----:B------:R-:W2:Y:S02]  /*ba6c0*/  LDL.LU R17, [R1+0x394] ;  /* 0x0003940001117983 */ /* 0x000ea40000300800 */
[----:B------:R-:W2:Y:S02]  /*ba6d0*/  LDL.LU R18, [R1+0x398] ;  /* 0x0003980001127983 */ /* 0x000ea40000300800 */
[----:B------:R-:W2:Y:S02]  /*ba6e0*/  LDL.LU R19, [R1+0x39c] ;  /* 0x00039c0001137983 */ /* 0x000ea40000300800 */
[----:B------:R-:W-:-:S02]  /*ba6f0*/  IMAD.MOV.U32 R26, RZ, RZ, R5 ;  /* 0x000000ffff1a7224 */ /* 0x000fc400078e0005 */
[----:B------:R-:W-:Y:S01]  /*ba700*/  IMAD.MOV.U32 R27, RZ, RZ, R8 ;  /* 0x000000ffff1b7224 */ /* 0x000fe200078e0008 */
[----:B------:R-:W4:Y:S01]  /*ba710*/  LDL.LU R5, [R1+0x5a58] ;  /* 0x005a580001057983 */ /* 0x000f220000300800 */
[----:B--2---:R-:W-:Y:S11]  /*ba720*/  HMMA.16816.F32.BF16 R12, R20, R14, R16 ;  /* 0x0000000e140c723c */ /* 0x004ff60000041810 */
[----:B------:R-:W-:Y:S11]  /*ba730*/  @!UPT UIADD3 URZ, URZ, URZ, URZ ;  /* 0x0000003f3f3ff290 */ /* 0x000ff6000fffe03f */
[----:B------:R-:W-:Y:S01]  /*ba740*/  @!UPT UIADD3 URZ, URZ, URZ, URZ ;  /* 0x0000003f3f3ff290 */ /* 0x000fe2000fffe03f */
[----:B------:R-:W-:Y:S01]  /*ba750*/  STL.64 [R1+0x390], R12 ;  /* 0x0003900c01007387 */ /* 0x000fe20000100a00 */
[----:B------:R-:W-:Y:S02]  /*ba760*/  STL.64 [R1+0x398], R14 ;  /* 0x0003980e01007387 */ /* 0x000fe40000100a00 */
[----:B------:R-:W2:Y:S02]  /*ba770*/  LDL.LU R8, [R1+0x5a54] ;  /* 0x005a540001087983 */ /* 0x000ea40000300800 */
[----:B------:R3:W-:Y:S01]  /*ba780*/  STL.64 [R1+0x5770], R26 ;  /* 0x0057701a01007387 */ /* 0x0007e20000100a00 */
[----:B------:R-:W2:Y:S01]  /*ba790*/  LDL.LU R16, [R1+0x200] ;  /* 0x0002000001107983 */ /* 0x000ea20000300800 */
[----:B------:R-:W2:Y:S02]  /*ba7a0*/  LDL.LU R17, [R1+0x204] ;  /* 0x0002040001117983 */ /* 0x000ea40000300800 */
[----:B------:R-:W2:Y:S02]  /*ba7b0*/  LDL.LU R18, [R1+0x208] ;  /* 0x0002080001127983 */ /* 0x000ea40000300800 */
[----:B------:R-:W2:Y:S02]  /*ba7c0*/  LDL.LU R19, [R1+0x20c] ;  /* 0x00020c0001137983 */ /* 0x000ea40000300800 */
[----:B---3--:R-:W-:-:S02]  /*ba7d0*/  IMAD.MOV.U32 R26, RZ, RZ, R24 ;  /* 0x000000ffff1a7224 */ /* 0x008fc400078e0018 */
[----:B------:R-:W-:Y:S01]  /*ba7e0*/  IMAD.MOV.U32 R27, RZ, RZ, R25 ;  /* 0x000000ffff1b7224 */ /* 0x000fe200078e0019 */
[----:B--2---:R-:W-:Y:S01]  /*ba7f0*/  STL.64 [R1+0x5780], R18 ;  /* 0x0057801201007387 */ /* 0x004fe20000100a00 */
        /* <DEDUP_REMOVED lines=11> */
[----:B------:R0:W-:Y:S02]  /*ba8b0*/  STL.64 [R1+0x5790], R16 ;  /* 0x0057901001007387 */ /* 0x0001e40000100a00 */
[----:B------:R-:W2:Y:S02]  /*ba8c0*/  LDL.LU R0, [R1+0x5a48] ;  /* 0x005a480001007983 */ /* 0x000ea40000300800 */
[----:B------:R-:W2:Y:S01]  /*ba8d0*/  LDL.LU R3, [R1+0x5a44] ;  /* 0x005a440001037983 */ /* 0x000ea20000300800 */
        /* <DEDUP_REMOVED lines=69> */
[----:B------:R0:W-:Y:S02]  /*bad30*/  STL.64 [R1+0x5848], R26 ;  /* 0x0058481a01007387 */ /* 0x0001e40000100a00 */
[----:B0-----:R-:W-:Y:S02]  /*bad40*/  IMAD.MOV.U32 R26, RZ, RZ, R5 ;  /* 0x000000ffff1a7224 */ /* 0x001fe400078e0005 */
[----:B----4-:R-:W-:Y:S01]  /*bad50*/  IMAD.MOV.U32 R27, RZ, RZ, R8 ;  /* 0x000000ffff1b7224 */ /* 0x010fe200078e0008 */
[----:B------:R-:W4:Y:S01]  /*bad60*/  LDL.LU R5, [R1+0x5a08] ;  /* 0x005a080001057983 */ /* 0x000f220000300800 */
[----:B------:R-:W4:Y:S03]  /*bad70*/  LDL.LU R8, [R1+0x5a04] ;  /* 0x005a040001087983 */ /* 0x000f260000300800 */
        /* <DEDUP_REMOVED lines=42> */
[----:B------:R-:W2:Y:S01]  /*bb020*/  LDL.LU R2, [R1+0x59e8] ;  /* 0x0059e80001027983 */ /* 0x000ea20000300800 */
[----:B------:R-:W2:Y:S03]  /*bb030*/  LDL.LU R9, [R1+0x59e4] ;  /* 0x0059e40001097983 */ /* 0x000ea60000300800 */
[----:B------:R4:W-:Y:S01]  /*bb040*/  STL.64 [R1+0x58c0], R26 ;  /* 0x0058c01a01007387 */ /* 0x0009e20000100a00 */
[----:B---3--:R-:W-:Y:S02]  /*bb050*/  IMAD.MOV.U32 R6, RZ, RZ, R25 ;  /* 0x000000ffff067224 */ /* 0x008fe400078e0019 */
[----:B------:R-:W-:Y:S02]  /*bb060*/  IMAD.MOV.U32 R7, RZ, RZ, R24 ;  /* 0x000000ffff077224 */ /* 0x000fe400078e0018 */
[----:B----4-:R-:W-:-:S02]  /*bb070*/  IMAD.MOV.U32 R26, RZ, RZ, R8 ;  /* 0x000000ffff1a7224 */ /* 0x010fc400078e0008 */
[----:B------:R-:W-:Y:S01]  /*bb080*/  IMAD.MOV.U32 R27, RZ, RZ, R5 ;  /* 0x000000ffff1b7224 */ /* 0x000fe200078e0005 */
[----:B--2---:R-:W-:Y:S01]  /*bb090*/  STL.64 [R1+0x5888], R18 ;  /* 0x0058881201007387 */ /* 0x004fe20000100a00 */
[----:B------:R0:W-:Y:S03]  /*bb0a0*/  STL.64 [R1+0x5880], R16 ;  /* 0x0058801001007387 */ /* 0x0001e60000100a00 */
[----:B0-----:R-:W2:Y:S01]  /*bb0b0*/  LDL.LU R16, [R1+0x2c0] ;  /* 0x0002c00001107983 */ /* 0x001ea20000300800 */
[----:B------:R-:W2:Y:S02]  /*bb0c0*/  LDL.LU R17, [R1+0x2c4] ;  /* 0x0002c40001117983 */ /* 0x000ea40000300800 */
[----:B------:R-:W3:Y:S02]  /*bb0d0*/  LDL.LU R18, [R1+0x2c8] ;  /* 0x0002c80001127983 */ /* 0x000ee40000300800 */
[----:B------:R-:W3:Y:S01]  /*bb0e0*/  LDL.LU R19, [R1+0x2cc] ;  /* 0x0002cc0001137983 */ /* 0x000ee20000300800 */
[----:B------:R-:W4:Y:S01]  /*bb0f0*/  LDL.LU R8, [R1+0x59e0] ;  /* 0x0059e00001087983 */ /* 0x000f220000300800 */
[----:B------:R-:W2:Y:S02]  /*bb100*/  LDL.LU R5, [R1+0x59dc] ;  /* 0x0059dc0001057983 */ /* 0x000ea40000300800 */
[----:B------:R0:W-:Y:S02]  /*bb110*/  STL.64 [R1+0x58e8], R26 ;  /* 0x0058e81a01007387 */ /* 0x0001e40000100a00 */
[----:B------:R1:W-:Y:S01]  /*bb120*/  STL.64 [R1+0x58f0], R6 ;  /* 0x0058f00601007387 */ /* 0x0003e20000100a00 */
[----:B------:R-:W2:Y:S01]  /*bb130*/  LDL.LU R24, [R1+0x300] ;  /* 0x0003000001187983 */ /* 0x000ea20000300800 */
[----:B------:R-:W2:Y:S03]  /*bb140*/  LDL.LU R25, [R1+0x304] ;  /* 0x0003040001197983 */ /* 0x000ea60000300800 */
[----:B0-----:R-:W2:Y:S01]  /*bb150*/  LDL.LU R26, [R1+0x308] ;  /* 0x00030800011a7983 */ /* 0x001ea20000300800 */
        /* <DEDUP_REMOVED lines=37> */
[----:B------:R-:W-:Y:S02]  /*bb3b0*/  STL.64 [R1+0x5940], R24 ;  /* 0x0059401801007387 */ /* 0x000fe40000100a00 */
        /* <DEDUP_REMOVED lines=26> */
[----:B------:R-:W-:-:S03]  /*bb560*/  IMAD.MOV.U32 R11, RZ, RZ, R5 ;  /* 0x000000ffff0b7224 */ /* 0x000fc600078e0005 */
[----:B------:R0:W-:Y:S01]  /*bb570*/  STL.64 [R1+0x59a0], R6 ;  /* 0x0059a00601007387 */ /* 0x0001e20000100a00 */
[----:B------:R-:W3:Y:S02]  /*bb580*/  LDL.LU R4, [R1+0x380] ;  /* 0x0003800001047983 */ /* 0x000ee40000300800 */
[----:B------:R-:W3:Y:S01]  /*bb590*/  LDL.LU R5, [R1+0x384] ;  /* 0x0003840001057983 */ /* 0x000ee20000300800 */
[----:B0-----:R-:W3:Y:S01]  /*bb5a0*/  LDL.LU R6, [R1+0x388] ;  /* 0x0003880001067983 */ /* 0x001ee20000300800 */
        /* <DEDUP_REMOVED lines=25> */
[----:B----4-:R-:W-:-:S07]  /*bb740*/  IMAD.MOV.U32 R10, RZ, RZ, R8 ;  /* 0x000000ffff0a7224 */ /* 0x010fce00078e0008 */
[----:B------:R-:W-:Y:S01]  /*bb750*/  HMMA.16816.F32.BF16 R8, R20, R10, R4 ;  /* 0x0000000a1408723c */ /* 0x000fe20000041804 */
        /* <DEDUP_REMOVED lines=10> */
[----:B------:R-:W4:Y:S06]  /*bb800*/  LDL.LU.64 R6, [R1+0x59a0] ;  /* 0x0059a00001067983 */ /* 0x000f2c0000300a00 */
[----:B------:R0:W-:Y:S02]  /*bb810*/  STL.64 [R1+0x380], R8 ;  /* 0x0003800801007387 */ /* 0x0001e40000100a00 */
[----:B------:R-:W-:Y:S01]  /*bb820*/  STL.64 [R1+0x388], R10 ;  /* 0x0003880a01007387 */ /* 0x000fe20000100a00 */
[----:B0-----:R-:W2:Y:S01]  /*bb830*/  LDL.LU R8, [R1+0x1e0] ;  /* 0x0001e00001087983 */ /* 0x001ea20000300800 */
[----:B------:R-:W-:-:S02]  /*bb840*/  IMAD.MOV.U32 R9, RZ, RZ, R2 ;  /* 0x000000ffff097224 */ /* 0x000fc400078e0002 */
[----:B------:R-:W2:Y:S01]  /*bb850*/  LDL.LU R2, [R1+0x5998] ;  /* 0x0059980001027983 */ /* 0x000ea20000300800 */
[C---:B----4-:R-:W-:Y:S01]  /*bb860*/  HMMA.16816.F32.BF16 R4, R20.reuse, R6, R24 ;  /* 0x000000061404723c */ /* 0x050fe20000041818 */
[----:B------:R-:W4:Y:S01]  /*bb870*/  LDL.LU.64 R26, [R1+0x5990] ;  /* 0x00599000011a7983 */ /* 0x000f220000300a00 */
[----:B------:R-:W4:Y:S11]  /*bb880*/  LDL.LU.64 R24, [R1+0x5988] ;  /* 0x0059880001187983 */ /* 0x000f360000300a00 */
[----:B------:R-:W-:Y:S10]  /*bb890*/  @!UPT UIADD3 URZ, URZ, URZ, URZ ;  /* 0x0000003f3f3ff290 */ /* 0x000ff4000fffe03f */
[----:B------:R-:W-:Y:S01]  /*bb8a0*/  STL.64 [R1+0x370], R4 ;  /* 0x0003700401007387 */ /* 0x000fe20000100a00 */
[----:B------:R0:W-:Y:S03]  /*bb8b0*/  STL.64 [R1+0x378], R6 ;  /* 0x0003780601007387 */ /* 0x0001e60000100a00 */
[----:B0-----:R-:W4:Y:S02]  /*bb8c0*/  LDL.LU.64 R6, [R1+0x5980] ;  /* 0x0059800001067983 */ /* 0x001f240000300a00 */
[C---:B----4-:R-:W-:Y:S02]  /*bb8d0*/  HMMA.16816.F32.BF16 R4, R20.reuse, R6, R24 ;  /* 0x000000061404723c */ /* 0x050fe40000041818 */
[----:B------:R-:W4:Y:S01]  /*bb8e0*/  LDL.LU.64 R26, [R1+0x5978] ;  /* 0x00597800011a7983 */ /* 0x000f220000300a00 */
[----:B------:R-:W4:Y:S11]  /*bb8f0*/  LDL.LU.64 R24, [R1+0x5970] ;  /* 0x0059700001187983 */ /* 0x000f360000300a00 */
[----:B------:R-:W-:Y:S09]  /*bb900*/  @!UPT UIADD3 URZ, URZ, URZ, URZ ;  /* 0x0000003f3f3ff290 */ /* 0x000ff2000fffe03f */
        /* <DEDUP_REMOVED lines=39> */
[----:B------:R-:W2:Y:S11]  /*bbb80*/  LDL.LU.64 R26, [R1+0x58e8] ;  /* 0x0058e800011a7983 */ /* 0x000eb60000300a00 */
[----:B------:R-:W-:Y:S10]  /*bbb90*/  @!UPT UIADD3 URZ, URZ, URZ, URZ ;  /* 0x0000003f3f3ff290 */ /* 0x000ff4000fffe03f */
[----:B------:R-:W-:Y:S01]  /*bbba0*/  STL.64 [R1+0x300], R4 ;  /* 0x0003000401007387 */ /* 0x000fe20000100a00 */
[----:B------:R0:W-:Y:S03]  /*bbbb0*/  STL.64 [R1+0x308], R6 ;  /* 0x0003080601007387 */ /* 0x0001e60000100a00 */
[----:B0-----:R-:W4:Y:S01]  /*bbbc0*/  LDL.LU.64 R6, [R1+0x58e0] ;  /* 0x0058e00001067983 */ /* 0x001f220000300a00 */
[----:B------:R-:W3:Y:S02]  /*bbbd0*/  LDL.LU R4, [R1+0x58d8] ;  /* 0x0058d80001047983 */ /* 0x000ee40000300800 */
[----:B------:R-:W3:Y:S01]  /*bbbe0*/  LDL R5, [R1+0x3ab8] ;  /* 0x003ab80001057983 */ /* 0x000ee20000100800 */
        /* <DEDUP_REMOVED lines=106> */
[----:B------:R-:W4:Y:S01]  /*bc290*/  LDL.LU.64 R18, [R1+0x5768] ;  /* 0x0057680001127983 */ /* 0x000f220000300a00 */
[----:B------:R-:W4:Y:S11]  /*bc2a0*/  LDL.LU.64 R16, [R1+0x5760] ;  /* 0x0057600001107983 */ /* 0x000f360000300a00 */
[----:B------:R-:W-:Y:S09]  /*bc2b0*/  @!UPT UIADD3 URZ, URZ, URZ, URZ ;  /* 0x0000003f3f3ff290 */ /* 0x000ff2000fffe03f */
[----:B------:R-:W-:Y:S01]  /*bc2c0*/  STL.64 [R1+0x200], R24 ;  /* 0x0002001801007387 */ /* 0x000fe20000100a00 */
[----:B------:R0:W-:Y:S03]  /*bc2d0*/  STL.64 [R1+0x208], R26 ;  /* 0x0002081a01007387 */ /* 0x0001e60000100a00 */
[----:B0-----:R-:W3:Y:S01]  /*bc2e0*/  LDL.LU.64 R26, [R1+0x5758] ;  /* 0x00575800011a7983 */ /* 0x001ee20000300a00 */
[----:B------:R-:W-:Y:S02]  /*bc2f0*/  IMAD.MOV.U32 R10, RZ, RZ, R29 ;  /* 0x000000ffff0a7224 */ /* 0x000fe400078e001d */
[----:B------:R-:W-:Y:S01]  /*bc300*/  IMAD.MOV.U32 R11, RZ, RZ, R28 ;  /* 0x000000ffff0b7224 */ /* 0x000fe200078e001c */
[C---:B---3--:R-:W-:Y:S01]  /*bc310*/  HMMA.16816.F32.BF16 R24, R20.reuse, R26, R12 ;  /* 0x0000001a1418723c */ /* 0x048fe2000004180c */
[----:B------:R-:W2:Y:S01]  /*bc320*/  LDL.LU.64 R14, [R1+0x5750] ;  /* 0x00575000010e7983 */ /* 0x000ea20000300a00 */
[----:B------:R-:W3:Y:S11]  /*bc330*/  LDL.LU.64 R12, [R1+0x5748] ;  /* 0x00574800010c7983 */ /* 0x000ef60000300a00 */
[----:B------:R-:W-:Y:S10]  /*bc340*/  @!UPT UIADD3 URZ, URZ, URZ, URZ ;  /* 0x0000003f3f3ff290 */ /* 0x000ff4000fffe03f */
[----:B------:R3:W-:Y:S01]  /*bc350*/  STL.64 [R1+0x1f0], R24 ;  /* 0x0001f01801007387 */ /* 0x0007e20000100a00 */
[----:B------:R0:W-:Y:S02]  /*bc360*/  STL.64 [R1+0x1f8], R26 ;  /* 0x0001f81a01007387 */ /* 0x0001e40000100a00 */
[----:B---3--:R-:W-:Y:S02]  /*bc370*/  IMAD.MOV.U32 R24, RZ, RZ, R13 ;  /* 0x000000ffff187224 */ /* 0x008fe400078e000d */
[----:B------:R-:W-:Y:S02]  /*bc380*/  IMAD.MOV.U32 R25, RZ, RZ, R12 ;  /* 0x000000ffff197224 */ /* 0x000fe400078e000c */
[C---:B--2---:R-:W-:Y:S01]  /*bc390*/  HMMA.16816.F32.BF16 R12, R20.reuse, R14, R8 ;  /* 0x0000000e140c723c */ /* 0x044fe20000041808 */
[----:B------:R-:W2:Y:S01]  /*bc3a0*/  LDL.LU.64 R10, [R1+0x5740] ;  /* 0x00574000010a7983 */ /* 0x000ea20000300a00 */
[----:B0-----:R-:W-:Y:S02]  /*bc3b0*/  IMAD.MOV.U32 R26, RZ, RZ, R3 ;  /* 0x000000ffff1a7224 */ /* 0x001fe400078e0003 */
[----:B------:R-:W-:Y:S11]  /*bc3c0*/  IMAD.MOV.U32 R27, RZ, RZ, R0 ;  /* 0x000000ffff1b7224 */ /* 0x000ff600078e0000 */
[----:B------:R-:W-:Y:S08]  /*bc3d0*/  @!UPT UIADD3 URZ, URZ, URZ, URZ ;  /* 0x0000003f3f3ff290 */ /* 0x000ff0000fffe03f */
[----:B------:R-:W-:Y:S01]  /*bc3e0*/  STL.64 [R1+0x1e0], R12 ;  /* 0x0001e00c01007387 */ /* 0x000fe20000100a00 */
[----:B------:R4:W-:Y:S02]  /*bc3f0*/  STL.64 [R1+0x1e8], R14 ;  /* 0x0001e80e01007387 */ /* 0x0009e40000100a00 */
[C---:B----4-:R-:W-:Y:S01]  /*bc400*/  HMMA.16816.F32.BF16 R12, R20.reuse, R6, R16 ;  /* 0x00000006140c723c */ /* 0x050fe20000041810 */
[----:B------:R-:W-:Y:S11]  /*bc410*/  LDSM.16.MT88.4 R16, [R2+0x23000] ;  /* 0x023000000210783b */ /* 0x000ff60000004200 */
[----:B------:R-:W-:Y:S11]  /*bc420*/  @!UPT UIADD3 URZ, URZ, URZ, URZ ;  /* 0x0000003f3f3ff290 */ /* 0x000ff6000fffe03f */
[----:B------:R-:W-:Y:S01]  /*bc430*/  @!UPT UIADD3 URZ, URZ, URZ, URZ ;  /* 0x0000003f3f3ff290 */ /* 0x000fe2000fffe03f */
[----:B------:R-:W-:Y:S02]  /*bc440*/  IMAD.MOV.U32 R0, RZ, RZ, R15 ;  /* 0x000000ffff007224 */ /* 0x000fe400078e000f */
[----:B------:R-:W-:Y:S02]  /*bc450*/  IMAD.MOV.U32 R3, RZ, RZ, R14 ;  /* 0x000000ffff037224 */ /* 0x000fe400078e000e */
[----:B------:R-:W-:Y:S02]  /*bc460*/  IMAD.MOV.U32 R29, RZ, RZ, R12 ;  /* 0x000000ffff1d7224 */ /* 0x000fe400078e000c */
[----:B------:R-:W-:Y:S02]  /*bc470*/  IMAD.MOV.U32 R28, RZ, RZ, R13 ;  /* 0x000000ffff1c7224 */ /* 0x000fe400078e000d */
[----:B------:R-:W-:Y:S01]  /*bc480*/  LDSM.16.M88.4 R12, [R5+0x2080] ;  /* 0x00208000050c783b */ /* 0x000fe20000000200 */
[----:B--2---:R-:W-:Y:S03]  /*bc490*/  HMMA.16816.F32.BF16 R8, R20, R10, R24 ;  /* 0x0000000a1408723c */ /* 0x004fe60000041818 */
[----:B------:R-:W-:Y:S04]  /*bc4a0*/  LDSM.16.M88.4 R20, [R5+0xf080] ;  /* 0x00f080000514783b */ /* 0x000fe80000000200 */
[----:B------:R-:W-:Y:S11]  /*bc4b0*/  LDSM.16.M88.4 R24, [R5+0x13080] ;  /* 0x013080000518783b */ /* 0x000ff60000000200 */
[----:B------:R-:W-:Y:S05]  /*bc4c0*/  @!UPT UIADD3 URZ, URZ, URZ, URZ ;  /* 0x0000003f3f3ff290 */ /* 0x000fea000fffe03f */
[----:B------:R-:W-:Y:S01]  /*bc4d0*/  STL.64 [R1+0x1d0], R8 ;  /* 0x0001d00801007387 */ /* 0x000fe20000100a00 */
[----:B------:R-:W-:Y:S02]  /*bc4e0*/  STL.64 [R1+0x1d8], R10 ;  /* 0x0001d80a01007387 */ /* 0x000fe40000100a00 */
[----:B------:R-:W0:Y:S04]  /*bc4f0*/  LDSM.16.M88.4 R8, [R5+0x80] ;  /* 0x000080000508783b */ /* 0x000e280000000200 */
[----:B------:R-:W-:Y:S01]  /*bc500*/  STL [R1+0x4cf4], R0 ;  /* 0x004cf40001007387 */ /* 0x000fe20000100800 */
[----:B------:R-:W-:Y:S01]  /*bc510*/  STL [R1+0x4cf0], R3 ;  /* 0x004cf00301007387 */ /* 0x000fe20000100800 */
[----:B------:R-:W-:Y:S02]  /*bc520*/  STL [R1+0x4cec], R29 ;  /* 0x004cec1d01007387 */ /* 0x000fe40000100800 */
[----:B------:R-:W-:Y:S02]  /*bc530*/  STL [R1+0x4ce8], R28 ;  /* 0x004ce81c01007387 */ /* 0x000fe40000100800 */
[----:B------:R-:W-:Y:S01]  /*bc540*/  STL [R1+0x4f70], R2 ;  /* 0x004f700201007387 */ /* 0x000fe20000100800 */
[----:B0-----:R-:W-:Y:S01]  /*bc550*/  STL.64 [R1+0x1b0], R8 ;  /* 0x0001b00801007387 */ /* 0x001fe20000100a00 */
[----:B------:R-:W-:-:S02]  /*bc560*/  IMAD.MOV.U32 R7, RZ, RZ, R8 ;  /* 0x000000ffff077224 */ /* 0x000fc400078e0008 */
[----:B------:R-:W-:Y:S02]  /*bc570*/  STL.64 [R1+0x1b8], R10 ;  /* 0x0001b80a01007387 */ /* 0x000fe40000100a00 */
[----:B------:R-:W-:Y:S02]  /*bc580*/  IMAD.MOV.U32 R6, RZ, RZ, R9 ;  /* 0x000000ffff067224 */ /* 0x000fe400078e0009 */
[----:B------:R-:W0:Y:S04]  /*bc590*/  LDSM.16.M88.4 R8, [R5+0x1080] ;  /* 0x001080000508783b */ /* 0x000e280000000200 */
[----:B0-----:R-:W-:Y:S01]  /*bc5a0*/  STL.64 [R1+0x1a0], R8 ;  /* 0x0001a00801007387 */ /* 0x001fe20000100a00 */
[----:B------:R-:W-:Y:S02]  /*bc5b0*/  IMAD.MOV.U32 R28, RZ, RZ, R8 ;  /* 0x000000ffff1c7224 */ /* 0x000fe400078e0008 */
[----:B------:R-:W-:Y:S02]  /*bc5c0*/  STL.64 [R1+0x1a8], R10 ;  /* 0x0001a80a01007387 */ /* 0x000fe40000100a00 */
[----:B------:R-:W-:-:S02]  /*bc5d0*/  IMAD.MOV.U32 R3, RZ, RZ, R9 ;  /* 0x000000ffff037224 */ /* 0x000fc400078e0009 */
[----:B------:R-:W0:Y:S04]  /*bc5e0*/  LDSM.16.M88.4 R8, [R5+0x3080] ;  /* 0x003080000508783b */ /* 0x000e280000000200 */
[----:B------:R-:W-:Y:S01]  /*bc5f0*/  STL [R1+0x5704], R3 ;  /* 0x0057040301007387 */ /* 0x000fe20000100800 */
[----:B------:R-:W-:Y:S02]  /*bc600*/  STL [R1+0x5700], R28 ;  /* 0x0057001c01007387 */ /* 0x000fe40000100800 */
[----:B------:R-:W-:Y:S02]  /*bc610*/  STL.64 [R1+0x190], R12 ;  /* 0x0001900c01007387 */ /* 0x000fe40000100a00 */
[----:B------:R-:W-:Y:S02]  /*bc620*/  STL.64 [R1+0x198], R14 ;  /* 0x0001980e01007387 */ /* 0x000fe40000100a00 */
[----:B------:R-:W-:Y:S04]  /*bc630*/  LDSM.16.M88.4 R12, [R5+0xe080] ;  /* 0x00e08000050c783b */ /* 0x000fe80000000200 */
[----:B0-----:R-:W-:Y:S01]  /*bc640*/  STL.64 [R1+0x180], R8 ;  /* 0x0001800801007387 */ /* 0x001fe20000100a00 */
[----:B------:R-:W-:-:S02]  /*bc650*/  IMAD.MOV.U32 R2, RZ, RZ, R8 ;  /* 0x000000ffff027224 */ /* 0x000fc400078e0008 */
[----:B------:R-:W-:Y:S02]  /*bc660*/  STL.64 [R1+0x188], R10 ;  /* 0x0001880a01007387 */ /* 0x000fe40000100a00 */
[----:B------:R-:W-:Y:S02]  /*bc670*/  IMAD.MOV.U32 R0, RZ, RZ, R9 ;  /* 0x000000ffff007224 */ /* 0x000fe400078e0009 */
[----:B------:R-:W0:Y:S04]  /*bc680*/  LDSM.16.M88.4 R8, [R5+0x4080] ;  /* 0x004080000508783b */ /* 0x000e280000000200 */
[----:B------:R-:W-:Y:S01]  /*bc690*/  STL [R1+0x570c], R0 ;  /* 0x00570c0001007387 */ /* 0x000fe20000100800 */
[----:B------:R-:W-:Y:S03]  /*bc6a0*/  STL [R1+0x5708], R2 ;  /* 0x0057080201007387 */ /* 0x000fe60000100800 */
[----:B0-----:R-:W-:Y:S01]  /*bc6b0*/  STL.64 [R1+0x170], R8 ;  /* 0x0001700801007387 */ /* 0x001fe20000100a00 */
[----:B------:R-:W-:Y:S02]  /*bc6c0*/  STL.64 [R1+0x178], R10 ;  /* 0x0001780a01007387 */ /* 0x000fe40000100a00 */
[----:B------:R-:W-:-:S02]  /*bc6d0*/  IMAD.MOV.U32 R29, RZ, RZ, R9 ;  /* 0x000000ffff1d7224 */ /* 0x000fc400078e0009 */
[----:B------:R-:W0:Y:S04]  /*bc6e0*/  LDSM.16.M88.4 R8, [R5+0x5080] ;  /* 0x005080000508783b */ /* 0x000e280000000200 */
[----:B------:R-:W-:Y:S04]  /*bc6f0*/  STL [R1+0x5710], R29 ;  /* 0x0057101d01007387 */ /* 0x000fe80000100800 */
[----:B0-----:R-:W-:Y:S01]  /*bc700*/  STL.64 [R1+0x160], R8 ;  /* 0x0001600801007387 */ /* 0x001fe20000100a00 */
[----:B------:R-:W-:Y:S02]  /*bc710*/  IMAD.MOV.U32 R3, RZ, RZ, R8 ;  /* 0x000000ffff037224 */ /* 0x000fe400078e0008 */
[----:B------:R-:W-:Y:S02]  /*bc720*/  STL.64 [R1+0x168], R10 ;  /* 0x0001680a01007387 */ /* 0x000fe40000100a00 */
[----:B------:R-:W-:-:S02]  /*bc730*/  IMAD.MOV.U32 R28, RZ, RZ, R9 ;  /* 0x000000ffff1c7224 */ /* 0x000fc400078e0009 */
[----:B------:R-:W0:Y:S04]  /*bc740*/  LDSM.16.M88.4 R8, [R5+0x6080] ;  /* 0x006080000508783b */ /* 0x000e280000000200 */
[----:B------:R-:W-:Y:S01]  /*bc750*/  STL [R1+0x5718], R28 ;  /* 0x0057181c01007387 */ /* 0x000fe20000100800 */
[----:B------:R-:W-:Y:S03]  /*bc760*/  STL [R1+0x5714], R3 ;  /* 0x0057140301007387 */ /* 0x000fe60000100800 */
        /* <DEDUP_REMOVED lines=39> */
[----:B0-----:R-:W-:Y:S01]  /*bc9e0*/  STL.64 [R1+0xf0], R8 ;  /* 0x0000f00801007387 */ /* 0x001fe20000100a00 */
[----:B------:R-:W-:Y:S02]  /*bc9f0*/  IMAD.MOV.U32 R0, RZ, RZ, R8 ;  /* 0x000000ffff007224 */ /* 0x000fe400078e0008 */
[----:B------:R-:W-:Y:S02]  /*bca00*/  STL.64 [R1+0xf8], R10 ;  /* 0x0000f80a01007387 */ /* 0x000fe40000100a00 */
[----:B------:R-:W-:Y:S02]  /*bca10*/  IMAD.MOV.U32 R2, RZ, RZ, R9 ;  /* 0x000000ffff027224 */ /* 0x000fe400078e0009 */
[----:B------:R-:W0:Y:S04]  /*bca20*/  LDSM.16.M88.4 R8, [R5+0xd080] ;  /* 0x00d080000508783b */ /* 0x000e280000000200 */
[----:B0-----:R-:W-:Y:S01]  /*bca30*/  STL.64 [R1+0xe0], R8 ;  /* 0x0000e00801007387 */ /* 0x001fe20000100a00 */
[----:B------:R-:W-:Y:S02]  /*bca40*/  STL.64 [R1+0xe8], R10 ;  /* 0x0000e80a01007387 */ /* 0x000fe40000100a00 */
[----:B------:R-:W0:Y:S04]  /*bca50*/  LDSM.16.M88.4 R8, [R5+0x10080] ;  /* 0x010080000508783b */ /* 0x000e280000000200 */
[----:B------:R-:W-:Y:S01]  /*bca60*/  STL.64 [R1+0xd0], R12 ;  /* 0x0000d00c01007387 */ /* 0x000fe20000100a00 */
[----:B------:R-:W-:Y:S01]  /*bca70*/  STL.64 [R1+0xd8], R14 ;  /* 0x0000d80e01007387 */ /* 0x000fe20000100a00 */
[----:B------:R-:W-:Y:S02]  /*bca80*/  STL.64 [R1+0xc0], R20 ;  /* 0x0000c01401007387 */ /* 0x000fe40000100a00 */
[----:B------:R1:W-:Y:S02]  /*bca90*/  STL.64 [R1+0xc8], R22 ;  /* 0x0000c81601007387 */ /* 0x0003e40000100a00 */
[----:B------:R-:W2:Y:S01]  /*bcaa0*/  LDSM.16.M88.4 R12, [R5+0x11080] ;  /* 0x01108000050c783b */ /* 0x000ea20000000200 */
[----:B-1----:R-:W3:Y:S04]  /*bcab0*/  LDL R23, [R1+0x3ac8] ;  /* 0x003ac80001177983 */ /* 0x002ee80000100800 */
[----:B0-----:R-:W-:Y:S01]  /*bcac0*/  STL.64 [R1+0xb0], R8 ;  /* 0x0000b00801007387 */ /* 0x001fe20000100a00 */
[----:B------:R-:W-:Y:S02]  /*bcad0*/  STL.64 [R1+0xb8], R10 ;  /* 0x0000b80a01007387 */ /* 0x000fe40000100a00 */
[----:B------:R-:W0:Y:S01]  /*bcae0*/  LDSM.16.M88.4 R8, [R5+0x12080] ;  /* 0x012080000508783b */ /* 0x000e220000000200 */
[----:B--2---:R-:W-:Y:S03]  /*bcaf0*/  STL.64 [R1+0xa0], R12 ;  /* 0x0000a00c01007387 */ /* 0x004fe60000100a00 */
[----:B------:R-:W-:Y:S02]  /*bcb00*/  STL.64 [R1+0xa8], R14 ;  /* 0x0000a80e01007387 */ /* 0x000fe40000100a00 */
[----:B------:R-:W1:Y:S01]  /*bcb10*/  LDSM.16.M88.4 R12, [R5+0x14080] ;  /* 0x01408000050c783b */ /* 0x000e620000000200 */
[----:B0-----:R-:W-:Y:S03]  /*bcb20*/  STL.64 [R1+0x90], R8 ;  /* 0x0000900801007387 */ /* 0x001fe60000100a00 */
[----:B------:R-:W-:Y:S02]  /*bcb30*/  STL.64 [R1+0x98], R10 ;  /* 0x0000980a01007387 */ /* 0x000fe40000100a00 */
[----:B------:R-:W0:Y:S04]  /*bcb40*/  LDSM.16.M88.4 R8, [R5+0x15080] ;  /* 0x015080000508783b */ /* 0x000e280000000200 */
[----:B------:R-:W-:Y:S01]  /*bcb50*/  STL.64 [R1+0x80], R24 ;  /* 0x0000801801007387 */ /* 0x000fe20000100a00 */
[----:B------:R-:W-:Y:S02]  /*bcb60*/  STL.64 [R1+0x88], R26 ;  /* 0x0000881a01007387 */ /* 0x000fe40000100a00 */
[----:B------:R-:W2:Y:S04]  /*bcb70*/  LDSM.16.M88.4 R24, [R5+0x16080] ;  /* 0x016080000518783b */ /* 0x000ea80000000200 */
[----:B-1----:R-:W-:Y:S02]  /*bcb80*/  STL.64 [R1+0x70], R12 ;  /* 0x0000700c01007387 */ /* 0x002fe40000100a00 */
[----:B------:R-:W-:Y:S02]  /*bcb90*/  STL.64 [R1+0x78], R14 ;  /* 0x0000780e01007387 */ /* 0x000fe40000100a00 */
[----:B------:R-:W1:Y:S04]  /*bcba0*/  LDSM.16.M88.4 R12, [R5+0x17080] ;  /* 0x01708000050c783b */ /* 0x000e680000000200 */
[----:B0-----:R-:W-:Y:S01]  /*bcbb0*/  STL.64 [R1+0x60], R8 ;  /* 0x0000600801007387 */ /* 0x001fe20000100a00 */
[----:B------:R-:W-:Y:S02]  /*bcbc0*/  STL.64 [R1+0x68], R10 ;  /* 0x0000680a01007387 */ /* 0x000fe40000100a00 */
[----:B------:R-:W0:Y:S04]  /*bcbd0*/  LDSM.16.M88.4 R8, [R5+0x18080] ;  /* 0x018080000508783b */ /* 0x000e280000000200 */
[----:B--2---:R-:W-:Y:S01]  /*bcbe0*/  STL.64 [R1+0x50], R24 ;  /* 0x0000501801007387 */ /* 0x004fe20000100a00 */
[----:B------:R-:W-:Y:S02]  /*bcbf0*/  STL.64 [R1+0x58], R26 ;  /* 0x0000581a01007387 */ /* 0x000fe40000100a00 */
[----:B------:R-:W2:Y:S04]  /*bcc00*/  LDSM.16.M88.4 R24, [R5+0x19080] ;  /* 0x019080000518783b */ /* 0x000ea80000000200 */
[----:B-1----:R-:W-:Y:S01]  /*bcc10*/  STL.64 [R1+0x40], R12 ;  /* 0x0000400c01007387 */ /* 0x002fe20000100a00 */
[----:B------:R-:W-:Y:S04]  /*bcc20*/  STL.64 [R1+0x48], R14 ;  /* 0x0000480e01007387 */ /* 0x000fe80000100a00 */
[----:B------:R-:W1:Y:S04]  /*bcc30*/  LDSM.16.M88.4 R12, [R5+0x1a080] ;  /* 0x01a08000050c783b */ /* 0x000e680000000200 */
[----:B0-----:R-:W-:Y:S01]  /*bcc40*/  STL.64 [R1+0x30], R8 ;  /* 0x0000300801007387 */ /* 0x001fe20000100a00 */
[----:B------:R-:W-:Y:S02]  /*bcc50*/  STL.64 [R1+0x38], R10 ;  /* 0x0000380a01007387 */ /* 0x000fe40000100a00 */
[----:B--2---:R-:W-:Y:S02]  /*bcc60*/  STL.64 [R1+0x20], R24 ;  /* 0x0000201801007387 */ /* 0x004fe40000100a00 */
[----:B------:R-:W-:Y:S02]  /*bcc70*/  STL.64 [R1+0x28], R26 ;  /* 0x0000281a01007387 */ /* 0x000fe40000100a00 */
[----:B------:R-:W0:Y:S04]  /*bcc80*/  LDSM.16.M88.4 R24, [R5+0x1c080] ;  /* 0x01c080000518783b */ /* 0x000e280000000200 */
[----:B------:R-:W2:Y:S04]  /*bcc90*/  LDSM.16.M88.4 R8, [R5+0x1b080] ;  /* 0x01b080000508783b */ /* 0x000ea80000000200 */
[----:B-1----:R-:W-:Y:S01]  /*bcca0*/  STL.64 [R1+0x10], R12 ;  /* 0x0000100c01007387 */ /* 0x002fe20000100a00 */
[----:B------:R-:W-:Y:S02]  /*bccb0*/  STL.64 [R1+0x18], R14 ;  /* 0x0000180e01007387 */ /* 0x000fe40000100a00 */
[----:B------:R-:W1:Y:S01]  /*bccc0*/  LDSM.16.M88.4 R12, [R5+0x1d080] ;  /* 0x01d08000050c783b */ /* 0x000e620000000200 */
[----:B0-----:R-:W-:Y:S03]  /*bccd0*/  STL.64 [R1+0x5518], R26 ;  /* 0x0055181a01007387 */ /* 0x001fe60000100a00 */
[----:B--2---:R-:W-:Y:S02]  /*bcce0*/  STL.64 [R1], R8 ;  /* 0x0000000801007387 */ /* 0x004fe40000100a00 */
[----:B------:R-:W-:Y:S02]  /*bccf0*/  STL.64 [R1+0x8], R10 ;  /* 0x0000080a01007387 */ /* 0x000fe40000100a00 */
[----:B------:R-:W0:Y:S04]  /*bcd00*/  LDSM.16.M88.4 R8, [R5+0x1e080] ;  /* 0x01e080000508783b */ /* 0x000e280000000200 */
[----:B------:R-:W-:Y:S01]  /*bcd10*/  STL.64 [R1+0x5510], R24 ;  /* 0x0055101801007387 */ /* 0x000fe20000100a00 */
[----:B-1----:R-:W-:Y:S02]  /*bcd20*/  STL [R1+0x4b7c], R14 ;  /* 0x004b7c0e01007387 */ /* 0x002fe40000100800 */
[----:B------:R-:W-:Y:S01]  /*bcd30*/  STL [R1+0x4b78], R15 ;  /* 0x004b780f01007387 */ /* 0x000fe20000100800 */
[----:B0-----:R-:W-:Y:S01]  /*bcd40*/  STL [R1+0x4b0c], R10 ;  /* 0x004b0c0a01007387 */ /* 0x001fe20000100800 */
[----:B------:R-:W-:Y:S02]  /*bcd50*/  STL [R1+0x4b08], R11 ;  /* 0x004b080b01007387 */ /* 0x000fe40000100800 */
[----:B------:R0:W-:Y:S02]  /*bcd60*/  STL.64 [R1+0x55f0], R8 ;  /* 0x0055f00801007387 */ /* 0x0001e40000100a00 */
[----:B0-----:R-:W2:Y:S01]  /*bcd70*/  LDL.LU R8, [R1+0x9b0] ;  /* 0x0009b00001087983 */ /* 0x001ea20000300800 */
[----:B------:R-:W2:Y:S02]  /*bcd80*/  LDL.LU R9, [R1+0x9b4] ;  /* 0x0009b40001097983 */ /* 0x000ea40000300800 */
[----:B------:R-:W2:Y:S02]  /*bcd90*/  LDL.LU R10, [R1+0x9b8] ;  /* 0x0009b800010a7983 */ /* 0x000ea40000300800 */
[----:B------:R-:W-:-:S02]  /*bcda0*/  IMAD.MOV.U32 R24, RZ, RZ, R7 ;  /* 0x000000ffff187224 */ /* 0x000fc400078e0007 */
[----:B------:R-:W-:Y:S02]  /*bcdb0*/  IMAD.MOV.U32 R25, RZ, RZ, R6 ;  /* 0x000000ffff197224 */ /* 0x000fe400078e0006 */
[----:B------:R-:W-:Y:S02]  /*bcdc0*/  IMAD.MOV.U32 R11, RZ, RZ, R4 ;  /* 0x000000ffff0b7224 */ /* 0x000fe400078e0004 */
[----:B------:R-:W0:Y:S04]  /*bcdd0*/  LDSM.16.M88.4 R4, [R5+0x1f080] ;  /* 0x01f080000504783b */ /* 0x000e280000000200 */
[----:B---3--:R-:W1:Y:S04]  /*bcde0*/  LDSM.16.MT88.4 R20, [R23+0x23000] ;  /* 0x023000001714783b */ /* 0x008e680000004200 */
[----:B0-----:R-:W-:Y:S01]  /*bcdf0*/  STL [R1+0x5054], R6 ;  /* 0x0050540601007387 */ /* 0x001fe20000100800 */
[----:B------:R-:W-:Y:S02]  /*bce00*/  STL [R1+0x5050], R7 ;  /* 0x0050500701007387 */ /* 0x000fe40000100800 */
[----:B------:R2:W-:Y:S01]  /*bce10*/  STL.64 [R1+0x55e8], R4 ;  /* 0x0055e80401007387 */ /* 0x0005e20000100a00 */
[----:B-1----:R-:W-:Y:S01]  /*bce20*/  STL.64 [R1+0x54d8], R22 ;  /* 0x0054d81601007387 */ /* 0x002fe20000100a00 */
[----:B------:R-:W-:Y:S01]  /*bce30*/  STL.64 [R1+0x54d0], R20 ;  /* 0x0054d01401007387 */ /* 0x000fe20000100a00 */
[----:B--2---:R-:W-:Y:S02]  /*bce40*/  HMMA.16816.F32.BF16 R4, R16, R24, R8 ;  /* 0x000000181004723c */ /* 0x004fe40000041808 */
[----:B------:R-:W2:Y:S11]  /*bce50*/  LDL.LU R8, [R1+0x8e0] ;  /* 0x0008e00001087983 */ /* 0x000eb60000300800 */
[----:B------:R-:W-:Y:S10]  /*bce60*/  @!UPT UIADD3 URZ, URZ, URZ, URZ ;  /* 0x0000003f3f3ff290 */ /* 0x000ff4000fffe03f */
[----:B------:R-:W-:Y:S01]  /*bce70*/  STL.64 [R1+0x9b0], R4 ;  /* 0x0009b00401007387 */ /* 0x000fe20000100a00 */
[----:B------:R-:W-:Y:S02]  /*bce80*/  STL.64 [R1+0x9b8], R6 ;  /* 0x0009b80601007387 */ /* 0x000fe40000100a00 */
[----:B------:R-:W2:Y:S02]  /*bce90*/  LDL.LU R9, [R1+0x8e4] ;  /* 0x0008e40001097983 */ /* 0x000ea40000300800 */
[----:B------:R-:W3:Y:S01]  /*bcea0*/  LDL.LU R10, [R1+0x8e8] ;  /* 0x0008e800010a7983 */ /* 0x000ee20000300800 */
[----:B------:R-:W3:Y:S04]  /*bceb0*/  LDL.LU R11, [R1+0x8ec] ;  /* 0x0008ec00010b7983 */ /* 0x000ee80000300800 */
[----:B---3--:R-:W-:Y:S01]  /*bcec0*/  STL.64 [R1+0x5600], R10 ;  /* 0x0056000a01007387 */ /* 0x008fe20000100a00 */
[----:B--2---:R0:W-:Y:S02]  /*bced0*/  STL.64 [R1+0x55f8], R8 ;  /* 0x0055f80801007387 */ /* 0x0041e40000100a00 */
[----:B0-----:R-:W-:-:S02]  /*bcee0*/  IMAD.MOV.U32 R8, RZ, RZ, R0 ;  /* 0x000000ffff087224 */ /* 0x001fc400078e0000 */
[----:B------:R-:W-:Y:S01]  /*bcef0*/  IMAD.MOV.U32 R9, RZ, RZ, R2 ;  /* 0x000000ffff097224 */ /* 0x000fe200078e0002 */
[----:B------:R-:W2:Y:S01]  /*bcf00*/  LDL.LU R0, [R1+0x573c] ;  /* 0x00573c0001007983 */ /* 0x000ea20000300800 */
[----:B------:R-:W3:Y:S03]  /*bcf10*/  LDL.LU R2, [R1+0x5738] ;  /* 0x0057380001027983 */ /* 0x000ee60000300800 */
[----:B------:R0:W-:Y:S02]  /*bcf20*/  STL.64 [R1+0x5610], R8 ;  /* 0x0056100801007387 */ /* 0x0001e40000100a00 */
[----:B0-----:R-:W-:Y:S02]  /*bcf30*/  IMAD.MOV.U32 R8, RZ, RZ, R3 ;  /* 0x000000ffff087224 */ /* 0x001fe400078e0003 */
[----:B------:R-:W-:Y:S01]  /*bcf40*/  IMAD.MOV.U32 R9, RZ, RZ, R28 ;  /* 0x000000ffff097224 */ /* 0x000fe200078e001c */
[----:B------:R-:W4:Y:S01]  /*bcf50*/  LDL.LU R3, [R1+0x5734] ;  /* 0x0057340001037983 */ /* 0x000f220000300800 */
[----:B------:R-:W2:Y:S03]  /*bcf60*/  LDL.LU R28, [R1+0x5730] ;  /* 0x00573000011c7983 */ /* 0x000ea60000300800 */
[----:B------:R-:W-:Y:S01]  /*bcf70*/  STL.64 [R1+0x5628], R8 ;  /* 0x0056280801007387 */ /* 0x000fe20000100a00 */
[----:B------:R-:W2:Y:S03]  /*bcf80*/  LDL.64 R4, [R1+0xe0] ;  /* 0x0000e00001047983 */ /* 0x000ea60000100a00 */
[----:B--2---:R0:W-:Y:S04]  /*bcf90*/  STL.64 [R1+0x5608], R4 ;  /* 0x0056080401007387 */ /* 0x0041e80000100a00 */
        /* <DEDUP_REMOVED lines=15> */
[----:B----4-:R-:W-:-:S02]  /*bd090*/  IMAD.MOV.U32 R8, RZ, RZ, R3 ;  /* 0x000000ffff087224 */ /* 0x010fc400078e0003 */
[----:B---3--:R-:W-:Y:S01]  /*bd0a0*/  IMAD.MOV.U32 R9, RZ, RZ, R2 ;  /* 0x000000ffff097224 */ /* 0x008fe200078e0002 */
[----:B------:R-:W3:Y:S01]  /*bd0b0*/  LDL.LU R3, [R1+0x5724] ;  /* 0x0057240001037983 */ /* 0x000ee20000300800 */
        /* <DEDUP_REMOVED lines=46> */
[----:B------:R-:W2:Y:S01]  /*bd3a0*/  LDL R8, [R1+0x170] ;  /* 0x0001700001087983 */ /* 0x000ea20000100800 */
[----:B------:R-:W-:-:S02]  /*bd3b0*/  IMAD.MOV.U32 R9, RZ, RZ, R29 ;  /* 0x000000ffff097224 */ /* 0x000fc400078e001d */
[----:B------:R-:W3:Y:S02]  /*bd3c0*/  LDL.LU R20, [R1+0x9a0] ;  /* 0x0009a00001147983 */ /* 0x000ee40000300800 */
[----:B------:R-:W3:Y:S01]  /*bd3d0*/  LDL.LU R21, [R1+0x9a4] ;  /* 0x0009a40001157983 */ /* 0x000ee20000300800 */
[----:B------:R-:W3:Y:S01]  /*bd3e0*/  LDL.LU R22, [R1+0x9a8] ;  /* 0x0009a80001167983 */ /* 0x000ee20000300800 */
[----:B------:R-:W3:Y:S03]  /*bd3f0*/  LDL.LU R23, [R1+0x9ac] ;  /* 0x0009ac0001177983 */ /* 0x000ee60000300800 */
[----:B--2---:R-:W-:Y:S01]  /*bd400*/  STL.64 [R1+0x56d0], R8 ;  /* 0x0056d00801007387 */ /* 0x004fe20000100a00 */
[----:B------:R-:W-:Y:S02]  /*bd410*/  STL.64 [R1+0x5698], R6 ;  /* 0x0056980601007387 */ /* 0x000fe40000100a00 */
[----:B------:R0:W-:Y:S02]  /*bd420*/  STL.64 [R1+0x5690], R4 ;  /* 0x0056900401007387 */ /* 0x0001e40000100a00 */
[----:B0-----:R-:W2:Y:S01]  /*bd430*/  LDL.LU R4, [R1+0x950] ;  /* 0x0009500001047983 */ /* 0x001ea20000300800 */
[----:B------:R-:W2:Y:S02]  /*bd440*/  LDL.LU R5, [R1+0x954] ;  /* 0x0009540001057983 */ /* 0x000ea40000300800 */
[----:B------:R-:W2:Y:S02]  /*bd450*/  LDL.LU R6, [R1+0x958] ;  /* 0x0009580001067983 */ /* 0x000ea40000300800 */
[----:B------:R-:W2:Y:S02]  /*bd460*/  LDL.LU R7, [R1+0x95c] ;  /* 0x00095c0001077983 */ /* 0x000ea40000300800 */
[----:B----4-:R-:W-:-:S02]  /*bd470*/  IMAD.MOV.U32 R8, RZ, RZ, R2 ;  /* 0x000000ffff087224 */ /* 0x010fc400078e0002 */
[----:B------:R-:W-:-:S05]  /*bd480*/  IMAD.MOV.U32 R9, RZ, RZ, R0 ;  /* 0x000000ffff097224 */ /* 0x000fca00078e0000 */
[----:B------:R0:W-:Y:S04]  /*bd490*/  STL.64 [R1+0x56e8], R8 ;  /* 0x0056e80801007387 */ /* 0x0001e80000100a00 */
[----:B0-----:R-:W4:Y:S01]  /*bd4a0*/  LDL.LU R8, [R1+0x990] ;  /* 0x0009900001087983 */ /* 0x001f220000300800 */
[----:B------:R-:W4:Y:S02]  /*bd4b0*/  LDL.LU R9, [R1+0x994] ;  /* 0x0009940001097983 */ /* 0x000f240000300800 */
[----:B------:R-:W4:Y:S02]  /*bd4c0*/  LDL.LU R10, [R1+0x998] ;  /* 0x00099800010a7983 */ /* 0x000f240000300800 */
[----:B------:R-:W4:Y:S01]  /*bd4d0*/  LDL.LU R11, [R1+0x99c] ;  /* 0x00099c00010b7983 */ /* 0x000f220000300800 */
        /* <DEDUP_REMOVED lines=20> */
[----:B--2---:R-:W-:Y:S01]  /*bd620*/  STL.64 [R1+0x56f8], R6 ;  /* 0x0056f80601007387 */ /* 0x004fe20000100a00 */
[----:B------:R0:W-:Y:S03]  /*bd630*/  STL.64 [R1+0x56f0], R4 ;  /* 0x0056f00401007387 */ /* 0x0001e60000100a00 */
[----:B0-----:R-:W4:Y:S02]  /*bd640*/  LDL.64 R4, [R1+0x190] ;  /* 0x0001900001047983 */ /* 0x001f240000100a00 */
[C---:B------:R-:W-:Y:S01]  /*bd650*/  HMMA.16816.F32.BF16 R24, R16.reuse, R24, R20 ;  /* 0x000000181018723c */ /* 0x040fe20000041814 */
[----:B------:R-:W2:Y:S11]  /*bd660*/  LDL.LU R20, [R1+0x8c0] ;  /* 0x0008c00001147983 */ /* 0x000eb60000300800 */
[----:B------:R-:W-:Y:S11]  /*bd670*/  @!UPT UIADD3 URZ, URZ, URZ, URZ ;  /* 0x0000003f3f3ff290 */ /* 0x000ff6000fffe03f */
[----:B------:R0:W-:Y:S01]  /*bd680*/  STL.64 [R1+0x9a0], R24 ;  /* 0x0009a01801007387 */ /* 0x0001e20000100a00 */
[----:B------:R-:W-:Y:S02]  /*bd690*/  STL.64 [R1+0x9a8], R26 ;  /* 0x0009a81a01007387 */ /* 0x000fe40000100a00 */
[----:B------:R-:W2:Y:S02]  /*bd6a0*/  LDL.LU R21, [R1+0x8c4] ;  /* 0x0008c40001157983 */ /* 0x000ea40000300800 */
[----:B------:R-:W2:Y:S01]  /*bd6b0*/  LDL.LU R22, [R1+0x8c8] ;  /* 0x0008c80001167983 */ /* 0x000ea20000300800 */
[----:B------:R-:W2:Y:S04]  /*bd6c0*/  LDL.LU R23, [R1+0x8cc] ;  /* 0x0008cc0001177983 */ /* 0x000ea80000300800 */
[----:B0-----:R-:W2:Y:S01]  /*bd6d0*/  LDL.64 R24, [R1+0xc0] ;  /* 0x0000c00001187983 */ /* 0x001ea20000100a00 */
[----:B------:R-:W3:Y:S01]  /*bd6e0*/  LDL.LU.64 R6, [R1+0x56f8] ;  /* 0x0056f80001067983 */ /* 0x000ee20000300a00 */
[----:B----4-:R-:W-:Y:S01]  /*bd6f0*/  HMMA.16816.F32.BF16 R8, R16, R4, R8 ;  /* 0x000000041008723c */ /* 0x010fe20000041808 */
[----:B------:R-:W-:-:S02]  /*bd700*/  IMAD.MOV.U32 R15, RZ, RZ, R4 ;  /* 0x000000ffff0f7224 */ /* 0x000fc400078e0004 */
[----:B------:R-:W-:Y:S02]  /*bd710*/  IMAD.MOV.U32 R14, RZ, RZ, R5 ;  /* 0x000000ffff0e7224 */ /* 0x000fe400078e0005 */
[----:B------:R-:W3:Y:S11]  /*bd720*/  LDL.LU.64 R4, [R1+0x56f0] ;  /* 0x0056f00001047983 */ /* 0x000ef60000300a00 */
[----:B------:R-:W-:Y:S08]  /*bd730*/  @!UPT UIADD3 URZ, URZ, URZ, URZ ;  /* 0x0000003f3f3ff290 */ /* 0x000ff0000fffe03f */
[----:B------:R-:W-:Y:S02]  /*bd740*/  IMAD.MOV.U32 R0, RZ, RZ, R8 ;  /* 0x000000ffff007224 */ /* 0x000fe400078e0008 */
[----:B------:R-:W-:Y:S02]  /*bd750*/  IMAD.MOV.U32 R3, RZ, RZ, R9 ;  /* 0x000000ffff037224 */ /* 0x000fe400078e0009 */
[----:B------:R-:W3:Y:S01]  /*bd760*/  LDL.LU.64 R8, [R1+0x56e8] ;  /* 0x0056e80001087983 */ /* 0x000ee20000300a00 */
[----:B------:R-:W-:Y:S02]  /*bd770*/  IMAD.MOV.U32 R29, RZ, RZ, R10 ;  /* 0x000000ffff1d7224 */ /* 0x000fe400078e000a */
[----:B------:R-:W-:Y:S02]  /*bd780*/  IMAD.MOV.U32 R28, RZ, RZ, R11 ;  /* 0x000000ffff1c7224 */ /* 0x000fe400078e000b */
[----:B------:R-:W-:Y:S01]  /*bd790*/  STL.64 [R1+0x5508], R14 ;  /* 0x0055080e01007387 */ /* 0x000fe20000100a00 */
[----:B------:R0:W-:Y:S04]  /*bd7a0*/  STL.64 [R1+0x5500], R12 ;  /* 0x0055000c01007387 */ /* 0x0001e80000100a00 */
[----:B0-----:R-:W4:Y:S01]  /*bd7b0*/  LDL.64 R12, [R1+0xd0] ;  /* 0x0000d000010c7983 */ /* 0x001f220000100a00 */
[----:B------:R-:W-:Y:S02]  /*bd7c0*/  STL [R1+0x4f80], R28 ;  /* 0x004f801c01007387 */ /* 0x000fe40000100800 */
[----:B------:R-:W-:Y:S02]  /*bd7d0*/  STL [R1+0x4f7c], R29 ;  /* 0x004f7c1d01007387 */ /* 0x000fe40000100800 */
[----:B------:R-:W-:Y:S01]  /*bd7e0*/  STL [R1+0x4f78], R3 ;  /* 0x004f780301007387 */ /* 0x000fe20000100800 */
[----:B------:R-:W-:Y:S01]  /*bd7f0*/  STL [R1+0x4f74], R0 ;  /* 0x004f740001007387 */ /* 0x000fe20000100800 */
[C---:B---3--:R-:W-:Y:S03]  /*bd800*/  HMMA.16816.F32.BF16 R8, R16.reuse, R8, R4 ;  /* 0x000000081008723c */ /* 0x048fe60000041804 */
[----:B------:R-:W3:Y:S01]  /*bd810*/  LDL.LU.64 R6, [R1+0x56e0] ;  /* 0x0056e00001067983 */ /* 0x000ee20000300a00 */
[----:B------:R-:W3:Y:S11]  /*bd820*/  LDL.LU.64 R4, [R1+0x56d8] ;  /* 0x0056d80001047983 */ /* 0x000ef60000300a00 */
[----:B------:R-:W-:Y:S08]  /*bd830*/  @!UPT UIADD3 URZ, URZ, URZ, URZ ;  /* 0x0000003f3f3ff290 */ /* 0x000ff0000fffe03f */
[----:B------:R0:W-:Y:S01]  /*bd840*/  STL.64 [R1+0x980], R8 ;  /* 0x0009800801007387 */ /* 0x0001e20000100a00 */
[----:B------:R3:W-:Y:S03]  /*bd850*/  STL.64 [R1+0x988], R10 ;  /* 0x0009880a01007387 */ /* 0x0007e60000100a00 */
[----:B0-----:R-:W3:Y:S02]  /*bd860*/  LDL.LU.64 R8, [R1+0x56d0] ;  /* 0x0056d00001087983 */ /* 0x001ee40000300a00 */
[C---:B---3--:R-:W-:Y:S02]  /*bd870*/  HMMA.16816.F32.BF16 R8, R16.reuse, R8, R4 ;  /* 0x000000081008723c */ /* 0x048fe40000041804 */
[----:B------:R-:W3:Y:S01]  /*bd880*/  LDL.LU.64 R6, [R1+0x56c8] ;  /* 0x0056c80001067983 */ /* 0x000ee20000300a00 */
[----:B------:R-:W3:Y:S11]  /*bd890*/  LDL.LU.64 R4, [R1+0x56c0] ;  /* 0x0056c00001047983 */ /* 0x000ef60000300a00 */
[----:B------:R-:W-:Y:S09]  /*bd8a0*/  @!UPT UIADD3 URZ, URZ, URZ, URZ ;  /* 0x0000003f3f3ff290 */ /* 0x000ff2000fffe03f */
        /* <DEDUP_REMOVED lines=53> */
[----:B------:R-:W3:Y:S11]  /*bdc00*/  LDL.LU.64 R4, [R1+0x5608] ;  /* 0x0056080001047983 */ /* 0x000ef60000300a00 */
[----:B------:R-:W-:Y:S10]  /*bdc10*/  @!UPT UIADD3 URZ, URZ, URZ, URZ ;  /* 0x0000003f3f3ff290 */ /* 0x000ff4000fffe03f */
[----:B------:R-:W-:Y:S01]  /*bdc20*/  STL.64 [R1+0x8f0], R8 ;  /* 0x0008f00801007387 */ /* 0x000fe20000100a00 */
[----:B------:R0:W-:Y:S03]  /*bdc30*/  STL.64 [R1+0x8f8], R10 ;  /* 0x0008f80a01007387 */ /* 0x0001e60000100a00 */
[----:B0-----:R-:W3:Y:S01]  /*bdc40*/  LDL.LU.64 R10, [R1+0x5600] ;  /* 0x00560000010a7983 */ /* 0x001ee20000300a00 */
[----:B------:R-:W3:Y:S02]  /*bdc50*/  LDL.LU.64 R8, [R1+0x55f8] ;  /* 0x0055f80001087983 */ /* 0x000ee40000300a00 */
[----:B---3--:R-:W-:Y:S11]  /*bdc60*/  HMMA.16816.F32.BF16 R8, R16, R4, R8 ;  /* 0x000000041008723c */ /* 0x008ff60000041808 */
[----:B------:R-:W-:Y:S11]  /*bdc70*/  @!UPT UIADD3 URZ, URZ, URZ, URZ ;  /* 0x0000003f3f3ff290 */ /* 0x000ff6000fffe03f */
[----:B------:R-:W-:Y:S01]  /*bdc80*/  @!UPT UIADD3 URZ, URZ, URZ, URZ ;  /* 0x0000003f3f3ff290 */ /* 0x000fe2000fffe03f */
[----:B------:R0:W-:Y:S01]  /*bdc90*/  STL.64 [R1+0x8e0], R8 ;  /* 0x0008e00801007387 */ /* 0x0001e20000100a00 */
[----:B------:R1:W-:Y:S03]  /*bdca0*/  STL.64 [R1+0x8e8], R10 ;  /* 0x0008e80a01007387 */ /* 0x0003e60000100a00 */
[----:B0-----:R-:W3:Y:S01]  /*bdcb0*/  LDL.LU.64 R8, [R1+0x55f0] ;  /* 0x0055f00001087983 */ /* 0x001ee20000300a00 */
[----:B-1----:R-:W-:Y:S02]  /*bdcc0*/  IMAD.MOV.U32 R11, RZ, RZ, R4 ;  /* 0x000000ffff0b7224 */ /* 0x002fe400078e0004 */
[----:B------:R-:W-:Y:S02]  /*bdcd0*/  IMAD.MOV.U32 R10, RZ, RZ, R5 ;  /* 0x000000ffff0a7224 */ /* 0x000fe400078e0005 */
[----:B------:R-:W2:Y:S03]  /*bdce0*/  LDL.LU.64 R4, [R1+0x55e8] ;  /* 0x0055e80001047983 */ /* 0x000ea60000300a00 */
[----:B------:R-:W-:Y:S01]  /*bdcf0*/  STL.64 [R1+0x54f8], R10 ;  /* 0x0054f80a01007387 */ /* 0x000fe20000100a00 */
[----:B---3--:R0:W-:Y:S04]  /*bdd00*/  STL.64 [R1+0x54f0], R8 ;  /* 0x0054f00801007387 */ /* 0x0081e80000100a00 */
[----:B0-----:R-:W3:Y:S01]  /*bdd10*/  LDL.LU R8, [R1+0x8d0] ;  /* 0x0008d00001087983 */ /* 0x001ee20000300800 */
[----:B------:R-:W3:Y:S02]  /*bdd20*/  LDL.LU R9, [R1+0x8d4] ;  /* 0x0008d40001097983 */ /* 0x000ee40000300800 */
[----:B------:R-:W3:Y:S02]  /*bdd30*/  LDL.LU R10, [R1+0x8d8] ;  /* 0x0008d800010a7983 */ /* 0x000ee40000300800 */
[----:B------:R-:W3:Y:S02]  /*bdd40*/  LDL.LU R11, [R1+0x8dc] ;  /* 0x0008dc00010b7983 */ /* 0x000ee40000300800 */
[----:B----4-:R-:W-:-:S02]  /*bdd50*/  IMAD.MOV.U32 R3, RZ, RZ, R13 ;  /* 0x000000ffff037224 */ /* 0x010fc400078e000d */
[----:B------:R-:W-:Y:S01]  /*bdd60*/  IMAD.MOV.U32 R6, RZ, RZ, R12 ;  /* 0x000000ffff067224 */ /* 0x000fe200078e000c */
[C---:B---3--:R-:W-:Y:S11]  /*bdd70*/  HMMA.16816.F32.BF16 R8, R16.reuse, R12, R8 ;  /* 0x0000000c1008723c */ /* 0x048ff60000041808 */
[----:B------:R-:W-:Y:S11]  /*bdd80*/  @!UPT UIADD3 URZ, URZ, URZ, URZ ;  /* 0x0000003f3f3ff290 */ /* 0x000ff6000fffe03f */
[----:B------:R-:W-:Y:S01]  /*bdd90*/  @!UPT UIADD3 URZ, URZ, URZ, URZ ;  /* 0x0000003f3f3ff290 */ /* 0x000fe2000fffe03f */
[----:B------:R-:W-:Y:S01]  /*bdda0*/  STL.64 [R1+0x8d0], R8 ;  /* 0x0008d00801007387 */ /* 0x000fe20000100a00 */
[----:B------:R-:W-:Y:S02]  /*bddb0*/  STL.64 [R1+0x8d8], R10 ;  /* 0x0008d80a01007387 */ /* 0x000fe40000100a00 */
[----:B------:R-:W-:Y:S02]  /*bddc0*/  STL [R1+0x53ac], R3 ;  /* 0x0053ac0301007387 */ /* 0x000fe40000100800 */
[----:B------:R-:W-:Y:S01]  /*bddd0*/  STL [R1+0x53a8], R6 ;  /* 0x0053a80601007387 */ /* 0x000fe20000100800 */
[----:B--2---:R0:W-:Y:S02]  /*bdde0*/  STL.64 [R1+0x55d8], R4 ;  /* 0x0055d80401007387 */ /* 0x0041e40000100a00 */
[C---:B0-----:R-:W-:Y:S11]  /*bddf0*/  HMMA.16816.F32.BF16 R4, R16.reuse, R24, R20 ;  /* 0x000000181004723c */ /* 0x041ff60000041814 */
[----:B------:R-:W-:Y:S11]  /*bde00*/  @!UPT UIADD3 URZ, URZ, URZ, URZ ;  /* 0x0000003f3f3ff290 */ /* 0x000ff6000fffe03f */
[----:B------:R-:W-:Y:S01]  /*bde10*/  @!UPT UIADD3 URZ, URZ, URZ, URZ ;  /* 0x0000003f3f3ff290 */ /* 0x000fe2000fffe03f */
[----:B------:R0:W-:Y:S01]  /*bde20*/  STL.64 [R1+0x8c0], R4 ;  /* 0x0008c00401007387 */ /* 0x0001e20000100a00 */
[----:B------:R-:W-:Y:S02]  /*bde30*/  STL.64 [R1+0x8c8], R6 ;  /* 0x0008c80601007387 */ /* 0x000fe40000100a00 */
[----:B------:R-:W2:Y:S02]  /*bde40*/  LDL.LU R8, [R1+0x860] ;  /* 0x0008600001087983 */ /* 0x000ea40000300800 */
[----:B------:R-:W2:Y:S01]  /*bde50*/  LDL.LU R9, [R1+0x864] ;  /* 0x0008640001097983 */ /* 0x000ea20000300800 */
[----:B------:R-:W3:Y:S01]  /*bde60*/  LDL.LU R10, [R1+0x868] ;  /* 0x00086800010a7983 */ /* 0x000ee20000300800 */
[----:B------:R-:W3:Y:S03]  /*bde70*/  LDL.LU R11, [R1+0x86c] ;  /* 0x00086c00010b7983 */ /* 0x000ee60000300800 */
[----:B0-----:R-:W4:Y:S04]  /*bde80*/  LDL.64 R4, [R1+0xb0] ;  /* 0x0000b00001047983 */ /* 0x001f280000100a00 */
        /* <DEDUP_REMOVED lines=48> */
[----:B------:R0:W-:Y:S01]  /*be190*/  STL.64 [R1+0x8b0], R8 ;  /* 0x0008b00801007387 */ /* 0x0001e20000100a00 */
[----:B------:R-:W-:Y:S04]  /*be1a0*/  STL.64 [R1+0x8b8], R10 ;  /* 0x0008b80a01007387 */ /* 0x000fe80000100a00 */
[----:B0-----:R-:W2:Y:S01]  /*be1b0*/  LDL.LU.64 R8, [R1+0x55e0] ;  /* 0x0055e00001087983 */ /* 0x001ea20000300a00 */
[----:B------:R-:W-:-:S02]  /*be1c0*/  IMAD.MOV.U32 R7, RZ, RZ, R5 ;  /* 0x000000ffff077224 */ /* 0x000fc400078e0005 */
[----:B------:R-:W-:Y:S02]  /*be1d0*/  IMAD.MOV.U32 R28, RZ, RZ, R4 ;  /* 0x000000ffff1c7224 */ /* 0x000fe400078e0004 */
[----:B------:R-:W4:Y:S01]  /*be1e0*/  LDL.LU.64 R4, [R1+0x55d8] ;  /* 0x0055d80001047983 */ /* 0x000f220000300a00 */
[----:B------:R-:W-:Y:S02]  /*be1f0*/  STL [R1+0x53bc], R7 ;  /* 0x0053bc0701007387 */ /* 0x000fe40000100800 */
        /* <DEDUP_REMOVED lines=65> */
[----:B------:R-:W4:Y:S04]  /*be610*/  LDL.64 R20, [R1+0x40] ;  /* 0x0000400001147983 */ /* 0x000f280000100a00 */
        /* <DEDUP_REMOVED lines=10> */
[----:B0-----:R-:W2:Y:S01]  /*be6c0*/  LDL.64 R12, [R1+0x20] ;  /* 0x00002000010c7983 */ /* 0x001ea20000100a00 */
[----:B------:R-:W-:-:S02]  /*be6d0*/  IMAD.MOV.U32 R28, RZ, RZ, R24 ;  /* 0x000000ffff1c7224 */ /* 0x000fc400078e0018 */
[----:B------:R-:W-:Y:S01]  /*be6e0*/  IMAD.MOV.U32 R3, RZ, RZ, R25 ;  /* 0x000000ffff037224 */ /* 0x000fe200078e0019 */
[----:B--2---:R0:W-:Y:S01]  /*be6f0*/  STL.64 [R1+0x5560], R12 ;  /* 0x0055600c01007387 */ /* 0x0041e20000100a00 */
[----:B------:R-:W2:Y:S03]  /*be700*/  LDL.64 R24, [R1] ;  /* 0x0000000001187983 */ /* 0x000ea60000100a00 */
[----:B0-----:R-:W3:Y:S04]  /*be710*/  LDL.64 R12, [R1+0x30] ;  /* 0x00003000010c7983 */ /* 0x001ee80000100a00 */
[----:B--2---:R0:W-:Y:S04]  /*be720*/  STL.64 [R1+0x5540], R24 ;  /* 0x0055401801007387 */ /* 0x0041e80000100a00 */
[----:B0-----:R-:W2:Y:S01]  /*be730*/  LDL.LU R24, [R1+0x810] ;  /* 0x0008100001187983 */ /* 0x001ea20000300800 */
[----:B------:R-:W2:Y:S02]  /*be740*/  LDL.LU R25, [R1+0x814] ;  /* 0x0008140001197983 */ /* 0x000ea40000300800 */
[----:B------:R-:W2:Y:S02]  /*be750*/  LDL.LU R26, [R1+0x818] ;  /* 0x00081800011a7983 */ /* 0x000ea40000300800 */
[----:B------:R-:W2:Y:S01]  /*be760*/  LDL.LU R27, [R1+0x81c] ;  /* 0x00081c00011b7983 */ /* 0x000ea20000300800 */
[----:B----4-:R-:W-:Y:S01]  /*be770*/  HMMA.16816.F32.BF16 R8, R16, R20, R8 ;  /* 0x000000141008723c */ /* 0x010fe20000041808 */
[----:B--2---:R-:W-:Y:S01]  /*be780*/  STL.64 [R1+0x5558], R26 ;  /* 0x0055581a01007387 */ /* 0x004fe20000100a00 */
[----:B------:R0:W-:Y:S03]  /*be790*/  STL.64 [R1+0x5550], R24 ;  /* 0x0055501801007387 */ /* 0x0001e60000100a00 */
[----:B0-----:R-:W2:Y:S01]  /*be7a0*/  LDL.LU R24, [R1+0x820] ;  /* 0x0008200001187983 */ /* 0x001ea20000300800 */
[----:B------:R-:W2:Y:S02]  /*be7b0*/  LDL.LU R25, [R1+0x824] ;  /* 0x0008240001197983 */ /* 0x000ea40000300800 */
[----:B------:R-:W4:Y:S02]  /*be7c0*/  LDL.LU R26, [R1+0x828] ;  /* 0x00082800011a7983 */ /* 0x000f240000300800 */
[----:B------:R-:W4:Y:S02]  /*be7d0*/  LDL.LU R27, [R1+0x82c] ;  /* 0x00082c00011b7983 */ /* 0x000f240000300800 */
        /* <DEDUP_REMOVED lines=8> */
[----:B------:R-:W-:Y:S01]  /*be860*/  STL [R1+0x53ec], R3 ;  /* 0x0053ec0301007387 */ /* 0x000fe20000100800 */
[----:B------:R-:W-:Y:S02]  /*be870*/  STL [R1+0x53e8], R28 ;  /* 0x0053e81c01007387 */ /* 0x000fe40000100800 */
[----:B------:R0:W-:Y:S02]  /*be880*/  STL.64 [R1+0x840], R8 ;  /* 0x0008400801007387 */ /* 0x0001e40000100a00 */
[----:B------:R1:W-:Y:S01]  /*be890*/  STL.64 [R1+0x848], R10 ;  /* 0x0008480a01007387 */ /* 0x0003e20000100a00 */
[----:B0-----:R-:W4:Y:S01]  /*be8a0*/  LDL.LU R8, [R1+0x7e0] ;  /* 0x0007e00001087983 */ /* 0x001f220000300800 */
[----:B------:R-:W4:Y:S02]  /*be8b0*/  LDL.LU R9, [R1+0x7e4] ;  /* 0x0007e40001097983 */ /* 0x000f240000300800 */
[----:B-1----:R-:W4:Y:S02]  /*be8c0*/  LDL.LU R10, [R1+0x7e8] ;  /* 0x0007e800010a7983 */ /* 0x002f240000300800 */
[----:B------:R-:W4:Y:S01]  /*be8d0*/  LDL.LU R11, [R1+0x7ec] ;  /* 0x0007ec00010b7983 */ /* 0x000f220000300800 */
[----:B------:R-:W4:Y:S01]  /*be8e0*/  LDL.LU R20, [R1+0x450] ;  /* 0x0004500001147983 */ /* 0x000f220000300800 */
[----:B------:R-:W4:Y:S02]  /*be8f0*/  LDL.LU R21, [R1+0x454] ;  /* 0x0004540001157983 */ /* 0x000f240000300800 */
[----:B------:R-:W4:Y:S02]  /*be900*/  LDL.LU R22, [R1+0x458] ;  /* 0x0004580001167983 */ /* 0x000f240000300800 */
[----:B------:R-:W4:Y:S02]  /*be910*/  LDL.LU R23, [R1+0x45c] ;  /* 0x00045c0001177983 */ /* 0x000f240000300800 */
[----:B---3--:R-:W-:-:S02]  /*be920*/  IMAD.MOV.U32 R2, RZ, RZ, R12 ;  /* 0x000000ffff027224 */ /* 0x008fc400078e000c */
[----:B------:R-:W-:Y:S01]  /*be930*/  IMAD.MOV.U32 R7, RZ, RZ, R13 ;  /* 0x000000ffff077224 */ /* 0x000fe200078e000d */
[C---:B--2---:R-:W-:Y:S01]  /*be940*/  HMMA.16816.F32.BF16 R24, R16.reuse, R12, R24 ;  /* 0x0000000c1018723c */ /* 0x044fe20000041818 */
[----:B----4-:R-:W-:Y:S01]  /*be950*/  STL.64 [R1+0x54e8], R22 ;  /* 0x0054e81601007387 */ /* 0x010fe20000100a00 */
[----:B------:R0:W-:Y:S03]  /*be960*/  STL.64 [R1+0x54e0], R20 ;  /* 0x0054e01401007387 */ /* 0x0001e60000100a00 */
[----:B0-----:R-:W2:Y:S01]  /*be970*/  LDL.LU R20, [R1+0x7d0] ;  /* 0x0007d00001147983 */ /* 0x001ea20000300800 */
[----:B------:R-:W2:Y:S02]  /*be980*/  LDL.LU R21, [R1+0x7d4] ;  /* 0x0007d40001157983 */ /* 0x000ea40000300800 */
[----:B------:R-:W2:Y:S02]  /*be990*/  LDL.LU R22, [R1+0x7d8] ;  /* 0x0007d80001167983 */ /* 0x000ea40000300800 */
[----:B------:R-:W2:Y:S01]  /*be9a0*/  LDL.LU R23, [R1+0x7dc] ;  /* 0x0007dc0001177983 */ /* 0x000ea20000300800 */
[----:B------:R-:W-:Y:S01]  /*be9b0*/  STL [R1+0x53f4], R0 ;  /* 0x0053f40001007387 */ /* 0x000fe20000100800 */
[----:B------:R-:W-:Y:S11]  /*be9c0*/  STL [R1+0x53f0], R6 ;  /* 0x0053f00601007387 */ /* 0x000ff60000100800 */
[----:B------:R-:W-:Y:S02]  /*be9d0*/  STL.64 [R1+0x830], R24 ;  /* 0x0008301801007387 */ /* 0x000fe40000100a00 */
[----:B------:R0:W-:Y:S02]  /*be9e0*/  STL.64 [R1+0x838], R26 ;  /* 0x0008381a01007387 */ /* 0x0001e40000100a00 */
[----:B0-----:R-:W3:Y:S01]  /*be9f0*/  LDL.LU.64 R26, [R1+0x5570] ;  /* 0x00557000011a7983 */ /* 0x001ee20000300a00 */
[----:B------:R-:W3:Y:S02]  /*bea00*/  LDL.LU.64 R24, [R1+0x5568] ;  /* 0x0055680001187983 */ /* 0x000ee40000300a00 */
[----:B------:R-:W3:Y:S02]  /*bea10*/  LDL.LU.64 R12, [R1+0x5560] ;  /* 0x00556000010c7983 */ /* 0x000ee40000300a00 */
[----:B------:R-:W-:Y:S01]  /*bea20*/  STL [R1+0x53f8], R2 ;  /* 0x0053f80201007387 */ /* 0x000fe20000100800 */
        /* <DEDUP_REMOVED lines=9> */
[----:B---3--:R-:W-:Y:S01]  /*beac0*/  HMMA.16816.F32.BF16 R24, R16, R12, R24 ;  /* 0x0000000c1018723c */ /* 0x008fe20000041818 */
[----:B------:R-:W-:-:S02]  /*bead0*/  IMAD.MOV.U32 R6, RZ, RZ, R12 ;  /* 0x000000ffff067224 */ /* 0x000fc400078e000c */
[----:B------:R-:W-:Y:S11]  /*beae0*/  IMAD.MOV.U32 R3, RZ, RZ, R13 ;  /* 0x000000ffff037224 */ /* 0x000ff600078e000d */
[----:B------:R-:W-:Y:S09]  /*beaf0*/  @!UPT UIADD3 URZ, URZ, URZ, URZ ;  /* 0x0000003f3f3ff290 */ /* 0x000ff2000fffe03f */
[----:B------:R0:W-:Y:S01]  /*beb00*/  STL.64 [R1+0x810], R24 ;  /* 0x0008101801007387 */ /* 0x0001e20000100a00 */
[----:B------:R-:W-:Y:S03]  /*beb10*/  STL.64 [R1+0x818], R26 ;  /* 0x0008181a01007387 */ /* 0x000fe60000100a00 */
[----:B0-----:R-:W3:Y:S01]  /*beb20*/  LDL.LU.64 R24, [R1+0x5540] ;  /* 0x0055400001187983 */ /* 0x001ee20000300a00 */
[----:B------:R-:W3:Y:S02]  /*beb30*/  LDL.LU.64 R14, [R1+0x5538] ;  /* 0x00553800010e7983 */ /* 0x000ee40000300a00 */
[----:B------:R-:W3:Y:S02]  /*beb40*/  LDL.LU.64 R12, [R1+0x5530] ;  /* 0x00553000010c7983 */ /* 0x000ee40000300a00 */
        /* <DEDUP_REMOVED lines=8> */
[----:B------:R-:W4:Y:S02]  /*bebd0*/  LDL.LU.64 R26, [R1+0x5518] ;  /* 0x00551800011a7983 */ /* 0x000f240000300a00 */
[----:B------:R-:W3:Y:S02]  /*bebe0*/  LDL.LU.64 R24, [R1+0x5510] ;  /* 0x0055100001187983 */ /* 0x000ee40000300a00 */
        /* <DEDUP_REMOVED lines=9> */
[----:B0-----:R-:W4:Y:S04]  /*bec80*/  LDL R24, [R1+0x1b0] ;  /* 0x0001b00001187983 */ /* 0x001f280000100800 */
[----:B------:R-:W4:Y:S01]  /*bec90*/  LDL R25, [R1+0x1b4] ;  /* 0x0001b40001197983 */ /* 0x000f220000100800 */
[----:B--2---:R-:W-:Y:S11]  /*beca0*/  HMMA.16816.F32.BF16 R8, R16, R12, R8 ;  /* 0x0000000c1008723c */ /* 0x004ff60000041808 */
[----:B------:R-:W-:Y:S11]  /*becb0*/  @!UPT UIADD3 URZ, URZ, URZ, URZ ;  /* 0x0000003f3f3ff290 */ /* 0x000ff6000fffe03f */
[----:B------:R-:W-:Y:S01]  /*becc0*/  @!UPT UIADD3 URZ, URZ, URZ, URZ ;  /* 0x0000003f3f3ff290 */ /* 0x000fe2000fffe03f */
[----:B------:R-:W-:Y:S01]  /*becd0*/  STL.64 [R1+0x7e0], R8 ;  /* 0x0007e00801007387 */ /* 0x000fe20000100a00 */
[----:B------:R0:W-:Y:S03]  /*bece0*/  STL.64 [R1+0x7e8], R10 ;  /* 0x0007e80a01007387 */ /* 0x0001e60000100a00 */
[----:B0-----:R-:W2:Y:S01]  /*becf0*/  LDL.LU.64 R10, [R1+0x54f8] ;  /* 0x0054f800010a7983 */ /* 0x001ea20000300a00 */
[----:B------:R-:W2:Y:S02]  /*bed00*/  LDL.LU.64 R8, [R1+0x54f0] ;  /* 0x0054f00001087983 */ /* 0x000ea40000300a00 */
[----:B------:R3:W-:Y:S02]  /*bed10*/  STL.64 [R1+0x5400], R12 ;  /* 0x0054000c01007387 */ /* 0x0007e40000100a00 */
[----:B---3--:R-:W-:Y:S02]  /*bed20*/  IMAD.MOV.U32 R12, RZ, RZ, R15 ;  /* 0x000000ffff0c7224 */ /* 0x008fe400078e000f */
[----:B------:R-:W-:-:S05]  /*bed30*/  IMAD.MOV.U32 R13, RZ, RZ, R14 ;  /* 0x000000ffff0d7224 */ /* 0x000fca00078e000e */
[----:B------:R0:W-:Y:S04]  /*bed40*/  STL.64 [R1+0x54c8], R12 ;  /* 0x0054c80c01007387 */ /* 0x0001e80000100a00 */
[----:B0-----:R-:W4:Y:S01]  /*bed50*/  LDL.LU R12, [R1+0x440] ;  /* 0x00044000010c7983 */ /* 0x001f220000300800 */
[----:B------:R-:W4:Y:S02]  /*bed60*/  LDL.LU R13, [R1+0x444] ;  /* 0x00044400010d7983 */ /* 0x000f240000300800 */
[----:B------:R-:W4:Y:S02]  /*bed70*/  LDL.LU R14, [R1+0x448] ;  /* 0x00044800010e7983 */ /* 0x000f240000300800 */
[----:B------:R-:W4:Y:S01]  /*bed80*/  LDL.LU R15, [R1+0x44c] ;  /* 0x00044c00010f7983 */ /* 0x000f220000300800 */
[C---:B--2---:R-:W-:Y:S11]  /*bed90*/  HMMA.16816.F32.BF16 R20, R16.reuse, R8, R20 ;  /* 0x000000081014723c */ /* 0x044ff60000041814 */
[----:B------:R-:W-:Y:S11]  /*beda0*/  @!UPT UIADD3 URZ, URZ, URZ, URZ ;  /* 0x0000003f3f3ff290 */ /* 0x000ff6000fffe03f */
[----:B------:R-:W-:Y:S01]  /*bedb0*/  @!UPT UIADD3 URZ, URZ, URZ, URZ ;  /* 0x0000003f3f3ff290 */ /* 0x000fe2000fffe03f */
[----:B------:R-:W-:Y:S01]  /*bedc0*/  STL.64 [R1+0x7d0], R20 ;  /* 0x0007d01401007387 */ /* 0x000fe20000100a00 */
[----:B------:R0:W-:Y:S03]  /*bedd0*/  STL.64 [R1+0x7d8], R22 ;  /* 0x0007d81601007387 */ /* 0x0001e60000100a00 */
[----:B0-----:R-:W2:Y:S01]  /*bede0*/  LDL.LU.64 R22, [R1+0x54e8] ;  /* 0x0054e80001167983 */ /* 0x001ea20000300a00 */
[----:B------:R-:W2:Y:S02]  /*bedf0*/  LDL.LU.64 R20, [R1+0x54e0] ;  /* 0x0054e00001147983 */ /* 0x000ea40000300a00 */
[----:B--2---:R-:W-:Y:S01]  /*bee00*/  HMMA.16816.F32.BF16 R16, R16, R4, R20 ;  /* 0x000000041010723c */ /* 0x004fe20000041814 */
[----:B------:R-:W4:Y:S01]  /*bee10*/  LDL.LU.64 R22, [R1+0x54d8] ;  /* 0x0054d80001167983 */ /* 0x000f220000300a00 */
[----:B------:R-:W4:Y:S11]  /*bee20*/  LDL.LU.64 R20, [R1+0x54d0] ;  /* 0x0054d00001147983 */ /* 0x000f360000300a00 */
[----:B------:R-:W-:Y:S10]  /*bee30*/  @!UPT UIADD3 URZ, URZ, URZ, URZ ;  /* 0x0000003f3f3ff290 */ /* 0x000ff4000fffe03f */
[----:B------:R0:W-:Y:S01]  /*bee40*/  STL.64 [R1+0x450], R16 ;  /* 0x0004501001007387 */ /* 0x0001e20000100a00 */
[----:B------:R1:W-:Y:S03]  /*bee50*/  STL.64 [R1+0x458], R18 ;  /* 0x0004581201007387 */ /* 0x0003e60000100a00 */
[----:B0-----:R-:W2:Y:S01]  /*bee60*/  LDL.LU R16, [R1+0x420] ;  /* 0x0004200001107983 */ /* 0x001ea20000300800 */
[----:B------:R-:W2:Y:S02]  /*bee70*/  LDL.LU R17, [R1+0x424] ;  /* 0x0004240001117983 */ /* 0x000ea40000300800 */
[----:B-1----:R-:W2:Y:S02]  /*bee80*/  LDL.LU R18, [R1+0x428] ;  /* 0x0004280001127983 */ /* 0x002ea40000300800 */
[----:B------:R-:W2:Y:S01]  /*bee90*/  LDL.LU R19, [R1+0x42c] ;  /* 0x00042c0001137983 */ /* 0x000ea20000300800 */
[----:B------:R0:W-:Y:S01]  /*beea0*/  STL.64 [R1+0x5250], R4 ;  /* 0x0052500401007387 */ /* 0x0001e20000100a00 */
[----:B------:R-:W-:Y:S03]  /*beeb0*/  STL.64 [R1+0x5408], R6 ;  /* 0x0054080601007387 */ /* 0x000fe60000100a00 */
[----:B0-----:R-:W3:Y:S04]  /*beec0*/  LDL R4, [R1+0x1a0] ;  /* 0x0001a00001047983 */ /* 0x001ee80000100800 */
[----:B------:R-:W3:Y:S01]  /*beed0*/  LDL R5, [R1+0x1a4] ;  /* 0x0001a40001057983 */ /* 0x000ee20000100800 */
[----:B----4-:R-:W-:Y:S03]  /*beee0*/  HMMA.16816.F32.BF16 R24, R20, R24, R12 ;  /* 0x000000181418723c */ /* 0x010fe6000004180c */
[----:B------:R-:W2:Y:S11]  /*beef0*/  LDL.LU.64 R12, [R1+0x54c8] ;  /* 0x0054c800010c7983 */ /* 0x000eb60000300a00 */
[----:B------:R-:W-:Y:S09]  /*bef00*/  @!UPT UIADD3 URZ, URZ, URZ, URZ ;  /* 0x0000003f3f3ff290 */ /* 0x000ff2000fffe03f */
[----:B------:R0:W-:Y:S01]  /*bef10*/  STL.64 [R1+0x440], R24 ;  /* 0x0004401801007387 */ /* 0x0001e20000100a00 */
[----:B------:R-:W-:Y:S02]  /*bef20*/  STL.64 [R1+0x448], R26 ;  /* 0x0004481a01007387 */ /* 0x000fe40000100a00 */
[----:B0-----:R-:W-:Y:S02]  /*bef30*/  IMAD.MOV.U32 R24, RZ, RZ, R11 ;  /* 0x000000ffff187224 */ /* 0x001fe400078e000b */
[----:B------:R-:W-:-:S05]  /*bef40*/  IMAD.MOV.U32 R25, RZ, RZ, R10 ;  /* 0x000000ffff197224 */ /* 0x000fca00078e000a */
[----:B------:R0:W-:Y:S04]  /*bef50*/  STL.64 [R1+0x5410], R24 ;  /* 0x0054101801007387 */ /* 0x0001e80000100a00 */
[----:B0-----:R-:W3:Y:S01]  /*bef60*/  LDL.LU R24, [R1+0x430] ;  /* 0x0004300001187983 */ /* 0x001ee20000300800 */
[----:B------:R-:W3:Y:S02]  /*bef70*/  LDL.LU R25, [R1+0x434] ;  /* 0x0004340001197983 */ /* 0x000ee40000300800 */
[----:B------:R-:W3:Y:S02]  /*bef80*/  LDL.LU R26, [R1+0x438] ;  /* 0x00043800011a7983 */ /* 0x000ee40000300800 */
[----:B------:R-:W3:Y:S02]  /*bef90*/  LDL.LU R27, [R1+0x43c] ;  /* 0x00043c00011b7983 */ /* 0x000ee40000300800 */
[C---:B---3--:R-:W-:Y:S11]  /*befa0*/  HMMA.16816.F32.BF16 R4, R20.reuse, R4, R24 ;  /* 0x000000041404723c */ /* 0x048ff60000041818 */
[----:B------:R-:W-:Y:S11]  /*befb0*/  @!UPT UIADD3 URZ, URZ, URZ, URZ ;  /* 0x0000003f3f3ff290 */ /* 0x000ff6000fffe03f */
[----:B------:R-:W-:Y:S01]  /*befc0*/  @!UPT UIADD3 URZ, URZ, URZ, URZ ;  /* 0x0000003f3f3ff290 */ /* 0x000fe2000fffe03f */
[----:B------:R2:W-:Y:S01]  /*befd0*/  STL.64 [R1+0x430], R4 ;  /* 0x0004300401007387 */ /* 0x0005e20000100a00 */
[----:B------:R-:W-:Y:S02]  /*befe0*/  IMAD.MOV.U32 R10, RZ, RZ, R6 ;  /* 0x000000ffff0a7224 */ /* 0x000fe400078e0006 */
[----:B------:R-:W-:Y:S02]  /*beff0*/  IMAD.MOV.U32 R11, RZ, RZ, R7 ;  /* 0x000000ffff0b7224 */ /* 0x000fe400078e0007 */
[C---:B--2---:R-:W-:Y:S03]  /*bf000*/  HMMA.16816.F32.BF16 R4, R20.reuse, R12, R16 ;  /* 0x0000000c1404723c */ /* 0x044fe60000041810 */
[----:B------:R-:W-:Y:S01]  /*bf010*/  STL [R1+0x4b14], R11 ;  /* 0x004b140b01007387 */ /* 0x000fe20000100800 */
[----:B------:R-:W-:Y:S02]  /*bf020*/  STL [R1+0x4b10], R10 ;  /* 0x004b100a01007387 */ /* 0x000fe40000100800 */
[----:B------:R-:W-:Y:S02]  /*bf030*/  STL.64 [R1+0x54c0], R8 ;  /* 0x0054c00801007387 */ /* 0x000fe40000100a00 */
[----:B------:R-:W2:Y:S11]  /*bf040*/  LDL.LU R12, [R1+0x770] ;  /* 0x00077000010c7983 */ /* 0x000eb60000300800 */
[----:B------:R-:W-:Y:S04]  /*bf050*/  @!UPT UIADD3 URZ, URZ, URZ, URZ ;  /* 0x0000003f3f3ff290 */ /* 0x000fe8000fffe03f */
[----:B------:R0:W-:Y:S01]  /*bf060*/  STL.64 [R1+0x420], R4 ;  /* 0x0004200401007387 */ /* 0x0001e20000100a00 */
[----:B------:R-:W-:Y:S02]  /*bf070*/  STL.64 [R1+0x428], R6 ;  /* 0x0004280601007387 */ /* 0x000fe40000100a00 */
[----:B------:R-:W2:Y:S02]  /*bf080*/  LDL.LU R13, [R1+0x774] ;  /* 0x00077400010d7983 */ /* 0x000ea40000300800 */
[----:B------:R-:W3:Y:S01]  /*bf090*/  LDL.LU R14, [R1+0x778] ;  /* 0x00077800010e7983 */ /* 0x000ee20000300800 */
[----:B------:R-:W3:Y:S04]  /*bf0a0*/  LDL.LU R15, [R1+0x77c] ;  /* 0x00077c00010f7983 */ /* 0x000ee80000300800 */
[----:B---3--:R-:W-:Y:S01]  /*bf0b0*/  STL.64 [R1+0x5420], R14 ;  /* 0x0054200e01007387 */ /* 0x008fe20000100a00 */
[----:B--2---:R1:W-:Y:S02]  /*bf0c0*/  STL.64 [R1+0x5418], R12 ;  /* 0x0054180c01007387 */ /* 0x0043e40000100a00 */
[----:B0-----:R-:W2:Y:S02]  /*bf0d0*/  LDL R4, [R1+0x100] ;  /* 0x0001000001047983 */ /* 0x001ea40000100800 */
[----:B------:R-:W2:Y:S02]  /*bf0e0*/  LDL R5, [R1+0x104] ;  /* 0x0001040001057983 */ /* 0x000ea40000100800 */
[----:B--2---:R0:W-:Y:S01]  /*bf0f0*/  STL.64 [R1+0x5428], R4 ;  /* 0x0054280401007387 */ /* 0x0041e20000100a00 */
[----:B-1----:R-:W2:Y:S02]  /*bf100*/  LDL R12, [R1+0x110] ;  /* 0x00011000010c7983 */ /* 0x002ea40000100800 */
[----:B------:R-:W2:Y:S02]  /*bf110*/  LDL R13, [R1+0x114] ;  /* 0x00011400010d7983 */ /* 0x000ea40000100800 */
[----:B--2---:R1:W-:Y:S01]  /*bf120*/  STL.64 [R1+0x5430], R12 ;  /* 0x0054300c01007387 */ /* 0x0043e20000100a00 */
[----:B0-----:R-:W2:Y:S02]  /*bf130*/  LDL.LU R4, [R1+0x790] ;  /* 0x0007900001047983 */ /* 0x001ea40000300800 */
[----:B------:R-:W2:Y:S02]  /*bf140*/  LDL.LU R5, [R1+0x794] ;  /* 0x0007940001057983 */ /* 0x000ea40000300800 */
[----:B------:R-:W3:Y:S01]  /*bf150*/  LDL.LU R6, [R1+0x798] ;  /* 0x0007980001067983 */ /* 0x000ee20000300800 */
[----:B------:R-:W3:Y:S04]  /*bf160*/  LDL.LU R7, [R1+0x79c] ;  /* 0x00079c0001077983 */ /* 0x000ee80000300800 */
[----:B---3--:R-:W-:Y:S01]  /*bf170*/  STL.64 [R1+0x5440], R6 ;  /* 0x0054400601007387 */ /* 0x008fe20000100a00 */
[----:B--2---:R0:W-:Y:S02]  /*bf180*/  STL.64 [R1+0x5438], R4 ;  /* 0x0054380401007387 */ /* 0x0041e40000100a00 */
[----:B-1----:R-:W2:Y:S02]  /*bf190*/  LDL R12, [R1+0x120] ;  /* 0x00012000010c7983 */ /* 0x002ea40000100800 */
[----:B------:R-:W2:Y:S02]  /*bf1a0*/  LDL R13, [R1+0x124] ;  /* 0x00012400010d7983 */ /* 0x000ea40000100800 */
[----:B--2---:R-:W-:Y:S01]  /*bf1b0*/  STL.64 [R1+0x5448], R12 ;  /* 0x0054480c01007387 */ /* 0x004fe20000100a00 */
[----:B0-----:R-:W2:Y:S02]  /*bf1c0*/  LDL.LU R4, [R1+0x7a0] ;  /* 0x0007a00001047983 */ /* 0x001ea40000300800 */
[----:B------:R-:W2:Y:S02]  /*bf1d0*/  LDL.LU R5, [R1+0x7a4] ;  /* 0x0007a40001057983 */ /* 0x000ea40000300800 */
[----:B------:R-:W3:Y:S01]  /*bf1e0*/  LDL.LU R6, [R1+0x7a8] ;  /* 0x0007a80001067983 */ /* 0x000ee20000300800 */
[----:B------:R-:W3:Y:S01]  /*bf1f0*/  LDL.LU R7, [R1+0x7ac] ;  /* 0x0007ac0001077983 */ /* 0x000ee20000300800 */
[----:B------:R-:W4:Y:S03]  /*bf200*/  LDL R19, [R1+0x3ac4] ;  /* 0x003ac40001137983 */ /* 0x000f260000100800 */
[----:B----4-:R-:W-:Y:S01]  /*bf210*/  STL [R1+0x5478], R19 ;  /* 0x0054781301007387 */ /* 0x010fe20000100800 */
[----:B------:R-:W4:Y:S02]  /*bf220*/  LDL R16, [R1+0x150] ;  /* 0x0001500001107983 */ /* 0x000f240000100800 */
[----:B------:R-:W4:Y:S02]  /*bf230*/  LDL R17, [R1+0x154] ;  /* 0x0001540001117983 */ /* 0x000f240000100800 */
[----:B----4-:R0:W-:Y:S04]  /*bf240*/  STL.64 [R1+0x5488], R16 ;  /* 0x0054881001007387 */ /* 0x0101e80000100a00 */
[----:B0-----:R-:W4:Y:S04]  /*bf250*/  LDL R16, [R1+0x160] ;  /* 0x0001600001107983 */ /* 0x001f280000100800 */
[----:B------:R-:W4:Y:S04]  /*bf260*/  LDL R17, [R1+0x164] ;  /* 0x0001640001117983 */ /* 0x000f280000100800 */
[----:B----4-:R0:W-:Y:S01]  /*bf270*/  STL.64 [R1+0x54a0], R16 ;  /* 0x0054a01001007387 */ /* 0x0101e20000100a00 */
[----:B---3--:R-:W-:Y:S02]  /*bf280*/  STL.64 [R1+0x5458], R6 ;  /* 0x0054580601007387 */ /* 0x008fe40000100a00 */
[----:B--2---:R-:W-:Y:S02]  /*bf290*/  STL.64 [R1+0x5450], R4 ;  /* 0x0054500401007387 */ /* 0x004fe40000100a00 */
[----:B------:R-:W2:Y:S01]  /*bf2a0*/  LDL R12, [R1+0x130] ;  /* 0x00013000010c7983 */ /* 0x000ea20000100800 */
[----:B------:R-:W2:Y:S04]  /*bf2b0*/  LDL R13, [R1+0x134] ;  /* 0x00013400010d7983 */ /* 0x000ea80000100800 */
[----:B--2---:R1:W-:Y:S01]  /*bf2c0*/  STL.64 [R1+0x5460], R12 ;  /* 0x0054600c01007387 */ /* 0x0043e20000100a00 */
[----:B0-----:R-:W2:Y:S02]  /*bf2d0*/  LDL R16, [R1+0x170] ;  /* 0x0001700001107983 */ /* 0x001ea40000100800 */
[----:B------:R-:W2:Y:S01]  /*bf2e0*/  LDL R17, [R1+0x174] ;  /* 0x0001740001117983 */ /* 0x000ea20000100800 */
[----:B-1----:R-:W3:Y:S04]  /*bf2f0*/  LDL R12, [R1+0x140] ;  /* 0x00014000010c7983 */ /* 0x002ee80000100800 */
[----:B------:R-:W3:Y:S04]  /*bf300*/  LDL R13, [R1+0x144] ;  /* 0x00014400010d7983 */ /* 0x000ee80000100800 */
[----:B--2---:R0:W-:Y:S04]  /*bf310*/  STL.64 [R1+0x54b8], R16 ;  /* 0x0054b81001007387 */ /* 0x0041e80000100a00 */
[----:B0-----:R-:W2:Y:S04]  /*bf320*/  LDL R16, [R1+0x180] ;  /* 0x0001800001107983 */ /* 0x001ea80000100800 */
[----:B------:R-:W2:Y:S01]  /*bf330*/  LDL R17, [R1+0x184] ;  /* 0x0001840001117983 */ /* 0x000ea20000100800 */
[----:B------:R-:W2:Y:S02]  /*bf340*/  LDL.LU R8, [R1+0x410] ;  /* 0x0004100001087983 */ /* 0x000ea40000300800 */
[----:B------:R-:W2:Y:S02]  /*bf350*/  LDL.LU R9, [R1+0x414] ;  /* 0x0004140001097983 */ /* 0x000ea40000300800 */
[----:B------:R-:W2:Y:S01]  /*bf360*/  LDL.LU R10, [R1+0x418] ;  /* 0x00041800010a7983 */ /* 0x000ea20000300800 */
[----:B------:R-:W2:Y:S01]  /*bf370*/  LDL.LU R11, [R1+0x41c] ;  /* 0x00041c00010b7983 */ /* 0x000ea20000300800 */
        /* <DEDUP_REMOVED lines=33> */
[----:B------:R0:W-:Y:S03]  /*bf590*/  STL.64 [R1+0x410], R16 ;  /* 0x0004101001007387 */ /* 0x0001e60000100a00 */
[----:B0-----:R-:W2:Y:S01]  /*bf5a0*/  LDL.LU.64 R16, [R1+0x54b8] ;  /* 0x0054b80001107983 */ /* 0x001ea20000300a00 */
[----:B------:R-:W-:-:S02]  /*bf5b0*/  IMAD.MOV.U32 R11, RZ, RZ, R18 ;  /* 0x000000ffff0b7224 */ /* 0x000fc400078e0012 */
[----:B------:R-:W-:-:S05]  /*bf5c0*/  IMAD.MOV.U32 R10, RZ, RZ, R19 ;  /* 0x000000ffff0a7224 */ /* 0x000fca00078e0013 */
[----:B------:R-:W-:Y:S01]  /*bf5d0*/  STL [R1+0x4b1c], R10 ;  /* 0x004b1c0a01007387 */ /* 0x000fe20000100800 */
[----:B------:R-:W-:Y:S01]  /*bf5e0*/  STL [R1+0x4b18], R11 ;  /* 0x004b180b01007387 */ /* 0x000fe20000100800 */
        /* <DEDUP_REMOVED lines=13> */
[----:B------:R-:W-:Y:S02]  /*bf6c0*/  IMAD.MOV.U32 R10, RZ, RZ, R18 ;  /* 0x000000ffff0a7224 */ /* 0x000fe400078e0012 */
[----:B------:R-:W-:-:S03]  /*bf6d0*/  IMAD.MOV.U32 R11, RZ, RZ, R19 ;  /* 0x000000ffff0b7224 */ /* 0x000fc600078e0013 */
[----:B------:R-:W-:Y:S02]  /*bf6e0*/  STL [R1+0x4b24], R10 ;  /* 0x004b240a01007387 */ /* 0x000fe40000100800 */
[----:B------:R-:W-:Y:S01]  /*bf6f0*/  STL [R1+0x4b20], R11 ;  /* 0x004b200b01007387 */ /* 0x000fe20000100800 */
[C---:B--2---:R-:W-:Y:S01]  /*bf700*/  HMMA.16816.F32.BF16 R16, R20.reuse, R16, R12 ;  /* 0x000000101410723c */ /* 0x044fe2000004180c */
[----:B------:R-:W3:Y:S11]  /*bf710*/  LDL.LU.64 R12, [R1+0x5480] ;  /* 0x00548000010c7983 */ /* 0x000ef60000300a00 */
[----:B------:R-:W-:Y:S11]  /*bf720*/  @!UPT UIADD3 URZ, URZ, URZ, URZ ;  /* 0x0000003f3f3ff290 */ /* 0x000ff6000fffe03f */
[----:B------:R-:W-:Y:S01]  /*bf730*/  STL.64 [R1+0x3e0], R16 ;  /* 0x0003e01001007387 */ /* 0x000fe20000100a00 */
[----:B------:R0:W-:Y:S03]  /*bf740*/  STL.64 [R1+0x3e8], R18 ;  /* 0x0003e81201007387 */ /* 0x0001e60000100a00 */
[----:B0-----:R-:W2:Y:S01]  /*bf750*/  LDL.LU R19, [R1+0x5478] ;  /* 0x0054780001137983 */ /* 0x001ea20000300800 */
[----:B---3--:R-:W-:Y:S03]  /*bf760*/  HMMA.16816.F32.BF16 R12, R20, R12, R4 ;  /* 0x0000000c140c723c */ /* 0x008fe60000041804 */
[----:B--2---:R-:W0:Y:S04]  /*bf770*/  LDSM.16.MT88.4 R16, [R19+0x23000] ;  /* 0x023000001310783b */ /* 0x004e280000004200 */
[----:B0-----:R-:W-:Y:S01]  /*bf780*/  STL.64 [R1+0x5248], R18 ;  /* 0x0052481201007387 */ /* 0x001fe20000100a00 */
[----:B------:R0:W-:Y:S03]  /*bf790*/  STL.64 [R1+0x5240], R16 ;  /* 0x0052401001007387 */ /* 0x0001e60000100a00 */
[----:B0-----:R-:W2:Y:S01]  /*bf7a0*/  LDL.LU R16, [R1+0x760] ;  /* 0x0007600001107983 */ /* 0x001ea20000300800 */
[----:B------:R-:W2:Y:S02]  /*bf7b0*/  LDL.LU R17, [R1+0x764] ;  /* 0x0007640001117983 */ /* 0x000ea40000300800 */
[----:B------:R-:W2:Y:S02]  /*bf7c0*/  LDL.LU R18, [R1+0x768] ;  /* 0x0007680001127983 */ /* 0x000ea40000300800 */
[----:B------:R-:W2:Y:S01]  /*bf7d0*/  LDL.LU R19, [R1+0x76c] ;  /* 0x00076c0001137983 */ /* 0x000ea20000300800 */
[----:B------:R-:W3:Y:S01]  /*bf7e0*/  LDL.LU.64 R6, [R1+0x5470] ;  /* 0x0054700001067983 */ /* 0x000ee20000300a00 */
[----:B------:R-:W3:Y:S05]  /*bf7f0*/  LDL.LU.64 R4, [R1+0x5468] ;  /* 0x0054680001047983 */ /* 0x000eea0000300a00 */
[----:B------:R0:W-:Y:S02]  /*bf800*/  STL.64 [R1+0x7c0], R12 ;  /* 0x0007c00c01007387 */ /* 0x0001e40000100a00 */
[----:B0-----:R-:W3:Y:S01]  /*bf810*/  LDL.LU.64 R12, [R1+0x5460] ;  /* 0x00546000010c7983 */ /* 0x001ee20000300a00 */
[----:B------:R-:W-:-:S02]  /*bf820*/  IMAD.MOV.U32 R10, RZ, RZ, R14 ;  /* 0x000000ffff0a7224 */ /* 0x000fc400078e000e */
[----:B------:R-:W-:-:S03]  /*bf830*/  IMAD.MOV.U32 R11, RZ, RZ, R15 ;  /* 0x000000ffff0b7224 */ /* 0x000fc600078e000f */
[----:B------:R-:W-:Y:S02]  /*bf840*/  STL [R1+0x4b30], R10 ;  /* 0x004b300a01007387 */ /* 0x000fe40000100800 */
[----:B------:R-:W-:Y:S02]  /*bf850*/  STL [R1+0x4b2c], R11 ;  /* 0x004b2c0b01007387 */ /* 0x000fe40000100800 */
[----:B------:R0:W-:Y:S02]  /*bf860*/  STL.64 [R1+0x5258], R8 ;  /* 0x0052580801007387 */ /* 0x0001e40000100a00 */
[----:B0-----:R-:W2:Y:S04]  /*bf870*/  LDL R8, [R1+0xf0] ;  /* 0x0000f00001087983 */ /* 0x001ea80000100800 */
[----:B------:R-:W2:Y:S01]  /*bf880*/  LDL R9, [R1+0xf4] ;  /* 0x0000f40001097983 */ /* 0x000ea20000100800 */
        /* <DEDUP_REMOVED lines=15> */
[----:B------:R-:W4:Y:S11]  /*bf980*/  LDL.LU.64 R4, [R1+0x5428] ;  /* 0x0054280001047983 */ /* 0x000f360000300a00 */
[----:B------:R-:W-:Y:S10]  /*bf990*/  @!UPT UIADD3 URZ, URZ, URZ, URZ ;  /* 0x0000003f3f3ff290 */ /* 0x000ff4000fffe03f */
[----:B------:R-:W-:Y:S01]  /*bf9a0*/  STL.64 [R1+0x790], R12 ;  /* 0x0007900c01007387 */ /* 0x000fe20000100a00 */
[----:B------:R0:W-:Y:S03]  /*bf9b0*/  STL.64 [R1+0x798], R14 ;  /* 0x0007980e01007387 */ /* 0x0001e60000100a00 */
[----:B0-----:R-:W2:Y:S01]  /*bf9c0*/  LDL.LU.64 R14, [R1+0x5420] ;  /* 0x00542000010e7983 */ /* 0x001ea20000300a00 */
[----:B------:R-:W2:Y:S01]  /*bf9d0*/  LDL.LU.64 R12, [R1+0x5418] ;  /* 0x00541800010c7983 */ /* 0x000ea20000300a00 */
[C---:B----4-:R-:W-:Y:S02]  /*bf9e0*/  HMMA.16816.F32.BF16 R4, R20.reuse, R4, R24 ;  /* 0x000000041404723c */ /* 0x050fe40000041818 */
[----:B------:R-:W3:Y:S11]  /*bf9f0*/  LDL.LU.64 R24, [R1+0x5410] ;  /* 0x0054100001187983 */ /* 0x000ef60000300a00 */
[----:B------:R-:W-:Y:S10]  /*bfa00*/  @!UPT UIADD3 URZ, URZ, URZ, URZ ;  /* 0x0000003f3f3ff290 */ /* 0x000ff4000fffe03f */
[----:B------:R-:W-:Y:S01]  /*bfa10*/  STL.64 [R1+0x780], R4 ;  /* 0x0007800401007387 */ /* 0x000fe20000100a00 */
[----:B------:R0:W-:Y:S03]  /*bfa20*/  STL.64 [R1+0x788], R6 ;  /* 0x0007880601007387 */ /* 0x0001e60000100a00 */
[----:B0-----:R-:W4:Y:S01]  /*bfa30*/  LDL.LU.64 R6, [R1+0x5408] ;  /* 0x0054080001067983 */ /* 0x001f220000300a00 */
[C---:B--2---:R-:W-:Y:S01]  /*bfa40*/  HMMA.16816.F32.BF16 R8, R20.reuse, R8, R12 ;  /* 0x000000081408723c */ /* 0x044fe2000004180c */
[----:B------:R-:W2:Y:S11]  /*bfa50*/  LDL.LU.64 R12, [R1+0x5400] ;  /* 0x00540000010c7983 */ /* 0x000eb60000300a00 */
[----:B------:R-:W-:Y:S11]  /*bfa60*/  @!UPT UIADD3 URZ, URZ, URZ, URZ ;  /* 0x0000003f3f3ff290 */ /* 0x000ff6000fffe03f */
[----:B------:R-:W-:Y:S01]  /*bfa70*/  STL.64 [R1+0x770], R8 ;  /* 0x0007700801007387 */ /* 0x000fe20000100a00 */
[----:B------:R3:W-:Y:S02]  /*bfa80*/  STL.64 [R1+0x778], R10 ;  /* 0x0007780a01007387 */ /* 0x0007e40000100a00 */
[----:B---3--:R-:W-:Y:S07]  /*bfa90*/  HMMA.16816.F32.BF16 R8, R20, R24, R16 ;  /* 0x000000181408723c */ /* 0x008fee0000041810 */
[----:B------:R-:W-:-:S02]  /*bfaa0*/  IMAD.MOV.U32 R24, RZ, RZ, R2 ;  /* 0x000000ffff187224 */ /* 0x000fc400078e0002 */
[----:B------:R-:W-:Y:S11]  /*bfab0*/  IMAD.MOV.U32 R25, RZ, RZ, R0 ;  /* 0x000000ffff197224 */ /* 0x000ff600078e0000 */
[----:B------:R-:W-:Y:S03]  /*bfac0*/  @!UPT UIADD3 URZ, URZ, URZ, URZ ;  /* 0x0000003f3f3ff290 */ /* 0x000fe6000fffe03f */
[----:B------:R-:W-:Y:S01]  /*bfad0*/  STL.64 [R1+0x760], R8 ;  /* 0x0007600801007387 */ /* 0x000fe20000100a00 */
[----:B------:R-:W-:Y:S02]  /*bfae0*/  IMAD.MOV.U32 R15, RZ, RZ, R11 ;  /* 0x000000ffff0f7224 */ /* 0x000fe400078e000b */
[----:B------:R-:W-:Y:S02]  /*bfaf0*/  IMAD.MOV.U32 R14, RZ, RZ, R10 ;  /* 0x000000ffff0e7224 */ /* 0x000fe400078e000a */
[----:B------:R-:W3:Y:S01]  /*bfb00*/  LDL.LU R2, [R1+0x53f8] ;  /* 0x0053f80001027983 */ /* 0x000ee20000300800 */
[----:B------:R-:W3:Y:S01]  /*bfb10*/  LDL.LU R0, [R1+0x53f4] ;  /* 0x0053f40001007983 */ /* 0x000ee20000300800 */
[----:B------:R-:W-:Y:S02]  /*bfb20*/  STL.64 [R1+0x5288], R24 ;  /* 0x0052881801007387 */ /* 0x000fe40000100a00 */
[----:B------:R-:W-:Y:S02]  /*bfb30*/  STL [R1+0x507c], R15 ;  /* 0x00507c0f01007387 */ /* 0x000fe40000100800 */
[----:B------:R-:W-:Y:S01]  /*bfb40*/  STL [R1+0x5078], R14 ;  /* 0x0050780e01007387 */ /* 0x000fe20000100800 */
[----:B--2---:R0:W-:Y:S04]  /*bfb50*/  STL.64 [R1+0x5260], R12 ;  /* 0x0052600c01007387 */ /* 0x0041e80000100a00 */
[----:B0-----:R-:W2:Y:S01]  /*bfb60*/  LDL.LU R12, [R1+0x670] ;  /* 0x00067000010c7983 */ /* 0x001ea20000300800 */
[----:B------:R-:W2:Y:S02]  /*bfb70*/  LDL.LU R13, [R1+0x674] ;  /* 0x00067400010d7983 */ /* 0x000ea40000300800 */
[----:B------:R-:W2:Y:S02]  /*bfb80*/  LDL.LU R14, [R1+0x678] ;  /* 0x00067800010e7983 */ /* 0x000ea40000300800 */
[----:B------:R-:W2:Y:S02]  /*bfb90*/  LDL.LU R15, [R1+0x67c] ;  /* 0x00067c00010f7983 */ /* 0x000ea40000300800 */
        /* <DEDUP_REMOVED lines=89> */
[----:B------:R-:W4:Y:S04]  /*c0130*/  LDL.LU R6, [R1+0x53a8] ;  /* 0x0053a80001067983 */ /* 0x000f280000300800 */
        /* <DEDUP_REMOVED lines=10> */
[----:B------:R-:W3:Y:S02]  /*c01e0*/  LDL.LU R17, [R1+0x754] ;  /* 0x0007540001117983 */ /* 0x000ee40000300800 */
[----:B------:R-:W3:Y:S02]  /*c01f0*/  LDL.LU R18, [R1+0x758] ;  /* 0x0007580001127983 */ /* 0x000ee40000300800 */
[----:B------:R-:W3:Y:S01]  /*c0200*/  LDL.LU R19, [R1+0x75c] ;  /* 0x00075c0001137983 */ /* 0x000ee20000300800 */
[----:B------:R-:W-:Y:S04]  /*c0210*/  STL.64 [R1+0x5390], R24 ;  /* 0x0053901801007387 */ /* 0x000fe80000100a00 */
        /* <DEDUP_REMOVED lines=24> */
[----:B----4-:R-:W-:-:S02]  /*c03a0*/  IMAD.MOV.U32 R4, RZ, RZ, R6 ;  /* 0x000000ffff047224 */ /* 0x010fc400078e0006 */
[----:B---3--:R-:W-:-:S07]  /*c03b0*/  IMAD.MOV.U32 R5, RZ, RZ, R3 ;  /* 0x000000ffff057224 */ /* 0x008fce00078e0003 */
[----:B------:R-:W-:Y:S01]  /*c03c0*/  HMMA.16816.F32.BF16 R4, R20, R4, R16 ;  /* 0x000000041404723c */ /* 0x000fe20000041810 */
        /* <DEDUP_REMOVED lines=8> */
[----:B------:R-:W3:Y:S08]  /*c0450*/  LDL.LU R8, [R1+0x660] ;  /* 0x0006600001087983 */ /* 0x000ef00000300800 */
[----:B------:R0:W-:Y:S02]  /*c0460*/  STL.64 [R1+0x750], R4 ;  /* 0x0007500401007387 */ /* 0x0001e40000100a00 */
[----:B------:R1:W-:Y:S02]  /*c0470*/  STL.64 [R1+0x758], R6 ;  /* 0x0007580601007387 */ /* 0x0003e40000100a00 */
[----:B------:R-:W3:Y:S01]  /*c0480*/  LDL.LU R9, [R1+0x664] ;  /* 0x0006640001097983 */ /* 0x000ee20000300800 */
[----:B------:R-:W3:Y:S01]  /*c0490*/  LDL.LU R10, [R1+0x668] ;  /* 0x00066800010a7983 */ /* 0x000ee20000300800 */
[----:B------:R-:W3:Y:S03]  /*c04a0*/  LDL.LU R11, [R1+0x66c] ;  /* 0x00066c00010b7983 */ /* 0x000ee60000300800 */
[----:B0-----:R-:W4:Y:S01]  /*c04b0*/  LDL.LU R4, [R1+0x650] ;  /* 0x0006500001047983 */ /* 0x001f220000300800 */
[----:B------:R-:W4:Y:S02]  /*c04c0*/  LDL.LU R5, [R1+0x654] ;  /* 0x0006540001057983 */ /* 0x000f240000300800 */
[----:B-1----:R-:W4:Y:S02]  /*c04d0*/  LDL.LU R6, [R1+0x658] ;  /* 0x0006580001067983 */ /* 0x002f240000300800 */
[----:B------:R-:W4:Y:S01]  /*c04e0*/  LDL.LU R7, [R1+0x65c] ;  /* 0x00065c0001077983 */ /* 0x000f220000300800 */
[----:B------:R-:W3:Y:S01]  /*c04f0*/  LDL.LU R16, [R1+0x3d0] ;  /* 0x0003d00001107983 */ /* 0x000ee20000300800 */
[----:B------:R-:W3:Y:S02]  /*c0500*/  LDL.LU R17, [R1+0x3d4] ;  /* 0x0003d40001117983 */ /* 0x000ee40000300800 */
[----:B------:R-:W3:Y:S02]  /*c0510*/  LDL.LU R18, [R1+0x3d8] ;  /* 0x0003d80001127983 */ /* 0x000ee40000300800 */
[----:B------:R-:W3:Y:S01]  /*c0520*/  LDL.LU R19, [R1+0x3dc] ;  /* 0x0003dc0001137983 */ /* 0x000ee20000300800 */
[----:B------:R-:W3:Y:S01]  /*c0530*/  LDL R2, [R1+0x3ac0] ;  /* 0x003ac00001027983 */ /* 0x000ee20000100800 */
        /* <DEDUP_REMOVED lines=95> */
[----:B------:R0:W-:Y:S01]  /*c0b30*/  STL.64 [R1+0x670], R12 ;  /* 0x0006700c01007387 */ /* 0x0001e20000100a00 */
[----:B------:R-:W-:Y:S03]  /*c0b40*/  STL.64 [R1+0x678], R14 ;  /* 0x0006780e01007387 */ /* 0x000fe60000100a00 */
[----:B0-----:R-:W3:Y:S01]  /*c0b50*/  LDL.LU.64 R12, [R1+0x5260] ;  /* 0x00526000010c7983 */ /* 0x001ee20000300a00 */
[----:B------:R-:W-:Y:S02]  /*c0b60*/  STL.64 [R1+0x5098], R26 ;  /* 0x0050981a01007387 */ /* 0x000fe40000100a00 */
[----:B------:R0:W-:Y:S02]  /*c0b70*/  STL.64 [R1+0x5090], R24 ;  /* 0x0050901801007387 */ /* 0x0001e40000100a00 */
[----:B0-----:R-:W2:Y:S01]  /*c0b80*/  LDL.LU.64 R24, [R1+0x1a0] ;  /* 0x0001a00001187983 */ /* 0x001ea20000300a00 */
[C---:B---3--:R-:W-:Y:S03]  /*c0b90*/  HMMA.16816.F32.BF16 R8, R20.reuse, R12, R8 ;  /* 0x0000000c1408723c */ /* 0x048fe60000041808 */
[----:B--2---:R0:W-:Y:S04]  /*c0ba0*/  STL.64 [R1+0x5238], R24 ;  /* 0x0052381801007387 */ /* 0x0041e80000100a00 */
[----:B0-----:R-:W2:Y:S01]  /*c0bb0*/  LDL.LU R24, [R1+0x640] ;  /* 0x0006400001187983 */ /* 0x001ea20000300800 */
[----:B------:R-:W2:Y:S02]  /*c0bc0*/  LDL.LU R25, [R1+0x644] ;  /* 0x0006440001197983 */ /* 0x000ea40000300800 */
[----:B------:R-:W2:Y:S02]  /*c0bd0*/  LDL.LU R26, [R1+0x648] ;  /* 0x00064800011a7983 */ /* 0x000ea40000300800 */
[----:B------:R-:W2:Y:S11]  /*c0be0*/  LDL.LU R27, [R1+0x64c] ;  /* 0x00064c00011b7983 */ /* 0x000eb60000300800 */
[----:B------:R0:W-:Y:S01]  /*c0bf0*/  STL.64 [R1+0x660], R8 ;  /* 0x0006600801007387 */ /* 0x0001e20000100a00 */
[----:B------:R-:W-:Y:S03]  /*c0c00*/  STL.64 [R1+0x668], R10 ;  /* 0x0006680a01007387 */ /* 0x000fe60000100a00 */
[----:B0-----:R-:W4:Y:S01]  /*c0c10*/  LDL.LU.64 R8, [R1+0x5258] ;  /* 0x0052580001087983 */ /* 0x001f220000300a00 */
[----:B------:R0:W-:Y:S03]  /*c0c20*/  STL.64 [R1+0x5230], R12 ;  /* 0x0052300c01007387 */ /* 0x0001e60000100a00 */
[----:B0-----:R-:W3:Y:S01]  /*c0c30*/  LDL.LU R12, [R1+0x630] ;  /* 0x00063000010c7983 */ /* 0x001ee20000300800 */
[----:B------:R-:W3:Y:S02]  /*c0c40*/  LDL.LU R13, [R1+0x634] ;  /* 0x00063400010d7983 */ /* 0x000ee40000300800 */
[----:B------:R-:W3:Y:S02]  /*c0c50*/  LDL.LU R14, [R1+0x638] ;  /* 0x00063800010e7983 */ /* 0x000ee40000300800 */
[----:B------:R-:W3:Y:S01]  /*c0c60*/  LDL.LU R15, [R1+0x63c] ;  /* 0x00063c00010f7983 */ /* 0x000ee20000300800 */
[C---:B----4-:R-:W-:Y:S11]  /*c0c70*/  HMMA.16816.F32.BF16 R4, R20.reuse, R8, R4 ;  /* 0x000000081404723c */ /* 0x050ff60000041804 */
[----:B------:R-:W-:Y:S11]  /*c0c80*/  @!UPT UIADD3 URZ, URZ, URZ, URZ ;  /* 0x0000003f3f3ff290 */ /* 0x000ff6000fffe03f */
[----:B------:R-:W-:Y:S01]  /*c0c90*/  @!UPT UIADD3 URZ, URZ, URZ, URZ ;  /* 0x0000003f3f3ff290 */ /* 0x000fe2000fffe03f */
[----:B------:R0:W-:Y:S01]  /*c0ca0*/  STL.64 [R1+0x650], R4 ;  /* 0x0006500401007387 */ /* 0x0001e20000100a00 */
[----:B------:R-:W-:Y:S03]  /*c0cb0*/  STL.64 [R1+0x658], R6 ;  /* 0x0006580601007387 */ /* 0x000fe60000100a00 */
[----:B0-----:R-:W4:Y:S02]  /*c0cc0*/  LDL.LU.64 R4, [R1+0x5250] ;  /* 0x0052500001047983 */ /* 0x001f240000300a00 */
[----:B----4-:R-:W-:Y:S02]  /*c0cd0*/  HMMA.16816.F32.BF16 R20, R20, R4, R16 ;  /* 0x000000041414723c */ /* 0x010fe40000041810 */
[----:B------:R-:W2:Y:S01]  /*c0ce0*/  LDL.LU.64 R18, [R1+0x5248] ;  /* 0x0052480001127983 */ /* 0x000ea20000300a00 */
[----:B------:R-:W2:Y:S11]  /*c0cf0*/  LDL.LU.64 R16, [R1+0x5240] ;  /* 0x0052400001107983 */ /* 0x000eb60000300a00 */
[----:B------:R-:W-:Y:S09]  /*c0d00*/  @!UPT UIADD3 URZ, URZ, URZ, URZ ;  /* 0x0000003f3f3ff290 */ /* 0x000ff2000fffe03f */
[----:B------:R-:W-:Y:S01]  /*c0d10*/  STL.64 [R1+0x3d0], R20 ;  /* 0x0003d01401007387 */ /* 0x000fe20000100a00 */
[----:B------:R-:W-:Y:S02]  /*c0d20*/  STL.64 [R1+0x3d8], R22 ;  /* 0x0003d81601007387 */ /* 0x000fe40000100a00 */
[----:B------:R-:W0:Y:S02]  /*c0d30*/  LDSM.16.MT88.4 R20, [R2+0x23000] ;  /* 0x023000000214783b */ /* 0x000e240000004200 */
[----:B0-----:R-:W-:Y:S02]  /*c0d40*/  STL.64 [R1+0x5048], R22 ;  /* 0x0050481601007387 */ /* 0x001fe40000100a00 */
[----:B------:R0:W-:Y:S02]  /*c0d50*/  STL.64 [R1+0x5040], R20 ;  /* 0x0050401401007387 */ /* 0x0001e40000100a00 */
[----:B0-----:R-:W2:Y:S02]  /*c0d60*/  LDL.LU.64 R20, [R1+0x1b0] ;  /* 0x0001b00001147983 */ /* 0x001ea40000300a00 */
[----:B--2---:R-:W-:Y:S11]  /*c0d70*/  HMMA.16816.F32.BF16 R24, R16, R20, R24 ;  /* 0x000000141018723c */ /* 0x004ff60000041818 */
[----:B------:R-:W-:Y:S11]  /*c0d80*/  @!UPT UIADD3 URZ, URZ, URZ, URZ ;  /* 0x0000003f3f3ff290 */ /* 0x000ff6000fffe03f */
[----:B------:R-:W-:Y:S01]  /*c0d90*/  @!UPT UIADD3 URZ, URZ, URZ, URZ ;  /* 0x0000003f3f3ff290 */ /* 0x000fe2000fffe03f */
[----:B------:R0:W-:Y:S01]  /*c0da0*/  STL.64 [R1+0x640], R24 ;  /* 0x0006401801007387 */ /* 0x0001e20000100a00 */
[----:B------:R-:W-:Y:S03]  /*c0db0*/  STL.64 [R1+0x648], R26 ;  /* 0x0006481a01007387 */ /* 0x000fe60000100a00 */
[----:B0-----:R-:W3:Y:S01]  /*c0dc0*/  LDL.LU.64 R24, [R1+0x5238] ;  /* 0x0052380001187983 */ /* 0x001ee20000300a00 */
[----:B------:R-:W-:Y:S02]  /*c0dd0*/  IMAD.MOV.U32 R11, RZ, RZ, R20 ;  /* 0x000000ffff0b7224 */ /* 0x000fe400078e0014 */
[----:B------:R-:W-:-:S05]  /*c0de0*/  IMAD.MOV.U32 R10, RZ, RZ, R21 ;  /* 0x000000ffff0a7224 */ /* 0x000fca00078e0015 */
[----:B------:R-:W-:Y:S01]  /*c0df0*/  STL.64 [R1+0x5070], R10 ;  /* 0x0050700a01007387 */ /* 0x000fe20000100a00 */
[----:B------:R3:W-:Y:S02]  /*c0e00*/  STL.64 [R1+0x5068], R8 ;  /* 0x0050680801007387 */ /* 0x0007e40000100a00 */
[C---:B---3--:R-:W-:Y:S11]  /*c0e10*/  HMMA.16816.F32.BF16 R8, R16.reuse, R24, R12 ;  /* 0x000000181008723c */ /* 0x048ff6000004180c */
[----:B------:R-:W-:Y:S11]  /*c0e20*/  @!UPT UIADD3 URZ, URZ, URZ, URZ ;  /* 0x0000003f3f3ff290 */ /* 0x000ff6000fffe03f */
[----:B------:R-:W-:Y:S01]  /*c0e30*/  @!UPT UIADD3 URZ, URZ, URZ, URZ ;  /* 0x0000003f3f3ff290 */ /* 0x000fe2000fffe03f */
[----:B------:R0:W-:Y:S01]  /*c0e40*/  STL.64 [R1+0x630], R8 ;  /* 0x0006300801007387 */ /* 0x0001e20000100a00 */
[----:B------:R-:W-:Y:S03]  /*c0e50*/  STL.64 [R1+0x638], R10 ;  /* 0x0006380a01007387 */ /* 0x000fe60000100a00 */
[----:B0-----:R-:W2:Y:S04]  /*c0e60*/  LDL.LU.64 R8, [R1+0x140] ;  /* 0x0001400001087983 */ /* 0x001ea80000300a00 */
[----:B--2---:R0:W-:Y:S04]  /*c0e70*/  STL.64 [R1+0x51d0], R8 ;  /* 0x0051d00801007387 */ /* 0x0041e80000100a00 */
[----:B0-----:R-:W2:Y:S01]  /*c0e80*/  LDL.LU R8, [R1+0x5e0] ;  /* 0x0005e00001087983 */ /* 0x001ea20000300800 */
[----:B------:R-:W2:Y:S02]  /*c0e90*/  LDL.LU R9, [R1+0x5e4] ;  /* 0x0005e40001097983 */ /* 0x000ea40000300800 */
[----:B------:R-:W3:Y:S02]  /*c0ea0*/  LDL.LU R10, [R1+0x5e8] ;  /* 0x0005e800010a7983 */ /* 0x000ee40000300800 */
[----:B------:R-:W3:Y:S01]  /*c0eb0*/  LDL.LU R11, [R1+0x5ec] ;  /* 0x0005ec00010b7983 */ /* 0x000ee20000300800 */
[----:B------:R-:W4:Y:S01]  /*c0ec0*/  LDL.LU R12, [R1+0x620] ;  /* 0x00062000010c7983 */ /* 0x000f220000300800 */
[----:B------:R-:W4:Y:S02]  /*c0ed0*/  LDL.LU R13, [R1+0x624] ;  /* 0x00062400010d7983 */ /* 0x000f240000300800 */
[----:B------:R-:W4:Y:S02]  /*c0ee0*/  LDL.LU R14, [R1+0x628] ;  /* 0x00062800010e7983 */ /* 0x000f240000300800 */
        /* <DEDUP_REMOVED lines=9> */
[----:B0-----:R-:W4:Y:S01]  /*c0f80*/  LDL.LU.64 R8, [R1+0x190] ;  /* 0x0001900001087983 */ /* 0x001f220000300a00 */
[----:B------:R-:W2:Y:S02]  /*c0f90*/  LDL.LU R20, [R1+0x5c0] ;  /* 0x0005c00001147983 */ /* 0x000ea40000300800 */
        /* <DEDUP_REMOVED lines=25> */
[----:B------:R-:W-:Y:S02]  /*c1130*/  STL.64 [R1+0x5060], R6 ;  /* 0x0050600601007387 */ /* 0x000fe40000100a00 */
[----:B------:R0:W-:Y:S02]  /*c1140*/  STL.64 [R1+0x5058], R4 ;  /* 0x0050580401007387 */ /* 0x0001e40000100a00 */
[----:B0-----:R-:W4:Y:S01]  /*c1150*/  LDL.LU R4, [R1+0x5d0] ;  /* 0x0005d00001047983 */ /* 0x001f220000300800 */
[----:B------:R-:W4:Y:S02]  /*c1160*/  LDL.LU R5, [R1+0x5d4] ;  /* 0x0005d40001057983 */ /* 0x000f240000300800 */
[----:B------:R-:W4:Y:S02]  /*c1170*/  LDL.LU R6, [R1+0x5d8] ;  /* 0x0005d80001067983 */ /* 0x000f240000300800 */
[----:B------:R-:W4:Y:S01]  /*c1180*/  LDL.LU R7, [R1+0x5dc] ;  /* 0x0005dc0001077983 */ /* 0x000f220000300800 */
[----:B------:R0:W-:Y:S01]  /*c1190*/  STL.64 [R1+0x620], R12 ;  /* 0x0006200c01007387 */ /* 0x0001e20000100a00 */
[----:B------:R1:W-:Y:S03]  /*c11a0*/  STL.64 [R1+0x628], R14 ;  /* 0x0006280e01007387 */ /* 0x0003e60000100a00 */
[----:B0-----:R-:W2:Y:S01]  /*c11b0*/  LDL.LU.64 R12, [R1+0x5230] ;  /* 0x00523000010c7983 */ /* 0x001ea20000300a00 */
[----:B-1----:R-:W-:-:S02]  /*c11c0*/  IMAD.MOV.U32 R15, RZ, RZ, R8 ;  /* 0x000000ffff0f7224 */ /* 0x002fc400078e0008 */
[----:B------:R-:W-:Y:S02]  /*c11d0*/  IMAD.MOV.U32 R14, RZ, RZ, R9 ;  /* 0x000000ffff0e7224 */ /* 0x000fe400078e0009 */
[----:B------:R-:W2:Y:S03]  /*c11e0*/  LDL.LU.64 R8, [R1+0x5228] ;  /* 0x0052280001087983 */ /* 0x000ea60000300a00 */
[----:B------:R-:W-:Y:S01]  /*c11f0*/  STL.64 [R1+0x5088], R14 ;  /* 0x0050880e01007387 */ /* 0x000fe20000100a00 */
[C---:B--2---:R-:W-:Y:S01]  /*c1200*/  HMMA.16816.F32.BF16 R20, R16.reuse, R8, R20 ;  /* 0x000000081014723c */ /* 0x044fe20000041814 */
[----:B------:R0:W-:Y:S01]  /*c1210*/  STL.64 [R1+0x5080], R12 ;  /* 0x0050800c01007387 */ /* 0x0001e20000100a00 */
[----:B------:R-:W-:Y:S02]  /*c1220*/  IMAD.MOV.U32 R0, RZ, RZ, R8 ;  /* 0x000000ffff007224 */ /* 0x000fe400078e0008 */
[----:B------:R-:W-:Y:S01]  /*c1230*/  IMAD.MOV.U32 R2, RZ, RZ, R9 ;  /* 0x000000ffff027224 */ /* 0x000fe200078e0009 */
[----:B0-----:R-:W2:Y:S11]  /*c1240*/  LDL.LU.64 R12, [R1+0x150] ;  /* 0x00015000010c7983 */ /* 0x001eb60000300a00 */
[----:B------:R-:W-:Y:S07]  /*c1250*/  @!UPT UIADD3 URZ, URZ, URZ, URZ ;  /* 0x0000003f3f3ff290 */ /* 0x000fee000fffe03f */
        /* <DEDUP_REMOVED lines=28> */
[----:B------:R-:W-:Y:S01]  /*c1420*/  STL [R1+0x4f98], R28 ;  /* 0x004f981c01007387 */ /* 0x000fe20000100800 */
[----:B------:R-:W-:Y:S01]  /*c1430*/  STL [R1+0x4f94], R0 ;  /* 0x004f940001007387 */ /* 0x000fe20000100800 */
[----:B--2---:R-:W-:Y:S11]  /*c1440*/  HMMA.16816.F32.BF16 R8, R16, R12, R8 ;  /* 0x0000000c1008723c */ /* 0x004ff60000041808 */
[----:B------:R-:W-:Y:S11]  /*c1450*/  @!UPT UIADD3 URZ, URZ, URZ, URZ ;  /* 0x0000003f3f3ff290 */ /* 0x000ff6000fffe03f */
[----:B------:R-:W-:Y:S01]  /*c1460*/  @!UPT UIADD3 URZ, URZ, URZ, URZ ;  /* 0x0000003f3f3ff290 */ /* 0x000fe2000fffe03f */
[----:B------:R0:W-:Y:S01]  /*c1470*/  STL.64 [R1+0x5e0], R8 ;  /* 0x0005e00801007387 */ /* 0x0001e20000100a00 */
[----:B------:R-:W-:Y:S03]  /*c1480*/  STL.64 [R1+0x5e8], R10 ;  /* 0x0005e80a01007387 */ /* 0x000fe60000100a00 */
[----:B0-----:R-:W4:Y:S01]  /*c1490*/  LDL.LU.64 R8, [R1+0x51d0] ;  /* 0x0051d00001087983 */ /* 0x001f220000300a00 */
[----:B------:R-:W-:Y:S02]  /*c14a0*/  IMAD.MOV.U32 R2, RZ, RZ, R13 ;  /* 0x000000ffff027224 */ /* 0x000fe400078e000d */
[----:B------:R-:W-:-:S03]  /*c14b0*/  IMAD.MOV.U32 R29, RZ, RZ, R12 ;  /* 0x000000ffff1d7224 */ /* 0x000fc600078e000c */
[----:B------:R-:W-:Y:S02]  /*c14c0*/  STL [R1+0x4fa0], R2 ;  /* 0x004fa00201007387 */ /* 0x000fe40000100800 */
[----:B------:R-:W-:Y:S01]  /*c14d0*/  STL [R1+0x4f9c], R29 ;  /* 0x004f9c1d01007387 */ /* 0x000fe20000100800 */
[C---:B----4-:R-:W-:Y:S01]  /*c14e0*/  HMMA.16816.F32.BF16 R4, R16.reuse, R8, R4 ;  /* 0x000000081004723c */ /* 0x050fe20000041804 */
[----:B------:R-:W-:Y:S02]  /*c14f0*/  IMAD.MOV.U32 R3, RZ, RZ, R9 ;  /* 0x000000ffff037224 */ /* 0x000fe400078e0009 */
        /* <DEDUP_REMOVED lines=116> */
[----:B------:R-:W-:-:S03]  /*c1c40*/  IMAD.MOV.U32 R0, RZ, RZ, R12 ;  /* 0x000000ffff007224 */ /* 0x000fc600078e000c */
[----:B------:R-:W-:Y:S02]  /*c1c50*/  STL [R1+0x4fd8], R3 ;  /* 0x004fd80301007387 */ /* 0x000fe40000100800 */
[----:B------:R-:W-:Y:S02]  /*c1c60*/  STL [R1+0x4fd4], R0 ;  /* 0x004fd40001007387 */ /* 0x000fe40000100800 */
[----:B---3--:R-:W-:Y:S02]  /*c1c70*/  IMAD.MOV.U32 R28, RZ, RZ, R9 ;  /* 0x000000ffff1c7224 */ /* 0x008fe400078e0009 */
[----:B------:R-:W-:Y:S01]  /*c1c80*/  IMAD.MOV.U32 R29, RZ, RZ, R8 ;  /* 0x000000ffff1d7224 */ /* 0x000fe200078e0008 */
[C---:B--2---:R-:W-:Y:S11]  /*c1c90*/  HMMA.16816.F32.BF16 R4, R16.reuse, R8, R4 ;  /* 0x000000081004723c */ /* 0x044ff60000041804 */
[----:B------:R-:W-:Y:S11]  /*c1ca0*/  @!UPT UIADD3 URZ, URZ, URZ, URZ ;  /* 0x0000003f3f3ff290 */ /* 0x000ff6000fffe03f */
[----:B------:R-:W-:Y:S01]  /*c1cb0*/  @!UPT UIADD3 URZ, URZ, URZ, URZ ;  /* 0x0000003f3f3ff290 */ /* 0x000fe2000fffe03f */
[----:B------:R-:W-:Y:S01]  /*c1cc0*/  STL.64 [R1+0x560], R4 ;  /* 0x0005600401007387 */ /* 0x000fe20000100a00 */
[----:B------:R0:W-:Y:S02]  /*c1cd0*/  STL.64 [R1+0x568], R6 ;  /* 0x0005680601007387 */ /* 0x0001e40000100a00 */
[----:B0-----:R-:W-:Y:S01]  /*c1ce0*/  HMMA.16816.F32.BF16 R4, R16, R24, R20 ;  /* 0x000000181004723c */ /* 0x001fe20000041814 */
        /* <DEDUP_REMOVED lines=125> */
[----:B------:R0:W-:Y:S01]  /*c24c0*/  STL.64 [R1+0x4e0], R4 ;  /* 0x0004e00401007387 */ /* 0x0001e20000100a00 */
[----:B------:R-:W-:Y:S02]  /*c24d0*/  STL.64 [R1+0x4e8], R6 ;  /* 0x0004e80601007387 */ /* 0x000fe40000100a00 */
[----:B------:R-:W2:Y:S02]  /*c24e0*/  LDL.LU R12, [R1+0x480] ;  /* 0x00048000010c7983 */ /* 0x000ea40000300800 */
[----:B------:R-:W2:Y:S01]  /*c24f0*/  LDL.LU R13, [R1+0x484] ;  /* 0x00048400010d7983 */ /* 0x000ea20000300800 */
[----:B------:R-:W3:Y:S01]  /*c2500*/  LDL.LU R14, [R1+0x488] ;  /* 0x00048800010e7983 */ /* 0x000ee20000300800 */
[----:B------:R-:W3:Y:S03]  /*c2510*/  LDL.LU R15, [R1+0x48c] ;  /* 0x00048c00010f7983 */ /* 0x000ee60000300800 */
[----:B0-----:R-:W4:Y:S01]  /*c2520*/  LDL.LU.64 R4, [R1+0x40] ;  /* 0x0000400001047983 */ /* 0x001f220000300a00 */
[----:B------:R-:W2:Y:S02]  /*c2530*/  LDL.LU R8, [R1+0x4c0] ;  /* 0x0004c00001087983 */ /* 0x000ea40000300800 */
[----:B------:R-:W2:Y:S02]  /*c2540*/  LDL.LU R9, [R1+0x4c4] ;  /* 0x0004c40001097983 */ /* 0x000ea40000300800 */
[----:B------:R-:W2:Y:S01]  /*c2550*/  LDL.LU R10, [R1+0x4c8] ;  /* 0x0004c800010a7983 */ /* 0x000ea20000300800 */
[----:B------:R-:W2:Y:S04]  /*c2560*/  LDL.LU R11, [R1+0x4cc] ;  /* 0x0004cc00010b7983 */ /* 0x000ea80000300800 */
[----:B--2---:R-:W-:Y:S01]  /*c2570*/  STL.64 [R1+0x50e8], R10 ;  /* 0x0050e80a01007387 */ /* 0x004fe20000100a00 */
[----:B------:R0:W-:Y:S03]  /*c2580*/  STL.64 [R1+0x50e0], R8 ;  /* 0x0050e00801007387 */ /* 0x0001e60000100a00 */
[----:B0-----:R-:W4:Y:S01]  /*c2590*/  LDL.LU R8, [R1+0x4d0] ;  /* 0x0004d00001087983 */ /* 0x001f220000300800 */
[----:B------:R-:W4:Y:S02]  /*c25a0*/  LDL.LU R9, [R1+0x4d4] ;  /* 0x0004d40001097983 */ /* 0x000f240000300800 */
[----:B------:R-:W4:Y:S02]  /*c25b0*/  LDL.LU R10, [R1+0x4d8] ;  /* 0x0004d800010a7983 */ /* 0x000f240000300800 */
[----:B------:R-:W4:Y:S01]  /*c25c0*/  LDL.LU R11, [R1+0x4dc] ;  /* 0x0004dc00010b7983 */ /* 0x000f220000300800 */
[----:B------:R-:W2:Y:S01]  /*c25d0*/  LDL.LU.64 R20, [R1+0x30] ;  /* 0x0000300001147983 */ /* 0x000ea20000300a00 */
        /* <DEDUP_REMOVED lines=8> */
[----:B0-----:R-:W2:Y:S01]  /*c2660*/  LDL.LU.64 R12, [R1+0x10] ;  /* 0x00001000010c7983 */ /* 0x001ea20000300a00 */
[----:B------:R-:W-:-:S02]  /*c2670*/  IMAD.MOV.U32 R29, RZ, RZ, R24 ;  /* 0x000000ffff1d7224 */ /* 0x000fc400078e0018 */
[----:B------:R-:W-:Y:S01]  /*c2680*/  IMAD.MOV.U32 R3, RZ, RZ, R25 ;  /* 0x000000ffff037224 */ /* 0x000fe200078e0019 */
[----:B--2---:R0:W-:Y:S04]  /*c2690*/  STL.64 [R1+0x50c8], R12 ;  /* 0x0050c80c01007387 */ /* 0x0041e80000100a00 */
[----:B0-----:R-:W2:Y:S01]  /*c26a0*/  LDL.LU.64 R12, [R1+0x20] ;  /* 0x00002000010c7983 */ /* 0x001ea20000300a00 */
[----:B------:R-:W3:Y:S01]  /*c26b0*/  LDL.LU.64 R24, [R1] ;  /* 0x0000000001187983 */ /* 0x000ee20000300a00 */
[----:B----4-:R-:W-:Y:S02]  /*c26c0*/  HMMA.16816.F32.BF16 R8, R16, R4, R8 ;  /* 0x000000041008723c */ /* 0x010fe40000041808 */
        /* <DEDUP_REMOVED lines=11> */
[----:B------:R-:W-:Y:S01]  /*c2780*/  STL [R1+0x5020], R3 ;  /* 0x0050200301007387 */ /* 0x000fe20000100800 */
[----:B------:R-:W-:Y:S02]  /*c2790*/  STL [R1+0x501c], R29 ;  /* 0x00501c1d01007387 */ /* 0x000fe40000100800 */
[----:B------:R-:W-:Y:S02]  /*c27a0*/  STL.64 [R1+0x4d0], R8 ;  /* 0x0004d00801007387 */ /* 0x000fe40000100a00 */
[----:B------:R0:W-:Y:S02]  /*c27b0*/  STL.64 [R1+0x4d8], R10 ;  /* 0x0004d80a01007387 */ /* 0x0001e40000100a00 */
[----:B0-----:R-:W4:Y:S01]  /*c27c0*/  LDL.LU.64 R10, [R1+0x50e8] ;  /* 0x0050e800010a7983 */ /* 0x001f220000300a00 */
[----:B------:R-:W4:Y:S02]  /*c27d0*/  LDL.LU.64 R8, [R1+0x50e0] ;  /* 0x0050e00001087983 */ /* 0x000f240000300a00 */
[----:B------:R-:W-:-:S02]  /*c27e0*/  IMAD.MOV.U32 R0, RZ, RZ, R4 ;  /* 0x000000ffff007224 */ /* 0x000fc400078e0004 */
[----:B------:R-:W-:-:S05]  /*c27f0*/  IMAD.MOV.U32 R28, RZ, RZ, R5 ;  /* 0x000000ffff1c7224 */ /* 0x000fca00078e0005 */
[----:B------:R-:W-:Y:S01]  /*c2800*/  STL [R1+0x5028], R28 ;  /* 0x0050281c01007387 */ /* 0x000fe20000100800 */
[----:B------:R0:W-:Y:S02]  /*c2810*/  STL [R1+0x5024], R0 ;  /* 0x0050240001007387 */ /* 0x0001e40000100800 */
[----:B------:R-:W-:Y:S02]  /*c2820*/  IMAD.MOV.U32 R29, RZ, RZ, R20 ;  /* 0x000000ffff1d7224 */ /* 0x000fe400078e0014 */
[----:B------:R-:W-:Y:S02]  /*c2830*/  IMAD.MOV.U32 R2, RZ, RZ, R21 ;  /* 0x000000ffff027224 */ /* 0x000fe400078e0015 */
[----:B--2---:R-:W-:Y:S02]  /*c2840*/  IMAD.MOV.U32 R3, RZ, RZ, R13 ;  /* 0x000000ffff037224 */ /* 0x004fe400078e000d */
[----:B0-----:R-:W-:Y:S01]  /*c2850*/  IMAD.MOV.U32 R0, RZ, RZ, R12 ;  /* 0x000000ffff007224 */ /* 0x001fe200078e000c */
[C---:B---3--:R-:W-:Y:S08]  /*c2860*/  HMMA.16816.F32.BF16 R24, R16.reuse, R12, R24 ;  /* 0x0000000c1018723c */ /* 0x048ff00000041818 */
[C---:B----4-:R-:W-:Y:S11]  /*c2870*/  HMMA.16816.F32.BF16 R4, R16.reuse, R20, R8 ;  /* 0x000000141004723c */ /* 0x050ff60000041808 */
[----:B------:R-:W-:Y:S11]  /*c2880*/  @!UPT UIADD3 URZ, URZ, URZ, URZ ;  /* 0x0000003f3f3ff290 */ /* 0x000ff6000fffe03f */
[----:B------:R-:W-:Y:S01]  /*c2890*/  @!UPT UIADD3 URZ, URZ, URZ, URZ ;  /* 0x0000003f3f3ff290 */ /* 0x000fe2000fffe03f */
[----:B------:R0:W-:Y:S01]  /*c28a0*/  STL.64 [R1+0x4c0], R4 ;  /* 0x0004c00401007387 */ /* 0x0001e20000100a00 */
[----:B------:R1:W-:Y:S02]  /*c28b0*/  STL.64 [R1+0x4c8], R6 ;  /* 0x0004c80601007387 */ /* 0x0003e40000100a00 */
[----:B------:R-:W2:Y:S02]  /*c28c0*/  LDL.LU R8, [R1+0x470] ;  /* 0x0004700001087983 */ /* 0x000ea40000300800 */
[----:B------:R-:W2:Y:S01]  /*c28d0*/  LDL.LU R9, [R1+0x474] ;  /* 0x0004740001097983 */ /* 0x000ea20000300800 */
[----:B------:R-:W2:Y:S01]  /*c28e0*/  LDL.LU R10, [R1+0x478] ;  /* 0x00047800010a7983 */ /* 0x000ea20000300800 */
[----:B------:R-:W2:Y:S03]  /*c28f0*/  LDL.LU R11, [R1+0x47c] ;  /* 0x00047c00010b7983 */ /* 0x000ea60000300800 */
[----:B0-----:R-:W3:Y:S01]  /*c2900*/  LDL.LU R4, [R1+0x460] ;  /* 0x0004600001047983 */ /* 0x001ee20000300800 */
[----:B------:R-:W3:Y:S02]  /*c2910*/  LDL.LU R5, [R1+0x464] ;  /* 0x0004640001057983 */ /* 0x000ee40000300800 */
[----:B-1----:R-:W3:Y:S02]  /*c2920*/  LDL.LU R6, [R1+0x468] ;  /* 0x0004680001067983 */ /* 0x002ee40000300800 */
[----:B------:R-:W3:Y:S01]  /*c2930*/  LDL.LU R7, [R1+0x46c] ;  /* 0x00046c0001077983 */ /* 0x000ee20000300800 */
[----:B------:R-:W4:Y:S01]  /*c2940*/  LDL.LU R20, [R1+0x3c0] ;  /* 0x0003c00001147983 */ /* 0x000f220000300800 */
[----:B------:R-:W4:Y:S02]  /*c2950*/  LDL.LU R21, [R1+0x3c4] ;  /* 0x0003c40001157983 */ /* 0x000f240000300800 */
[----:B------:R-:W4:Y:S02]  /*c2960*/  LDL.LU R22, [R1+0x3c8] ;  /* 0x0003c80001167983 */ /* 0x000f240000300800 */
[----:B------:R-:W4:Y:S01]  /*c2970*/  LDL.LU R23, [R1+0x3cc] ;  /* 0x0003cc0001177983 */ /* 0x000f220000300800 */
[----:B------:R-:W-:Y:S01]  /*c2980*/  STL [R1+0x5030], R2 ;  /* 0x0050300201007387 */ /* 0x000fe20000100800 */
[----:B------:R-:W-:Y:S02]  /*c2990*/  STL [R1+0x502c], R29 ;  /* 0x00502c1d01007387 */ /* 0x000fe40000100800 */
[----:B------:R-:W-:Y:S02]  /*c29a0*/  STL.64 [R1+0x4b0], R24 ;  /* 0x0004b01801007387 */ /* 0x000fe40000100a00 */
[----:B------:R0:W-:Y:S02]  /*c29b0*/  STL.64 [R1+0x4b8], R26 ;  /* 0x0004b81a01007387 */ /* 0x0001e40000100a00 */
        /* <DEDUP_REMOVED lines=29> */
[----:B------:R-:W2:Y:S02]  /*c2b90*/  LDL.LU.64 R12, [R1+0x5080] ;  /* 0x00508000010c7983 */ /* 0x000ea40000300a00 */
[----:B------:R-:W-:Y:S02]  /*c2ba0*/  STL.64 [R1+0x4d28], R26 ;  /* 0x004d281a01007387 */ /* 0x000fe40000100a00 */
[----:B------:R0:W-:Y:S01]  /*c2bb0*/  STL.64 [R1+0x4d20], R24 ;  /* 0x004d201801007387 */ /* 0x0001e20000100a00 */
[----:B--2---:R-:W-:Y:S01]  /*c2bc0*/  HMMA.16816.F32.BF16 R8, R16, R12, R8 ;  /* 0x0000000c1008723c */ /* 0x004fe20000041808 */
[----:B0-----:R-:W-:-:S02]  /*c2bd0*/  IMAD.MOV.U32 R24, RZ, RZ, R15 ;  /* 0x000000ffff187224 */ /* 0x001fc400078e000f */
[----:B------:R-:W-:Y:S01]  /*c2be0*/  IMAD.MOV.U32 R25, RZ, RZ, R14 ;  /* 0x000000ffff197224 */ /* 0x000fe200078e000e */
[----:B------:R-:W2:Y:S01]  /*c2bf0*/  LDL.LU R15, [R1+0x507c] ;  /* 0x00507c00010f7983 */ /* 0x000ea20000300800 */
[----:B------:R-:W2:Y:S03]  /*c2c00*/  LDL.LU R14, [R1+0x5078] ;  /* 0x00507800010e7983 */ /* 0x000ea60000300800 */
[----:B------:R0:W-:Y:S04]  /*c2c10*/  STL.64 [R1+0x5038], R24 ;  /* 0x0050381801007387 */ /* 0x0001e80000100a00 */
[----:B0-----:R-:W3:Y:S01]  /*c2c20*/  LDL.LU R24, [R1+0x3b0] ;  /* 0x0003b00001187983 */ /* 0x001ee20000300800 */
[----:B------:R-:W3:Y:S02]  /*c2c30*/  LDL.LU R25, [R1+0x3b4] ;  /* 0x0003b40001197983 */ /* 0x000ee40000300800 */
[----:B------:R-:W3:Y:S02]  /*c2c40*/  LDL.LU R26, [R1+0x3b8] ;  /* 0x0003b800011a7983 */ /* 0x000ee40000300800 */
[----:B------:R-:W3:Y:S06]  /*c2c50*/  LDL.LU R27, [R1+0x3bc] ;  /* 0x0003bc00011b7983 */ /* 0x000eec0000300800 */
[----:B------:R-:W-:Y:S01]  /*c2c60*/  STL.64 [R1+0x470], R8 ;  /* 0x0004700801007387 */ /* 0x000fe20000100a00 */
[----:B------:R0:W-:Y:S03]  /*c2c70*/  STL.64 [R1+0x478], R10 ;  /* 0x0004780a01007387 */ /* 0x0001e60000100a00 */
[----:B0-----:R-:W3:Y:S01]  /*c2c80*/  LDL.LU.64 R10, [R1+0x5070] ;  /* 0x00507000010a7983 */ /* 0x001ee20000300a00 */
[----:B------:R-:W3:Y:S03]  /*c2c90*/  LDL.LU.64 R8, [R1+0x5068] ;  /* 0x0050680001087983 */ /* 0x000ee60000300a00 */
[----:B--2---:R-:W-:Y:S01]  /*c2ca0*/  STL.64 [R1+0x4d18], R14 ;  /* 0x004d180e01007387 */ /* 0x004fe20000100a00 */
[----:B------:R0:W-:Y:S03]  /*c2cb0*/  STL.64 [R1+0x4d10], R12 ;  /* 0x004d100c01007387 */ /* 0x0001e60000100a00 */
[----:B0-----:R-:W2:Y:S01]  /*c2cc0*/  LDL.LU R12, [R1+0x390] ;  /* 0x00039000010c7983 */ /* 0x001ea20000300800 */
[----:B------:R-:W2:Y:S02]  /*c2cd0*/  LDL.LU R13, [R1+0x394] ;  /* 0x00039400010d7983 */ /* 0x000ea40000300800 */
[----:B------:R-:W2:Y:S02]  /*c2ce0*/  LDL.LU R14, [R1+0x398] ;  /* 0x00039800010e7983 */ /* 0x000ea40000300800 */
[----:B------:R-:W2:Y:S01]  /*c2cf0*/  LDL.LU R15, [R1+0x39c] ;  /* 0x00039c00010f7983 */ /* 0x000ea20000300800 */
[C---:B---3--:R-:W-:Y:S11]  /*c2d00*/  HMMA.16816.F32.BF16 R4, R16.reuse, R8, R4 ;  /* 0x000000081004723c */ /* 0x048ff60000041804 */
[----:B------:R-:W-:Y:S11]  /*c2d10*/  @!UPT UIADD3 URZ, URZ, URZ, URZ ;  /* 0x0000003f3f3ff290 */ /* 0x000ff6000fffe03f */
[----:B------:R-:W-:Y:S01]  /*c2d20*/  @!UPT UIADD3 URZ, URZ, URZ, URZ ;  /* 0x0000003f3f3ff290 */ /* 0x000fe2000fffe03f */
[----:B------:R-:W-:Y:S01]  /*c2d30*/  STL.64 [R1+0x460], R4 ;  /* 0x0004600401007387 */ /* 0x000fe20000100a00 */
[----:B------:R0:W-:Y:S03]  /*c2d40*/  STL.64 [R1+0x468], R6 ;  /* 0x0004680601007387 */ /* 0x0001e60000100a00 */
[----:B0-----:R-:W3:Y:S01]  /*c2d50*/  LDL.LU.64 R6, [R1+0x5060] ;  /* 0x0050600001067983 */ /* 0x001ee20000300a00 */
[----:B------:R-:W4:Y:S02]  /*c2d60*/  LDL.LU.64 R4, [R1+0x5058] ;  /* 0x0050580001047983 */ /* 0x000f240000300a00 */
[----:B------:R3:W-:Y:S02]  /*c2d70*/  STL.64 [R1+0x4d08], R8 ;  /* 0x004d080801007387 */ /* 0x0007e40000100a00 */
[----:B---3--:R-:W-:Y:S02]  /*c2d80*/  IMAD.MOV.U32 R8, RZ, RZ, R6 ;  /* 0x000000ffff087224 */ /* 0x008fe400078e0006 */
[----:B------:R-:W-:Y:S01]  /*c2d90*/  IMAD.MOV.U32 R9, RZ, RZ, R7 ;  /* 0x000000ffff097224 */ /* 0x000fe200078e0007 */
[----:B------:R-:W3:Y:S01]  /*c2da0*/  LDL.LU R6, [R1+0x5054] ;  /* 0x0050540001067983 */ /* 0x000ee20000300800 */
[----:B------:R-:W3:Y:S01]  /*c2db0*/  LDL.LU R7, [R1+0x5050] ;  /* 0x0050500001077983 */ /* 0x000ee20000300800 */
[----:B----4-:R-:W-:Y:S01]  /*c2dc0*/  HMMA.16816.F32.BF16 R16, R16, R4, R20 ;  /* 0x000000041010723c */ /* 0x010fe20000041814 */
        /* <DEDUP_REMOVED lines=9> */
[----:B---3--:R-:W-:Y:S01]  /*c2e60*/  STL.64 [R1+0x4d00], R6 ;  /* 0x004d000601007387 */ /* 0x008fe20000100a00 */
[----:B------:R0:W-:Y:S02]  /*c2e70*/  STL.64 [R1+0x4cf8], R4 ;  /* 0x004cf80401007387 */ /* 0x0001e40000100a00 */
[----:B0-----:R-:W-:-:S02]  /*c2e80*/  IMAD.MOV.U32 R4, RZ, RZ, R11 ;  /* 0x000000ffff047224 */ /* 0x001fc400078e000b */
[----:B------:R-:W-:-:S07]  /*c2e90*/  IMAD.MOV.U32 R5, RZ, RZ, R10 ;  /* 0x000000ffff057224 */ /* 0x000fce00078e000a */
[C---:B----4-:R-:W-:Y:S01]  /*c2ea0*/  HMMA.16816.F32.BF16 R4, R20.reuse, R4, R24 ;  /* 0x000000041404723c */ /* 0x050fe20000041818 */
[----:B------:R-:W3:Y:S07]  /*c2eb0*/  LDL.LU.64 R24, [R1+0x5038] ;  /* 0x0050380001187983 */ /* 0x000eee0000300a00 */
[C---:B--2---:R-:W-:Y:S11]  /*c2ec0*/  HMMA.16816.F32.BF16 R16, R20.reuse, R8, R16 ;  /* 0x000000081410723c */ /* 0x044ff60000041810 */
[----:B------:R-:W-:Y:S04]  /*c2ed0*/  @!UPT UIADD3 URZ, URZ, URZ, URZ ;  /* 0x0000003f3f3ff290 */ /* 0x000fe8000fffe03f */
[----:B------:R-:W-:Y:S01]  /*c2ee0*/  STL.64 [R1+0x3b0], R4 ;  /* 0x0003b00401007387 */ /* 0x000fe20000100a00 */
[----:B------:R3:W-:Y:S02]  /*c2ef0*/  STL.64 [R1+0x3b8], R6 ;  /* 0x0003b80601007387 */ /* 0x0007e40000100a00 */
[----:B------:R-:W2:Y:S05]  /*c2f00*/  LDL.LU R8, [R1+0x1e0] ;  /* 0x0001e00001087983 */ /* 0x000eaa0000300800 */
[----:B------:R-:W-:Y:S01]  /*c2f10*/  STL.64 [R1+0x3a0], R16 ;  /* 0x0003a01001007387 */ /* 0x000fe20000100a00 */
[----:B------:R-:W-:Y:S01]  /*c2f20*/  STL.64 [R1+0x3a8], R18 ;  /* 0x0003a81201007387 */ /* 0x000fe20000100a00 */
[----:B---3--:R-:W-:Y:S11]  /*c2f30*/  HMMA.16816.F32.BF16 R4, R20, R24, R12 ;  /* 0x000000181404723c */ /* 0x008ff6000004180c */
[----:B------:R-:W-:Y:S11]  /*c2f40*/  @!UPT UIADD3 URZ, URZ, URZ, URZ ;  /* 0x0000003f3f3ff290 */ /* 0x000ff6000fffe03f */
[----:B------:R-:W-:Y:S01]  /*c2f50*/  @!UPT UIADD3 URZ, URZ, URZ, URZ ;  /* 0x0000003f3f3ff290 */ /* 0x000fe2000fffe03f */
[----:B------:R-:W-:Y:S01]  /*c2f60*/  STL.64 [R1+0x390], R4 ;  /* 0x0003900401007387 */ /* 0x000fe20000100a00 */
[----:B------:R-:W-:Y:S02]  /*c2f70*/  STL.64 [R1+0x398], R6 ;  /* 0x0003980601007387 */ /* 0x000fe40000100a00 */
[----:B------:R-:W2:Y:S02]  /*c2f80*/  LDL.LU R9, [R1+0x1e4] ;  /* 0x0001e40001097983 */ /* 0x000ea40000300800 */
[----:B------:R-:W3:Y:S01]  /*c2f90*/  LDL.LU R10, [R1+0x1e8] ;  /* 0x0001e800010a7983 */ /* 0x000ee20000300800 */
[----:B------:R-:W3:Y:S01]  /*c2fa0*/  LDL.LU R11, [R1+0x1ec] ;  /* 0x0001ec00010b7983 */ /* 0x000ee20000300800 */
[----:B------:R-:W-:Y:S02]  /*c2fb0*/  IMAD.MOV.U32 R24, RZ, RZ, R0 ;  /* 0x000000ffff187224 */ /* 0x000fe400078e0000 */
        /* <DEDUP_REMOVED lines=33> */
[----:B---3--:R-:W-:Y:S01]  /*c31d0*/  IMAD.MOV.U32 R25, RZ, RZ, R2 ;  /* 0x000000ffff197224 */ /* 0x008fe200078e0002 */
[----:B--2---:R-:W-:Y:S01]  /*c31e0*/  STL.64 [R1+0x4d80], R10 ;  /* 0x004d800a01007387 */ /* 0x004fe20000100a00 */
[----:B------:R-:W-:Y:S02]  /*c31f0*/  STL.64 [R1+0x4d78], R8 ;  /* 0x004d780801007387 */ /* 0x000fe40000100a00 */
[----:B------:R-:W2:Y:S02]  /*c3200*/  LDL.LU R29, [R1+0x501c] ;  /* 0x00501c00011d7983 */ /* 0x000ea40000300800 */
[----:B------:R-:W3:Y:S01]  /*c3210*/  LDL.LU R2, [R1+0x5018] ;  /* 0x0050180001027983 */ /* 0x000ee20000300800 */
[----:B------:R0:W-:Y:S02]  /*c3220*/  STL.64 [R1+0x4d88], R24 ;  /* 0x004d881801007387 */ /* 0x0001e40000100a00 */
[----:B0-----:R-:W-:Y:S02]  /*c3230*/  IMAD.MOV.U32 R24, RZ, RZ, R0 ;  /* 0x000000ffff187224 */ /* 0x001fe400078e0000 */
[----:B----4-:R-:W-:Y:S01]  /*c3240*/  IMAD.MOV.U32 R25, RZ, RZ, R28 ;  /* 0x000000ffff197224 */ /* 0x010fe200078e001c */
        /* <DEDUP_REMOVED lines=153> */
[----:B------:R-:W-:Y:S01]  /*c3be0*/  STL.64 [R1+0x4f08], R24 ;  /* 0x004f081801007387 */ /* 0x000fe20000100a00 */
        /* <DEDUP_REMOVED lines=10> */
[----:B------:R0:W-:Y:S02]  /*c3c90*/  STL.64 [R1+0x4f10], R16 ;  /* 0x004f101001007387 */ /* 0x0001e40000100a00 */
[----:B0-----:R-:W-:-:S02]  /*c3ca0*/  IMAD.MOV.U32 R16, RZ, RZ, R29 ;  /* 0x000000ffff107224 */ /* 0x001fc400078e001d */
        /* <DEDUP_REMOVED lines=9> */
[----:B----4-:R-:W-:Y:S02]  /*c3d40*/  IMAD.MOV.U32 R16, RZ, RZ, R0 ;  /* 0x000000ffff107224 */ /* 0x010fe400078e0000 */
[----:B------:R-:W4:Y:S01]  /*c3d50*/  LDL.LU R0, [R1+0x4f84] ;  /* 0x004f840001007983 */ /* 0x000f220000300800 */
[----:B------:R-:W3:Y:S02]  /*c3d60*/  LDL.LU R28, [R1+0x4f80] ;  /* 0x004f8000011c7983 */ /* 0x000ee40000300800 */
[----:B------:R-:W-:Y:S01]  /*c3d70*/  STL.64 [R1+0x4f40], R16 ;  /* 0x004f401001007387 */ /* 0x000fe20000100a00 */
        /* <DEDUP_REMOVED lines=56> */
[----:B------:R-:W2:Y:S01]  /*c4100*/  LDL.LU R4, [R1+0x1d0] ;  /* 0x0001d00001047983 */ /* 0x000ea20000300800 */
[----:B------:R-:W2:Y:S02]  /*c4110*/  LDL.LU R5, [R1+0x1d4] ;  /* 0x0001d40001057983 */ /* 0x000ea40000300800 */
[----:B------:R-:W2:Y:S02]  /*c4120*/  LDL.LU R6, [R1+0x1d8] ;  /* 0x0001d80001067983 */ /* 0x000ea40000300800 */
[----:B------:R-:W2:Y:S01]  /*c4130*/  LDL.LU R7, [R1+0x1dc] ;  /* 0x0001dc0001077983 */ /* 0x000ea20000300800 */
        /* <DEDUP_REMOVED lines=184> */
[----:B------:R1:W-:Y:S03]  /*c4cc0*/  STL.64 [R1+0x1e8], R10 ;  /* 0x0001e80a01007387 */ /* 0x0003e60000100a00 */
[----:B0-----:R-:W1:Y:S01]  /*c4cd0*/  LDL.LU.64 R8, [R1+0x4d08] ;  /* 0x004d080001087983 */ /* 0x001e620000300a00 */
[----:B------:R-:W2:Y:S02]  /*c4ce0*/  LDL R13, [R1+0x3ac8] ;  /* 0x003ac800010d7983 */ /* 0x000ea40000100800 */
[----:B---3--:R-:W-:Y:S01]  /*c4cf0*/  STL.64 [R1+0x4c28], R14 ;  /* 0x004c280e01007387 */ /* 0x008fe20000100a00 */
[----:B-1----:R-:W-:Y:S01]  /*c4d00*/  HMMA.16816.F32.BF16 R8, R20, R8, R4 ;  /* 0x000000081408723c */ /* 0x002fe20000041804 */
[----:B------:R-:W3:Y:S01]  /*c4d10*/  LDL.LU.64 R6, [R1+0x4d00] ;  /* 0x004d000001067983 */ /* 0x000ee20000300a00 */
[----:B------:R-:W2:Y:S11]  /*c4d20*/  LDL.LU.64 R4, [R1+0x4cf8] ;  /* 0x004cf80001047983 */ /* 0x000eb60000300a00 */
[----:B------:R-:W-:Y:S10]  /*c4d30*/  @!UPT UIADD3 URZ, URZ, URZ, URZ ;  /* 0x0000003f3f3ff290 */ /* 0x000ff4000fffe03f */
[----:B------:R4:W-:Y:S01]  /*c4d40*/  STL [R1+0x1d0], R8 ;  /* 0x0001d00801007387 */ /* 0x0009e20000100800 */
[----:B------:R-:W-:Y:S02]  /*c4d50*/  IMAD.MOV.U32 R24, RZ, RZ, R10 ;  /* 0x000000ffff187224 */ /* 0x000fe400078e000a */
[----:B------:R-:W-:Y:S02]  /*c4d60*/  IMAD.MOV.U32 R2, RZ, RZ, R11 ;  /* 0x000000ffff027224 */ /* 0x000fe400078e000b */
[----:B------:R-:W-:Y:S02]  /*c4d70*/  IMAD.MOV.U32 R25, RZ, RZ, R9 ;  /* 0x000000ffff197224 */ /* 0x000fe400078e0009 */
[----:B------:R-:W-:Y:S02]  /*c4d80*/  IMAD.MOV.U32 R10, RZ, RZ, R29 ;  /* 0x000000ffff0a7224 */ /* 0x000fe400078e001d */
[----:B------:R-:W-:Y:S02]  /*c4d90*/  IMAD.MOV.U32 R11, RZ, RZ, R28 ;  /* 0x000000ffff0b7224 */ /* 0x000fe400078e001c */
[----:B------:R-:W-:-:S02]  /*c4da0*/  IMAD.MOV.U32 R9, RZ, RZ, R3 ;  /* 0x000000ffff097224 */ /* 0x000fc400078e0003 */
[----:B----4-:R-:W-:Y:S02]  /*c4db0*/  IMAD.MOV.U32 R8, RZ, RZ, R0 ;  /* 0x000000ffff087224 */ /* 0x010fe400078e0000 */
[----:B------:R-:W4:Y:S01]  /*c4dc0*/  LDL.LU R0, [R1+0x4cf4] ;  /* 0x004cf40001007983 */ /* 0x000f220000300800 */
[----:B------:R-:W2:Y:S02]  /*c4dd0*/  LDL.LU R3, [R1+0x4cf0] ;  /* 0x004cf00001037983 */ /* 0x000ea40000300800 */
[----:B------:R-:W2:Y:S02]  /*c4de0*/  LDL.LU R29, [R1+0x4cec] ;  /* 0x004cec00011d7983 */ /* 0x000ea40000300800 */
[----:B------:R-:W2:Y:S01]  /*c4df0*/  LDL.LU R28, [R1+0x4ce8] ;  /* 0x004ce800011c7983 */ /* 0x000ea20000300800 */
[----:B------:R0:W-:Y:S01]  /*c4e00*/  STL.64 [R1+0x4cd8], R10 ;  /* 0x004cd80a01007387 */ /* 0x0001e20000100a00 */
[----:B------:R-:W-:Y:S03]  /*c4e10*/  STL.64 [R1+0x4cd0], R8 ;  /* 0x004cd00801007387 */ /* 0x000fe60000100a00 */
[----:B0-----:R-:W2:Y:S04]  /*c4e20*/  LDL.64 R10, [R1+0x1a8] ;  /* 0x0001a800010a7983 */ /* 0x001ea80000100a00 */
[----:B--2---:R0:W-:Y:S04]  /*c4e30*/  STL.64 [R1+0x4ce0], R10 ;  /* 0x004ce00a01007387 */ /* 0x0041e80000100a00 */
[----:B0-----:R-:W2:Y:S01]  /*c4e40*/  LDL.64 R10, [R1+0x1b8] ;  /* 0x0001b800010a7983 */ /* 0x001ea20000100a00 */
[----:B------:R-:W-:Y:S02]  /*c4e50*/  STL [R1+0x44b8], R2 ;  /* 0x0044b80201007387 */ /* 0x000fe40000100800 */
[----:B------:R0:W-:Y:S02]  /*c4e60*/  STL [R1+0x44b4], R24 ;  /* 0x0044b41801007387 */ /* 0x0001e40000100800 */
[----:B------:R1:W-:Y:S01]  /*c4e70*/  STL [R1+0x44b0], R25 ;  /* 0x0044b01901007387 */ /* 0x0003e20000100800 */
[----:B------:R3:W-:Y:S01]  /*c4e80*/  STL.64 [R1+0x4c10], R26 ;  /* 0x004c101a01007387 */ /* 0x0007e20000100a00 */
[----:B0-----:R-:W-:-:S02]  /*c4e90*/  IMAD.MOV.U32 R24, RZ, RZ, R29 ;  /* 0x000000ffff187224 */ /* 0x001fc400078e001d */
[----:B-1----:R-:W-:Y:S02]  /*c4ea0*/  IMAD.MOV.U32 R25, RZ, RZ, R28 ;  /* 0x000000ffff197224 */ /* 0x002fe400078e001c */
[----:B---3--:R-:W-:Y:S02]  /*c4eb0*/  IMAD.MOV.U32 R26, RZ, RZ, R3 ;  /* 0x000000ffff1a7224 */ /* 0x008fe400078e0003 */
[----:B----4-:R-:W-:-:S07]  /*c4ec0*/  IMAD.MOV.U32 R27, RZ, RZ, R0 ;  /* 0x000000ffff1b7224 */ /* 0x010fce00078e0000 */
[----:B------:R-:W-:Y:S01]  /*c4ed0*/  HMMA.16816.F32.BF16 R20, R20, R4, R24 ;  /* 0x000000041414723c */ /* 0x000fe20000041818 */
[----:B------:R-:W3:Y:S01]  /*c4ee0*/  LDL.LU R24, [R1+0x960] ;  /* 0x0009600001187983 */ /* 0x000ee20000300800 */
[----:B------:R-:W3:Y:S02]  /*c4ef0*/  LDL.LU R25, [R1+0x964] ;  /* 0x0009640001197983 */ /* 0x000ee40000300800 */
[----:B------:R-:W3:Y:S02]  /*c4f00*/  LDL.LU R26, [R1+0x968] ;  /* 0x00096800011a7983 */ /* 0x000ee40000300800 */
[----:B------:R-:W3:Y:S01]  /*c4f10*/  LDL.LU R27, [R1+0x96c] ;  /* 0x00096c00011b7983 */ /* 0x000ee20000300800 */
[----:B------:R-:W3:Y:S11]  /*c4f20*/  LDL.64 R14, [R1+0x168] ;  /* 0x00016800010e7983 */ /* 0x000ef60000100a00 */
[----:B------:R-:W-:Y:S06]  /*c4f30*/  @!UPT UIADD3 URZ, URZ, URZ, URZ ;  /* 0x0000003f3f3ff290 */ /* 0x000fec000fffe03f */
[----:B------:R-:W-:Y:S02]  /*c4f40*/  IMAD.MOV.U32 R3, RZ, RZ, R20 ;  /* 0x000000ffff037224 */ /* 0x000fe400078e0014 */
[----:B------:R-:W-:Y:S02]  /*c4f50*/  IMAD.MOV.U32 R0, RZ, RZ, R21 ;  /* 0x000000ffff007224 */ /* 0x000fe400078e0015 */
[----:B------:R-:W-:Y:S02]  /*c4f60*/  IMAD.MOV.U32 R29, RZ, RZ, R22 ;  /* 0x000000ffff1d7224 */ /* 0x000fe400078e0016 */
[----:B------:R-:W-:Y:S02]  /*c4f70*/  IMAD.MOV.U32 R28, RZ, RZ, R23 ;  /* 0x000000ffff1c7224 */ /* 0x000fe400078e0017 */
[----:B------:R-:W0:Y:S04]  /*c4f80*/  LDSM.16.MT88.4 R20, [R13+0x23800] ;  /* 0x023800000d14783b */ /* 0x000e280000004200 */
[----:B------:R1:W-:Y:S04]  /*c4f90*/  STL.64 [R1+0x4bf8], R6 ;  /* 0x004bf80601007387 */ /* 0x0003e80000100a00 */
[----:B-1----:R-:W4:Y:S01]  /*c4fa0*/  LDL.64 R6, [R1+0x178] ;  /* 0x0001780001067983 */ /* 0x002f220000100a00 */
[----:B------:R-:W-:Y:S02]  /*c4fb0*/  STL [R1+0x44c8], R28 ;  /* 0x0044c81c01007387 */ /* 0x000fe40000100800 */
[----:B------:R-:W-:Y:S02]  /*c4fc0*/  STL [R1+0x44c4], R29 ;  /* 0x0044c41d01007387 */ /* 0x000fe40000100800 */
[----:B------:R-:W-:Y:S01]  /*c4fd0*/  STL [R1+0x44c0], R0 ;  /* 0x0044c00001007387 */ /* 0x000fe20000100800 */
[----:B------:R-:W-:Y:S04]  /*c4fe0*/  STL [R1+0x44bc], R3 ;  /* 0x0044bc0301007387 */ /* 0x000fe80000100800 */
[----:B0-----:R-:W-:Y:S01]  /*c4ff0*/  STL.64 [R1+0x4af0], R22 ;  /* 0x004af01601007387 */ /* 0x001fe20000100a00 */
        /* <DEDUP_REMOVED lines=9> */
[----:B------:R-:W-:Y:S02]  /*c5090*/  STL.64 [R1+0x9b8], R22 ;  /* 0x0009b81601007387 */ /* 0x000fe40000100a00 */
[----:B0-----:R-:W-:Y:S02]  /*c50a0*/  IMAD.MOV.U32 R20, RZ, RZ, R11 ;  /* 0x000000ffff147224 */ /* 0x001fe400078e000b */
[----:B------:R-:W-:Y:S02]  /*c50b0*/  IMAD.MOV.U32 R21, RZ, RZ, R10 ;  /* 0x000000ffff157224 */ /* 0x000fe400078e000a */
[----:B------:R-:W2:Y:S01]  /*c50c0*/  LDL.LU.64 R10, [R1+0x4ce0] ;  /* 0x004ce000010a7983 */ /* 0x000ea20000300a00 */
[----:B------:R0:W-:Y:S02]  /*c50d0*/  STL [R1+0x4b34], R20 ;  /* 0x004b341401007387 */ /* 0x0001e40000100800 */
[----:B------:R1:W-:Y:S01]  /*c50e0*/  STL [R1+0x4b28], R21 ;  /* 0x004b281501007387 */ /* 0x0003e20000100800 */
[----:B0-----:R-:W2:Y:S01]  /*c50f0*/  LDL.LU R20, [R1+0x9a0] ;  /* 0x0009a00001147983 */ /* 0x001ea20000300800 */
[----:B-1----:R-:W2:Y:S02]  /*c5100*/  LDL.LU R21, [R1+0x9a4] ;  /* 0x0009a40001157983 */ /* 0x002ea40000300800 */
[----:B------:R-:W2:Y:S02]  /*c5110*/  LDL.LU R22, [R1+0x9a8] ;  /* 0x0009a80001167983 */ /* 0x000ea40000300800 */
[----:B------:R-:W2:Y:S02]  /*c5120*/  LDL.LU R23, [R1+0x9ac] ;  /* 0x0009ac0001177983 */ /* 0x000ea40000300800 */
[C---:B--2---:R-:W-:Y:S11]  /*c5130*/  HMMA.16816.F32.BF16 R20, R16.reuse, R10, R20 ;  /* 0x0000000a1014723c */ /* 0x044ff60000041814 */
        /* <DEDUP_REMOVED lines=8> */
[----:B------:R-:W-:Y:S02]  /*c51c0*/  STL [R1+0x4b3c], R22 ;  /* 0x004b3c1601007387 */ /* 0x000fe40000100800 */
[----:B------:R0:W-:Y:S02]  /*c51d0*/  STL [R1+0x4b38], R23 ;  /* 0x004b381701007387 */ /* 0x0001e40000100800 */
[----:B0-----:R-:W2:Y:S02]  /*c51e0*/  LDL.64 R22, [R1+0x198] ;  /* 0x0001980001167983 */ /* 0x001ea40000100a00 */
[C---:B--2---:R-:W-:Y:S01]  /*c51f0*/  HMMA.16816.F32.BF16 R8, R16.reuse, R22, R8 ;  /* 0x000000161008723c */ /* 0x044fe20000041808 */
[----:B------:R-:W-:Y:S11]  /*c5200*/  IMAD.MOV.U32 R21, RZ, RZ, R23 ;  /* 0x000000ffff157224 */ /* 0x000ff600078e0017 */
[----:B------:R-:W-:Y:S11]  /*c5210*/  @!UPT UIADD3 URZ, URZ, URZ, URZ ;  /* 0x0000003f3f3ff290 */ /* 0x000ff6000fffe03f */
[----:B------:R-:W-:Y:S01]  /*c5220*/  STL.64 [R1+0x990], R8 ;  /* 0x0009900801007387 */ /* 0x000fe20000100a00 */
[----:B------:R-:W-:Y:S02]  /*c5230*/  STL.64 [R1+0x998], R10 ;  /* 0x0009980a01007387 */ /* 0x000fe40000100a00 */
[----:B------:R0:W-:Y:S02]  /*c5240*/  STL [R1+0x4b44], R21 ;  /* 0x004b441501007387 */ /* 0x0001e40000100800 */
[----:B------:R-:W2:Y:S01]  /*c5250*/  LDL.LU R20, [R1+0x980] ;  /* 0x0009800001147983 */ /* 0x000ea20000300800 */
[----:B0-----:R-:W2:Y:S01]  /*c5260*/  LDL.LU R21, [R1+0x984] ;  /* 0x0009840001157983 */ /* 0x001ea20000300800 */
[----:B------:R-:W-:Y:S02]  /*c5270*/  IMAD.MOV.U32 R11, RZ, RZ, R22 ;  /* 0x000000ffff0b7224 */ /* 0x000fe400078e0016 */
[----:B------:R-:W2:Y:S02]  /*c5280*/  LDL.LU R22, [R1+0x988] ;  /* 0x0009880001167983 */ /* 0x000ea40000300800 */
[----:B------:R-:W2:Y:S01]  /*c5290*/  LDL.LU R23, [R1+0x98c] ;  /* 0x00098c0001177983 */ /* 0x000ea20000300800 */
[----:B------:R0:W-:Y:S04]  /*c52a0*/  STL [R1+0x4b40], R11 ;  /* 0x004b400b01007387 */ /* 0x0001e80000100800 */
[----:B0-----:R-:W2:Y:S02]  /*c52b0*/  LDL.64 R10, [R1+0x188] ;  /* 0x00018800010a7983 */ /* 0x001ea40000100a00 */
[----:B--2---:R-:W-:Y:S11]  /*c52c0*/  HMMA.16816.F32.BF16 R20, R16, R10, R20 ;  /* 0x0000000a1014723c */ /* 0x004ff60000041814 */
[----:B------:R-:W-:Y:S11]  /*c52d0*/  @!UPT UIADD3 URZ, URZ, URZ, URZ ;  /* 0x0000003f3f3ff290 */ /* 0x000ff6000fffe03f */
[----:B------:R-:W-:Y:S01]  /*c52e0*/  @!UPT UIADD3 URZ, URZ, URZ, URZ ;  /* 0x0000003f3f3ff290 */ /* 0x000fe2000fffe03f */
[----:B------:R0:W-:Y:S01]  /*c52f0*/  STL.64 [R1+0x980], R20 ;  /* 0x0009801401007387 */ /* 0x0001e20000100a00 */
[----:B------:R-:W-:Y:S02]  /*c5300*/  STL.64 [R1+0x988], R22 ;  /* 0x0009881601007387 */ /* 0x000fe40000100a00 */
[----:B0-----:R-:W-:Y:S02]  /*c5310*/  IMAD.MOV.U32 R20, RZ, RZ, R10 ;  /* 0x000000ffff147224 */ /* 0x001fe400078e000a */
[----:B------:R-:W-:-:S05]  /*c5320*/  IMAD.MOV.U32 R10, RZ, RZ, R11 ;  /* 0x000000ffff0a7224 */ /* 0x000fca00078e000b */
[----:B------:R0:W-:Y:S01]  /*c5330*/  STL [R1+0x4b4c], R10 ;  /* 0x004b4c0a01007387 */ /* 0x0001e20000100800 */
[----:B------:R-:W2:Y:S02]  /*c5340*/  LDL.LU R8, [R1+0x970] ;  /* 0x0009700001087983 */ /* 0x000ea40000300800 */
[----:B------:R-:W2:Y:S01]  /*c5350*/  LDL.LU R9, [R1+0x974] ;  /* 0x0009740001097983 */ /* 0x000ea20000300800 */
[----:B0-----:R-:W2:Y:S01]  /*c5360*/  LDL.LU R10, [R1+0x978] ;  /* 0x00097800010a7983 */ /* 0x001ea20000300800 */
[----:B------:R-:W2:Y:S02]  /*c5370*/  LDL.LU R11, [R1+0x97c] ;  /* 0x00097c00010b7983 */ /* 0x000ea40000300800 */
[----:B----4-:R-:W-:Y:S02]  /*c5380*/  IMAD.MOV.U32 R22, RZ, RZ, R6 ;  /* 0x000000ffff167224 */ /* 0x010fe400078e0006 */
[----:B------:R-:W-:Y:S01]  /*c5390*/  IMAD.MOV.U32 R23, RZ, RZ, R7 ;  /* 0x000000ffff177224 */ /* 0x000fe200078e0007 */
[----:B------:R-:W-:Y:S01]  /*c53a0*/  STL [R1+0x4b48], R20 ;  /* 0x004b481401007387 */ /* 0x000fe20000100800 */
[C---:B--2---:R-:W-:Y:S08]  /*c53b0*/  HMMA.16816.F32.BF16 R8, R16.reuse, R6, R8 ;  /* 0x000000061008723c */ /* 0x044ff00000041808 */
[----:B---3--:R-:W-:Y:S11]  /*c53c0*/  HMMA.16816.F32.BF16 R4, R16, R14, R24 ;  /* 0x0000000e1004723c */ /* 0x008ff60000041818 */
[----:B------:R-:W-:Y:S04]  /*c53d0*/  @!UPT UIADD3 URZ, URZ, URZ, URZ ;  /* 0x0000003f3f3ff290 */ /* 0x000fe8000fffe03f */
[----:B------:R-:W-:Y:S01]  /*c53e0*/  STL.64 [R1+0x970], R8 ;  /* 0x0009700801007387 */ /* 0x000fe20000100a00 */
[----:B------:R-:W-:Y:S02]  /*c53f0*/  STL.64 [R1+0x978], R10 ;  /* 0x0009780a01007387 */ /* 0x000fe40000100a00 */
[----:B------:R-:W-:Y:S02]  /*c5400*/  STL [R1+0x4b54], R23 ;  /* 0x004b541701007387 */ /* 0x000fe40000100800 */
[----:B------:R-:W-:Y:S03]  /*c5410*/  STL [R1+0x4b50], R22 ;  /* 0x004b501601007387 */ /* 0x000fe60000100800 */
[----:B------:R-:W-:Y:S01]  /*c5420*/  STL.64 [R1+0x960], R4 ;  /* 0x0009600401007387 */ /* 0x000fe20000100a00 */
[----:B------:R0:W-:Y:S03]  /*c5430*/  STL.64 [R1+0x968], R6 ;  /* 0x0009680601007387 */ /* 0x0001e60000100a00 */
[----:B0-----:R-:W2:Y:S01]  /*c5440*/  LDL.64 R6, [R1+0xf8] ;  /* 0x0000f80001067983 */ /* 0x001ea20000100a00 */
[----:B------:R-:W-:-:S03]  /*c5450*/  IMAD.MOV.U32 R21, RZ, RZ, R14 ;  /* 0x000000ffff157224 */ /* 0x000fc600078e000e */
[----:B--2---:R0:W-:Y:S01]  /*c5460*/  STL.64 [R1+0x4c98], R6 ;  /* 0x004c980601007387 */ /* 0x0041e20000100a00 */
[----:B------:R-:W-:Y:S02]  /*c5470*/  IMAD.MOV.U32 R11, RZ, RZ, R15 ;  /* 0x000000ffff0b7224 */ /* 0x000fe400078e000f */
[----:B------:R-:W2:Y:S02]  /*c5480*/  LDL R14, [R1+0xe8] ;  /* 0x0000e800010e7983 */ /* 0x000ea40000100800 */
[----:B------:R-:W2:Y:S01]  /*c5490*/  LDL R15, [R1+0xec] ;  /* 0x0000ec00010f7983 */ /* 0x000ea20000100800 */
[----:B0-----:R-:W3:Y:S04]  /*c54a0*/  LDL.64 R6, [R1+0x108] ;  /* 0x0001080001067983 */ /* 0x001ee80000100a00 */
[----:B---3--:R0:W-:Y:S04]  /*c54b0*/  STL.64 [R1+0x4cb0], R6 ;  /* 0x004cb00601007387 */ /* 0x0081e80000100a00 */
[----:B0-----:R-:W3:Y:S04]  /*c54c0*/  LDL.64 R6, [R1+0x138] ;  /* 0x0001380001067983 */ /* 0x001ee80000100a00 */
[----:B---3--:R0:W-:Y:S04]  /*c54d0*/  STL.64 [R1+0x4cb8], R6 ;  /* 0x004cb80601007387 */ /* 0x0081e80000100a00 */
[----:B0-----:R-:W3:Y:S04]  /*c54e0*/  LDL R6, [R1+0x158] ;  /* 0x0001580001067983 */ /* 0x001ee80000100800 */
[----:B------:R-:W3:Y:S01]  /*c54f0*/  LDL R7, [R1+0x15c] ;  /* 0x00015c0001077983 */ /* 0x000ee20000100800 */
[----:B--2---:R0:W-:Y:S02]  /*c5500*/  STL.64 [R1+0x4c90], R14 ;  /* 0x004c900e01007387 */ /* 0x0041e40000100a00 */
        /* <DEDUP_REMOVED lines=12> */
[----:B0-----:R-:W3:Y:S01]  /*c55d0*/  LDL.LU R12, [R1+0x950] ;  /* 0x00095000010c7983 */ /* 0x001ee20000300800 */
[----:B------:R-:W3:Y:S02]  /*c55e0*/  LDL.LU R13, [R1+0x954] ;  /* 0x00095400010d7983 */ /* 0x000ee40000300800 */
[----:B------:R-:W3:Y:S02]  /*c55f0*/  LDL.LU R14, [R1+0x958] ;  /* 0x00095800010e7983 */ /* 0x000ee40000300800 */
[----:B------:R-:W3:Y:S01]  /*c5600*/  LDL.LU R15, [R1+0x95c] ;  /* 0x00095c00010f7983 */ /* 0x000ee20000300800 */
[----:B------:R-:W2:Y:S01]  /*c5610*/  LDL.LU R24, [R1+0x8e0] ;  /* 0x0008e00001187983 */ /* 0x000ea20000300800 */
[----:B------:R-:W2:Y:S02]  /*c5620*/  LDL.LU R25, [R1+0x8e4] ;  /* 0x0008e40001197983 */ /* 0x000ea40000300800 */
[----:B------:R-:W2:Y:S02]  /*c5630*/  LDL.LU R26, [R1+0x8e8] ;  /* 0x0008e800011a7983 */ /* 0x000ea40000300800 */
[----:B------:R-:W2:Y:S01]  /*c5640*/  LDL.LU R27, [R1+0x8ec] ;  /* 0x0008ec00011b7983 */ /* 0x000ea20000300800 */
[----:B------:R0:W-:Y:S01]  /*c5650*/  STL [R1+0x4b5c], R11 ;  /* 0x004b5c0b01007387 */ /* 0x0001e20000100800 */
[----:B------:R-:W4:Y:S02]  /*c5660*/  LDL.LU R8, [R1+0x940] ;  /* 0x0009400001087983 */ /* 0x000f240000300800 */
[----:B------:R-:W4:Y:S02]  /*c5670*/  LDL.LU R9, [R1+0x944] ;  /* 0x0009440001097983 */ /* 0x000f240000300800 */
[----:B------:R-:W4:Y:S01]  /*c5680*/  LDL.LU R10, [R1+0x948] ;  /* 0x00094800010a7983 */ /* 0x000f220000300800 */
[----:B0-----:R-:W4:Y:S01]  /*c5690*/  LDL.LU R11, [R1+0x94c] ;  /* 0x00094c00010b7983 */ /* 0x001f220000300800 */
[----:B------:R-:W-:Y:S02]  /*c56a0*/  STL [R1+0x4b58], R21 ;  /* 0x004b581501007387 */ /* 0x000fe40000100800 */
[----:B------:R-:W4:Y:S01]  /*c56b0*/  LDL.64 R22, [R1+0x148] ;  /* 0x0001480001167983 */ /* 0x000f220000100a00 */
[C---:B---3--:R-:W-:Y:S01]  /*c56c0*/  HMMA.16816.F32.BF16 R4, R16.reuse, R6, R12 ;  /* 0x000000061004723c */ /* 0x048fe2000004180c */
[----:B------:R-:W3:Y:S01]  /*c56d0*/  LDL.LU.64 R14, [R1+0x4cc8] ;  /* 0x004cc800010e7983 */ /* 0x000ee20000300a00 */
[----:B------:R-:W3:Y:S06]  /*c56e0*/  LDL.LU.64 R12, [R1+0x4cc0] ;  /* 0x004cc000010c7983 */ /* 0x000eec0000300a00 */
[----:B----4-:R-:W-:Y:S01]  /*c56f0*/  HMMA.16816.F32.BF16 R8, R16, R22, R8 ;  /* 0x000000161008723c */ /* 0x010fe20000041808 */
[----:B------:R-:W-:Y:S11]  /*c5700*/  IMAD.MOV.U32 R20, RZ, RZ, R23 ;  /* 0x000000ffff147224 */ /* 0x000ff600078e0017 */
[----:B------:R-:W-:Y:S03]  /*c5710*/  @!UPT UIADD3 URZ, URZ, URZ, URZ ;  /* 0x0000003f3f3ff290 */ /* 0x000fe6000fffe03f */
[----:B------:R-:W-:Y:S01]  /*c5720*/  STL.64 [R1+0x950], R4 ;  /* 0x0009500401007387 */ /* 0x000fe20000100a00 */
[----:B------:R0:W-:Y:S03]  /*c5730*/  STL.64 [R1+0x958], R6 ;  /* 0x0009580601007387 */ /* 0x0001e60000100a00 */
[----:B0-----:R-:W4:Y:S04]  /*c5740*/  LDL.LU.64 R6, [R1+0x4cb8] ;  /* 0x004cb80001067983 */ /* 0x001f280000300a00 */
[----:B------:R-:W-:Y:S01]  /*c5750*/  STL.64 [R1+0x940], R8 ;  /* 0x0009400801007387 */ /* 0x000fe20000100a00 */
[----:B------:R-:W-:Y:S02]  /*c5760*/  STL.64 [R1+0x948], R10 ;  /* 0x0009480a01007387 */ /* 0x000fe40000100a00 */
[----:B------:R0:W-:Y:S02]  /*c5770*/  STL [R1+0x4b64], R20 ;  /* 0x004b641401007387 */ /* 0x0001e40000100800 */
[----:B0-----:R-:W4:Y:S01]  /*c5780*/  LDL.LU R20, [R1+0x930] ;  /* 0x0009300001147983 */ /* 0x001f220000300800 */
[----:B------:R-:W-:-:S02]  /*c5790*/  IMAD.MOV.U32 R10, RZ, RZ, R22 ;  /* 0x000000ffff0a7224 */ /* 0x000fc400078e0016 */
[----:B------:R-:W4:Y:S02]  /*c57a0*/  LDL.LU R21, [R1+0x934] ;  /* 0x0009340001157983 */ /* 0x000f240000300800 */
[----:B------:R-:W4:Y:S01]  /*c57b0*/  LDL.LU R22, [R1+0x938] ;  /* 0x0009380001167983 */ /* 0x000f220000300800 */
[----:B------:R-:W4:Y:S01]  /*c57c0*/  LDL.LU R23, [R1+0x93c] ;  /* 0x00093c0001177983 */ /* 0x000f220000300800 */
[----:B------:R0:W-:Y:S02]  /*c57d0*/  STL [R1+0x4b60], R10 ;  /* 0x004b600a01007387 */ /* 0x0001e40000100800 */
[----:B------:R-:W2:Y:S02]  /*c57e0*/  LDL.LU R8, [R1+0x920] ;  /* 0x0009200001087983 */ /* 0x000ea40000300800 */
[----:B------:R-:W2:Y:S01]  /*c57f0*/  LDL.LU R9, [R1+0x924] ;  /* 0x0009240001097983 */ /* 0x000ea20000300800 */
[----:B0-----:R-:W2:Y:S01]  /*c5800*/  LDL.LU R10, [R1+0x928] ;  /* 0x00092800010a7983 */ /* 0x001ea20000300800 */
[----:B------:R-:W2:Y:S01]  /*c5810*/  LDL.LU R11, [R1+0x92c] ;  /* 0x00092c00010b7983 */ /* 0x000ea20000300800 */
        /* <DEDUP_REMOVED lines=23> */
[----:B0-----:R-:W2:Y:S01]  /*c5990*/  LDL.64 R10, [R1+0x118] ;  /* 0x00011800010a7983 */ /* 0x001ea20000100a00 */
[C---:B---3--:R-:W-:Y:S08]  /*c59a0*/  HMMA.16816.F32.BF16 R12, R16.reuse, R6, R12 ;  /* 0x00000006100c723c */ /* 0x048ff0000004180c */
[C---:B--2---:R-:W-:Y:S11]  /*c59b0*/  HMMA.16816.F32.BF16 R20, R16.reuse, R10, R20 ;  /* 0x0000000a1014723c */ /* 0x044ff60000041814 */
[----:B------:R-:W-:Y:S11]  /*c59c0*/  @!UPT UIADD3 URZ, URZ, URZ, URZ ;  /* 0x0000003f3f3ff290 */ /* 0x000ff6000fffe03f */
[----:B------:R-:W-:Y:S01]  /*c59d0*/  @!UPT UIADD3 URZ, URZ, URZ, URZ ;  /* 0x0000003f3f3ff290 */ /* 0x000fe2000fffe03f */
[----:B------:R-:W-:Y:S01]  /*c59e0*/  STL.64 [R1+0x910], R20 ;  /* 0x0009101401007387 */ /* 0x000fe20000100a00 */
[----:B------:R0:W-:Y:S02]  /*c59f0*/  STL.64 [R1+0x918], R22 ;  /* 0x0009181601007387 */ /* 0x0001e40000100a00 */
[----:B------:R-:W-:Y:S02]  /*c5a00*/  STL.64 [R1+0x900], R12 ;  /* 0x0009000c01007387 */ /* 0x000fe40000100a00 */
[----:B------:R1:W-:Y:S02]  /*c5a10*/  STL.64 [R1+0x908], R14 ;  /* 0x0009080e01007387 */ /* 0x0003e40000100a00 */
[----:B0-----:R-:W-:Y:S02]  /*c5a20*/  IMAD.MOV.U32 R22, RZ, RZ, R6 ;  /* 0x000000ffff167224 */ /* 0x001fe400078e0006 */
[----:B------:R-:W-:Y:S01]  /*c5a30*/  IMAD.MOV.U32 R23, RZ, RZ, R7 ;  /* 0x000000ffff177224 */ /* 0x000fe200078e0007 */
[----:B-1----:R-:W2:Y:S01]  /*c5a40*/  LDL.LU.64 R14, [R1+0x4ca8] ;  /* 0x004ca800010e7983 */ /* 0x002ea20000300a00 */
[----:B------:R-:W2:Y:S02]  /*c5a50*/  LDL.LU.64 R12, [R1+0x4ca0] ;  /* 0x004ca000010c7983 */ /* 0x000ea40000300a00 */
[----:B------:R-:W2:Y:S02]  /*c5a60*/  LDL.LU.64 R6, [R1+0x4c98] ;  /* 0x004c980001067983 */ /* 0x000ea40000300a00 */
[----:B--2---:R-:W-:Y:S11]  /*c5a70*/  HMMA.16816.F32.BF16 R12, R16, R6, R12 ;  /* 0x00000006100c723c */ /* 0x004ff6000004180c */
[----:B------:R-:W-:Y:S11]  /*c5a80*/  @!UPT UIADD3 URZ, URZ, URZ, URZ ;  /* 0x0000003f3f3ff290 */ /* 0x000ff6000fffe03f */
[----:B------:R-:W-:Y:S01]  /*c5a90*/  @!UPT UIADD3 URZ, URZ, URZ, URZ ;  /* 0x0000003f3f3ff290 */ /* 0x000fe2000fffe03f */
[----:B------:R-:W-:Y:S01]  /*c5aa0*/  STL.64 [R1+0x8f0], R12 ;  /* 0x0008f00c01007387 */ /* 0x000fe20000100a00 */
[----:B------:R0:W-:Y:S03]  /*c5ab0*/  STL.64 [R1+0x8f8], R14 ;  /* 0x0008f80e01007387 */ /* 0x0001e60000100a00 */
[----:B0-----:R-:W2:Y:S01]  /*c5ac0*/  LDL.LU.64 R14, [R1+0x4c90] ;  /* 0x004c9000010e7983 */ /* 0x001ea20000300a00 */
[----:B------:R-:W-:Y:S02]  /*c5ad0*/  IMAD.MOV.U32 R20, RZ, RZ, R10 ;  /* 0x000000ffff147224 */ /* 0x000fe400078e000a */
[----:B------:R-:W-:Y:S02]  /*c5ae0*/  IMAD.MOV.U32 R10, RZ, RZ, R11 ;  /* 0x000000ffff0a7224 */ /* 0x000fe400078e000b */
[----:B------:R-:W-:Y:S02]  /*c5af0*/  IMAD.MOV.U32 R21, RZ, RZ, R6 ;  /* 0x000000ffff157224 */ /* 0x000fe400078e0006 */
[----:B------:R-:W-:-:S05]  /*c5b00*/  IMAD.MOV.U32 R11, RZ, RZ, R7 ;  /* 0x000000ffff0b7224 */ /* 0x000fca00078e0007 */
[----:B------:R-:W-:Y:S01]  /*c5b10*/  STL.64 [R1+0x4be0], R10 ;  /* 0x004be00a01007387 */ /* 0x000fe20000100a00 */
[----:B------:R-:W-:Y:S02]  /*c5b20*/  STL.64 [R1+0x4b88], R22 ;  /* 0x004b881601007387 */ /* 0x000fe40000100a00 */
[----:B------:R-:W-:Y:S02]  /*c5b30*/  STL.64 [R1+0x4b80], R20 ;  /* 0x004b801401007387 */ /* 0x000fe40000100a00 */
[----:B------:R-:W3:Y:S01]  /*c5b40*/  LDL.LU R12, [R1+0x890] ;  /* 0x00089000010c7983 */ /* 0x000ee20000300800 */
[----:B--2---:R-:W-:Y:S11]  /*c5b50*/  HMMA.16816.F32.BF16 R4, R16, R14, R24 ;  /* 0x0000000e1004723c */ /* 0x004ff60000041818 */
[----:B------:R-:W-:Y:S11]  /*c5b60*/  @!UPT UIADD3 URZ, URZ, URZ, URZ ;  /* 0x0000003f3f3ff290 */ /* 0x000ff6000fffe03f */
[----:B------:R-:W-:Y:S01]  /*c5b70*/  @!UPT UIADD3 URZ, URZ, URZ, URZ ;  /* 0x0000003f3f3ff290 */ /* 0x000fe2000fffe03f */
[----:B------:R-:W-:Y:S01]  /*c5b80*/  STL.64 [R1+0x8e0], R4 ;  /* 0x0008e00401007387 */ /* 0x000fe20000100a00 */
[----:B------:R-:W-:Y:S02]  /*c5b90*/  STL.64 [R1+0x8e8], R6 ;  /* 0x0008e80601007387 */ /* 0x000fe40000100a00 */
[----:B------:R-:W3:Y:S02]  /*c5ba0*/  LDL.LU R13, [R1+0x894] ;  /* 0x00089400010d7983 */ /* 0x000ee40000300800 */
[----:B------:R-:W2:Y:S01]  /*c5bb0*/  LDL.LU R14, [R1+0x898] ;  /* 0x00089800010e7983 */ /* 0x000ea20000300800 */
[----:B------:R-:W2:Y:S04]  /*c5bc0*/  LDL.LU R15, [R1+0x89c] ;  /* 0x00089c00010f7983 */ /* 0x000ea80000300800 */
[----:B--2---:R0:W-:Y:S01]  /*c5bd0*/  STL.64 [R1+0x4c38], R14 ;  /* 0x004c380e01007387 */ /* 0x0041e20000100a00 */
[----:B---3--:R-:W-:Y:S03]  /*c5be0*/  STL.64 [R1+0x4c30], R12 ;  /* 0x004c300c01007387 */ /* 0x008fe60000100a00 */
[----:B0-----:R-:W2:Y:S04]  /*c5bf0*/  LDL.64 R14, [R1+0xa8] ;  /* 0x0000a800010e7983 */ /* 0x001ea80000100a00 */
[----:B--2---:R0:W-:Y:S04]  /*c5c00*/  STL.64 [R1+0x4c48], R14 ;  /* 0x004c480e01007387 */ /* 0x0041e80000100a00 */
[----:B0-----:R-:W2:Y:S04]  /*c5c10*/  LDL.64 R14, [R1+0xb8] ;  /* 0x0000b800010e7983 */ /* 0x001ea80000100a00 */
[----:B--2---:R0:W-:Y:S04]  /*c5c20*/  STL.64 [R1+0x4c60], R14 ;  /* 0x004c600e01007387 */ /* 0x0041e80000100a00 */
[----:B0-----:R-:W2:Y:S04]  /*c5c30*/  LDL.64 R14, [R1+0xc8] ;  /* 0x0000c800010e7983 */ /* 0x001ea80000100a00 */
[----:B--2---:R0:W-:Y:S04]  /*c5c40*/  STL.64 [R1+0x4c78], R14 ;  /* 0x004c780e01007387 */ /* 0x0041e80000100a00 */
[----:B0-----:R-:W2:Y:S01]  /*c5c50*/  LDL.64 R14, [R1+0xd8] ;  /* 0x0000d800010e7983 */ /* 0x001ea20000100a00 */
[----:B------:R-:W3:Y:S02]  /*c5c60*/  LDL.LU R20, [R1+0x880] ;  /* 0x0008800001147983 */ /* 0x000ee40000300800 */
[----:B------:R-:W3:Y:S02]  /*c5c70*/  LDL.LU R21, [R1+0x884] ;  /* 0x0008840001157983 */ /* 0x000ee40000300800 */
[----:B------:R-:W4:Y:S01]  /*c5c80*/  LDL.LU R22, [R1+0x888] ;  /* 0x0008880001167983 */ /* 0x000f220000300800 */
[----:B------:R-:W4:Y:S04]  /*c5c90*/  LDL.LU R23, [R1+0x88c] ;  /* 0x00088c0001177983 */ /* 0x000f280000300800 */
[----:B----4-:R0:W-:Y:S01]  /*c5ca0*/  STL.64 [R1+0x4c20], R22 ;  /* 0x004c201601007387 */ /* 0x0101e20000100a00 */
[----:B---3--:R1:W-:Y:S03]  /*c5cb0*/  STL.64 [R1+0x4c18], R20 ;  /* 0x004c181401007387 */ /* 0x0083e60000100a00 */
[----:B0-----:R-:W3:Y:S04]  /*c5cc0*/  LDL.64 R22, [R1+0x98] ;  /* 0x0000980001167983 */ /* 0x001ee80000100a00 */
[----:B---3--:R0:W-:Y:S01]  /*c5cd0*/  STL.64 [R1+0x4c40], R22 ;  /* 0x004c401601007387 */ /* 0x0081e20000100a00 */
[----:B-1----:R-:W3:Y:S02]  /*c5ce0*/  LDL.LU R20, [R1+0x8a0] ;  /* 0x0008a00001147983 */ /* 0x002ee40000300800 */
[----:B------:R-:W3:Y:S01]  /*c5cf0*/  LDL.LU R21, [R1+0x8a4] ;  /* 0x0008a40001157983 */ /* 0x000ee20000300800 */
[----:B0-----:R-:W4:Y:S01]  /*c5d00*/  LDL.LU R22, [R1+0x8a8] ;  /* 0x0008a80001167983 */ /* 0x001f220000300800 */
        /* <DEDUP_REMOVED lines=19> */
[----:B------:R-:W4:Y:S01]  /*c5e40*/  LDL.64 R10, [R1+0x88] ;  /* 0x00008800010a7983 */ /* 0x000f220000100a00 */
[----:B------:R-:W4:Y:S02]  /*c5e50*/  LDL.LU R4, [R1+0x870] ;  /* 0x0008700001047983 */ /* 0x000f240000300800 */
[----:B------:R-:W4:Y:S02]  /*c5e60*/  LDL.LU R5, [R1+0x874] ;  /* 0x0008740001057983 */ /* 0x000f240000300800 */
[----:B------:R-:W4:Y:S01]  /*c5e70*/  LDL.LU R6, [R1+0x878] ;  /* 0x0008780001067983 */ /* 0x000f220000300800 */
[----:B------:R-:W4:Y:S01]  /*c5e80*/  LDL.LU R7, [R1+0x87c] ;  /* 0x00087c0001077983 */ /* 0x000f220000300800 */
[----:B------:R-:W4:Y:S02]  /*c5e90*/  LDL.64 R26, [R1+0x78] ;  /* 0x00007800011a7983 */ /* 0x000f240000100a00 */
        /* <DEDUP_REMOVED lines=54> */
[----:B------:R-:W3:Y:S01]  /*c6200*/  LDL.LU.64 R20, [R1+0x4c18] ;  /* 0x004c180001147983 */ /* 0x000ee20000300a00 */
[----:B----4-:R-:W-:Y:S01]  /*c6210*/  HMMA.16816.F32.BF16 R4, R16, R26, R4 ;  /* 0x0000001a1004723c */ /* 0x010fe20000041804 */
[----:B------:R-:W-:Y:S01]  /*c6220*/  IMAD.MOV.U32 R3, RZ, RZ, R11 ;  /* 0x000000ffff037224 */ /* 0x000fe200078e000b */
[----:B------:R-:W-:Y:S01]  /*c6230*/  STL [R1+0x498c], R12 ;  /* 0x00498c0c01007387 */ /* 0x000fe20000100800 */
[----:B------:R-:W-:Y:S02]  /*c6240*/  STL [R1+0x4988], R13 ;  /* 0x0049880d01007387 */ /* 0x000fe40000100800 */
[----:B------:R-:W-:-:S03]  /*c6250*/  IMAD.MOV.U32 R2, RZ, RZ, R10 ;  /* 0x000000ffff027224 */ /* 0x000fc600078e000a */
[----:B---3--:R-:W-:Y:S11]  /*c6260*/  HMMA.16816.F32.BF16 R20, R16, R10, R20 ;  /* 0x0000000a1014723c */ /* 0x008ff60000041814 */
[----:B------:R-:W-:Y:S11]  /*c6270*/  @!UPT UIADD3 URZ, URZ, URZ, URZ ;  /* 0x0000003f3f3ff290 */ /* 0x000ff6000fffe03f */
[----:B------:R-:W-:Y:S01]  /*c6280*/  @!UPT UIADD3 URZ, URZ, URZ, URZ ;  /* 0x0000003f3f3ff290 */ /* 0x000fe2000fffe03f */
[----:B------:R0:W-:Y:S01]  /*c6290*/  STL.64 [R1+0x880], R20 ;  /* 0x0008801401007387 */ /* 0x0001e20000100a00 */
[----:B------:R1:W-:Y:S02]  /*c62a0*/  STL.64 [R1+0x888], R22 ;  /* 0x0008881601007387 */ /* 0x0003e40000100a00 */
[----:B------:R-:W3:Y:S02]  /*c62b0*/  LDL.64 R10, [R1+0x68] ;  /* 0x00006800010a7983 */ /* 0x000ee40000100a00 */
[----:B------:R-:W-:Y:S01]  /*c62c0*/  STL [R1+0x4994], R3 ;  /* 0x0049940301007387 */ /* 0x000fe20000100800 */
[----:B------:R-:W-:Y:S01]  /*c62d0*/  STL [R1+0x4990], R2 ;  /* 0x0049900201007387 */ /* 0x000fe20000100800 */
[----:B------:R4:W-:Y:S02]  /*c62e0*/  STL.64 [R1+0x870], R4 ;  /* 0x0008700401007387 */ /* 0x0009e40000100a00 */
[----:B------:R2:W-:Y:S01]  /*c62f0*/  STL.64 [R1+0x878], R6 ;  /* 0x0008780601007387 */ /* 0x0005e20000100a00 */
[----:B0-----:R-:W3:Y:S01]  /*c6300*/  LDL.LU R20, [R1+0x7f0] ;  /* 0x0007f00001147983 */ /* 0x001ee20000300800 */
[----:B------:R-:W3:Y:S02]  /*c6310*/  LDL.LU R21, [R1+0x7f4] ;  /* 0x0007f40001157983 */ /* 0x000ee40000300800 */
[----:B-1----:R-:W3:Y:S02]  /*c6320*/  LDL.LU R22, [R1+0x7f8] ;  /* 0x0007f80001167983 */ /* 0x002ee40000300800 */
[----:B------:R-:W3:Y:S01]  /*c6330*/  LDL.LU R23, [R1+0x7fc] ;  /* 0x0007fc0001177983 */ /* 0x000ee20000300800 */
[----:B----4-:R-:W4:Y:S01]  /*c6340*/  LDL.LU R4, [R1+0x840] ;  /* 0x0008400001047983 */ /* 0x010f220000300800 */
[----:B------:R-:W4:Y:S02]  /*c6350*/  LDL.LU R5, [R1+0x844] ;  /* 0x0008440001057983 */ /* 0x000f240000300800 */
[----:B--2---:R-:W2:Y:S02]  /*c6360*/  LDL.LU R6, [R1+0x848] ;  /* 0x0008480001067983 */ /* 0x004ea40000300800 */
[----:B------:R-:W2:Y:S01]  /*c6370*/  LDL.LU R7, [R1+0x84c] ;  /* 0x00084c0001077983 */ /* 0x000ea20000300800 */
[----:B------:R-:W3:Y:S01]  /*c6380*/  LDL.LU R24, [R1+0x850] ;  /* 0x0008500001187983 */ /* 0x000ee20000300800 */
[----:B------:R-:W-:-:S02]  /*c6390*/  IMAD.MOV.U32 R28, RZ, RZ, R26 ;  /* 0x000000ffff1c7224 */ /* 0x000fc400078e001a */
[----:B------:R-:W3:Y:S02]  /*c63a0*/  LDL.LU R25, [R1+0x854] ;  /* 0x0008540001197983 */ /* 0x000ee40000300800 */
[----:B------:R-:W-:Y:S01]  /*c63b0*/  IMAD.MOV.U32 R29, RZ, RZ, R27 ;  /* 0x000000ffff1d7224 */ /* 0x000fe200078e001b */
[----:B------:R-:W3:Y:S01]  /*c63c0*/  LDL.LU R26, [R1+0x858] ;  /* 0x00085800011a7983 */ /* 0x000ee20000300800 */
[----:B------:R-:W3:Y:S03]  /*c63d0*/  LDL.LU R27, [R1+0x85c] ;  /* 0x00085c00011b7983 */ /* 0x000ee60000300800 */
[----:B--2---:R0:W-:Y:S01]  /*c63e0*/  STL.64 [R1+0x4c08], R6 ;  /* 0x004c080601007387 */ /* 0x0041e20000100a00 */
[----:B----4-:R-:W-:Y:S03]  /*c63f0*/  STL.64 [R1+0x4c00], R4 ;  /* 0x004c000401007387 */ /* 0x010fe60000100a00 */
[----:B0-----:R-:W2:Y:S01]  /*c6400*/  LDL.64 R6, [R1+0x58] ;  /* 0x0000580001067983 */ /* 0x001ea20000100a00 */
[----:B---3--:R0:W-:Y:S02]  /*c6410*/  STL.64 [R1+0x4b98], R22 ;  /* 0x004b981601007387 */ /* 0x0081e40000100a00 */
[----:B------:R-:W-:Y:S01]  /*c6420*/  STL.64 [R1+0x4b90], R20 ;  /* 0x004b901401007387 */ /* 0x000fe20000100a00 */
[----:B0-----:R-:W3:Y:S04]  /*c6430*/  LDL.64 R22, [R1+0x8] ;  /* 0x0000080001167983 */ /* 0x001ee80000100a00 */
[----:B---3--:R0:W-:Y:S04]  /*c6440*/  STL.64 [R1+0x4bb0], R22 ;  /* 0x004bb01601007387 */ /* 0x0081e80000100a00 */
[----:B0-----:R-:W3:Y:S04]  /*c6450*/  LDL.64 R22, [R1+0x18] ;  /* 0x0000180001167983 */ /* 0x001ee80000100a00 */
[----:B---3--:R0:W-:Y:S04]  /*c6460*/  STL.64 [R1+0x4bc8], R22 ;  /* 0x004bc81601007387 */ /* 0x0081e80000100a00 */
[----:B0-----:R-:W3:Y:S04]  /*c6470*/  LDL.64 R22, [R1+0x28] ;  /* 0x0000280001167983 */ /* 0x001ee80000100a00 */
[----:B---3--:R0:W-:Y:S01]  /*c6480*/  STL.64 [R1+0x4bd8], R22 ;  /* 0x004bd81601007387 */ /* 0x0081e20000100a00 */
[----:B------:R-:W3:Y:S02]  /*c6490*/  LDL.LU R20, [R1+0x860] ;  /* 0x0008600001147983 */ /* 0x000ee40000300800 */
[----:B------:R-:W3:Y:S01]  /*c64a0*/  LDL.LU R21, [R1+0x864] ;  /* 0x0008640001157983 */ /* 0x000ee20000300800 */
[----:B0-----:R-:W3:Y:S01]  /*c64b0*/  LDL.LU R22, [R1+0x868] ;  /* 0x0008680001167983 */ /* 0x001ee20000300800 */
[----:B------:R-:W3:Y:S02]  /*c64c0*/  LDL.LU R23, [R1+0x86c] ;  /* 0x00086c0001177983 */ /* 0x000ee40000300800 */
[----:B------:R-:W-:Y:S02]  /*c64d0*/  STL [R1+0x499c], R29 ;  /* 0x00499c1d01007387 */ /* 0x000fe40000100800 */
[----:B------:R-:W-:Y:S02]  /*c64e0*/  STL [R1+0x4998], R28 ;  /* 0x0049981c01007387 */ /* 0x000fe40000100800 */
[----:B------:R-:W-:-:S02]  /*c64f0*/  IMAD.MOV.U32 R13, RZ, RZ, R10 ;  /* 0x000000ffff0d7224 */ /* 0x000fc400078e000a */
[----:B------:R-:W-:Y:S01]  /*c6500*/  IMAD.MOV.U32 R0, RZ, RZ, R11 ;  /* 0x000000ffff007224 */ /* 0x000fe200078e000b */
[C---:B---3--:R-:W-:Y:S11]  /*c6510*/  HMMA.16816.F32.BF16 R20, R16.reuse, R10, R20 ;  /* 0x0000000a1014723c */ /* 0x048ff60000041814 */
[----:B------:R-:W-:Y:S11]  /*c6520*/  @!UPT UIADD3 URZ, URZ, URZ, URZ ;  /* 0x0000003f3f3ff290 */ /* 0x000ff6000fffe03f */
[----:B------:R-:W-:Y:S01]  /*c6530*/  @!UPT UIADD3 URZ, URZ, URZ, URZ ;  /* 0x0000003f3f3ff290 */ /* 0x000fe2000fffe03f */
[----:B------:R-:W-:Y:S01]  /*c6540*/  STL.64 [R1+0x860], R20 ;  /* 0x0008601401007387 */ /* 0x000fe20000100a00 */
[----:B------:R0:W-:Y:S02]  /*c6550*/  STL.64 [R1+0x868], R22 ;  /* 0x0008681601007387 */ /* 0x0001e40000100a00 */
[----:B------:R-:W3:Y:S02]  /*c6560*/  LDL.LU R8, [R1+0x830] ;  /* 0x0008300001087983 */ /* 0x000ee40000300800 */
[----:B------:R-:W3:Y:S01]  /*c6570*/  LDL.LU R9, [R1+0x834] ;  /* 0x0008340001097983 */ /* 0x000ee20000300800 */
[----:B------:R-:W4:Y:S01]  /*c6580*/  LDL.LU R10, [R1+0x838] ;  /* 0x00083800010a7983 */ /* 0x000f220000300800 */
[----:B------:R-:W4:Y:S01]  /*c6590*/  LDL.LU R11, [R1+0x83c] ;  /* 0x00083c00010b7983 */ /* 0x000f220000300800 */
[----:B--2---:R-:W-:Y:S02]  /*c65a0*/  HMMA.16816.F32.BF16 R24, R16, R6, R24 ;  /* 0x000000061018723c */ /* 0x004fe40000041818 */
[----:B----4-:R1:W-:Y:S01]  /*c65b0*/  STL.64 [R1+0x4bf0], R10 ;  /* 0x004bf00a01007387 */ /* 0x0103e20000100a00 */
[----:B---3--:R-:W-:Y:S02]  /*c65c0*/  STL.64 [R1+0x4be8], R8 ;  /* 0x004be80801007387 */ /* 0x008fe40000100a00 */
[----:B0-----:R-:W2:Y:S01]  /*c65d0*/  LDL.64 R22, [R1+0x38] ;  /* 0x0000380001167983 */ /* 0x001ea20000100a00 */
[----:B-1----:R-:W3:Y:S01]  /*c65e0*/  LDL.64 R10, [R1+0x48] ;  /* 0x00004800010a7983 */ /* 0x002ee20000100a00 */
[----:B------:R0:W-:Y:S02]  /*c65f0*/  STL [R1+0x49a0], R13 ;  /* 0x0049a00d01007387 */ /* 0x0001e40000100800 */
[----:B------:R1:W-:Y:S02]  /*c6600*/  STL.64 [R1+0x4bd0], R14 ;  /* 0x004bd00e01007387 */ /* 0x0003e40000100a00 */
[----:B------:R-:W4:Y:S01]  /*c6610*/  LDL.LU R12, [R1+0x820] ;  /* 0x00082000010c7983 */ /* 0x000f220000300800 */
[----:B0-----:R-:W4:Y:S01]  /*c6620*/  LDL.LU R13, [R1+0x824] ;  /* 0x00082400010d7983 */ /* 0x001f220000300800 */
[----:B-1----:R-:W4:Y:S02]  /*c6630*/  LDL.LU R14, [R1+0x828] ;  /* 0x00082800010e7983 */ /* 0x002f240000300800 */
[----:B------:R-:W4:Y:S08]  /*c6640*/  LDL.LU R15, [R1+0x82c] ;  /* 0x00082c00010f7983 */ /* 0x000f300000300800 */
[----:B------:R-:W-:Y:S01]  /*c6650*/  STL.64 [R1+0x850], R24 ;  /* 0x0008501801007387 */ /* 0x000fe20000100a00 */
[----:B------:R0:W-:Y:S04]  /*c6660*/  STL.64 [R1+0x858], R26 ;  /* 0x0008581a01007387 */ /* 0x0001e80000100a00 */
[----:B0-----:R-:W2:Y:S01]  /*c6670*/  LDL.LU.64 R26, [R1+0x4c10] ;  /* 0x004c1000011a7983 */ /* 0x001ea20000300a00 */
[----:B------:R-:W-:-:S02]  /*c6680*/  IMAD.MOV.U32 R25, RZ, RZ, R6 ;  /* 0x000000ffff197224 */ /* 0x000fc400078e0006 */
[----:B------:R-:W-:Y:S02]  /*c6690*/  IMAD.MOV.U32 R24, RZ, RZ, R7 ;  /* 0x000000ffff187224 */ /* 0x000fe400078e0007 */
[----:B------:R-:W3:Y:S01]  /*c66a0*/  LDL.LU.64 R6, [R1+0x4c08] ;  /* 0x004c080001067983 */ /* 0x000ee20000300a00 */
[----:B------:R-:W3:Y:S03]  /*c66b0*/  LDL.LU.64 R4, [R1+0x4c00] ;  /* 0x004c000001047983 */ /* 0x000ee60000300a00 */
        /* <DEDUP_REMOVED lines=14> */
[----:B------:R0:W-:Y:S01]  /*c67a0*/  STL.64 [R1+0x840], R4 ;  /* 0x0008400401007387 */ /* 0x0001e20000100a00 */
[----:B------:R1:W-:Y:S02]  /*c67b0*/  STL.64 [R1+0x848], R6 ;  /* 0x0008480601007387 */ /* 0x0003e40000100a00 */
[----:B0-----:R-:W-:Y:S01]  /*c67c0*/  IMAD.MOV.U32 R5, RZ, RZ, R10 ;  /* 0x000000ffff057224 */ /* 0x001fe200078e000a */
[----:B-1----:R-:W3:Y:S01]  /*c67d0*/  LDL.LU.64 R6, [R1+0x4bf8] ;  /* 0x004bf80001067983 */ /* 0x002ee20000300a00 */
[----:B------:R-:W-:Y:S02]  /*c67e0*/  IMAD.MOV.U32 R4, RZ, RZ, R11 ;  /* 0x000000ffff047224 */ /* 0x000fe400078e000b */
[----:B------:R-:W2:Y:S02]  /*c67f0*/  LDL.LU.64 R10, [R1+0x4bf0] ;  /* 0x004bf000010a7983 */ /* 0x000ea40000300a00 */
[----:B------:R-:W2:Y:S02]  /*c6800*/  LDL.LU.64 R8, [R1+0x4be8] ;  /* 0x004be80001087983 */ /* 0x000ea40000300a00 */
[C---:B--2---:R-:W-:Y:S01]  /*c6810*/  HMMA.16816.F32.BF16 R8, R16.reuse, R22, R8 ;  /* 0x000000161008723c */ /* 0x044fe20000041808 */
[----:B---3--:R-:W-:Y:S01]  /*c6820*/  STL.64 [R1+0x4b00], R6 ;  /* 0x004b000601007387 */ /* 0x008fe20000100a00 */
        /* <DEDUP_REMOVED lines=11> */
[----:B------:R-:W4:Y:S02]  /*c68e0*/  LDL.LU.64 R22, [R1+0x4bd8] ;  /* 0x004bd80001167983 */ /* 0x000f240000300a00 */
[C---:B----4-:R-:W-:Y:S01]  /*c68f0*/  HMMA.16816.F32.BF16 R12, R16.reuse, R22, R12 ;  /* 0x00000016100c723c */ /* 0x050fe2000004180c */
[----:B------:R-:W-:Y:S11]  /*c6900*/  IMAD.MOV.U32 R2, RZ, RZ, R22 ;  /* 0x000000ffff027224 */ /* 0x000ff600078e0016 */
[----:B------:R-:W-:Y:S11]  /*c6910*/  @!UPT UIADD3 URZ, URZ, URZ, URZ ;  /* 0x0000003f3f3ff290 */ /* 0x000ff6000fffe03f */
[----:B------:R0:W-:Y:S01]  /*c6920*/  STL.64 [R1+0x820], R12 ;  /* 0x0008200c01007387 */ /* 0x0001e20000100a00 */
[----:B------:R1:W-:Y:S02]  /*c6930*/  STL.64 [R1+0x828], R14 ;  /* 0x0008280e01007387 */ /* 0x0003e40000100a00 */
[----:B0-----:R-:W-:Y:S01]  /*c6940*/  IMAD.MOV.U32 R12, RZ, RZ, R23 ;  /* 0x000000ffff0c7224 */ /* 0x001fe200078e0017 */
[----:B-1----:R-:W4:Y:S01]  /*c6950*/  LDL.LU.64 R14, [R1+0x4bd0] ;  /* 0x004bd000010e7983 */ /* 0x002f220000300a00 */
[----:B------:R-:W2:Y:S02]  /*c6960*/  LDL.LU.64 R22, [R1+0x4bc8] ;  /* 0x004bc80001167983 */ /* 0x000ea40000300a00 */
        /* <DEDUP_REMOVED lines=27> */
[----:B------:R0:W-:Y:S02]  /*c6b20*/  STL.64 [R1+0x49a8], R24 ;  /* 0x0049a81801007387 */ /* 0x0001e40000100a00 */
[----:B----4-:R-:W-:Y:S01]  /*c6b30*/  IMAD.MOV.U32 R26, RZ, RZ, R14 ;  /* 0x000000ffff1a7224 */ /* 0x010fe200078e000e */
[----:B0-----:R-:W4:Y:S01]  /*c6b40*/  LDL.LU R24, [R1+0x760] ;  /* 0x0007600001187983 */ /* 0x001f220000300800 */
[----:B------:R-:W4:Y:S02]  /*c6b50*/  LDL.LU R25, [R1+0x764] ;  /* 0x0007640001197983 */ /* 0x000f240000300800 */
[----:B------:R-:W4:Y:S02]  /*c6b60*/  LDL.LU R14, [R1+0x4b7c] ;  /* 0x004b7c00010e7983 */ /* 0x000f240000300800 */
[----:B------:R-:W-:-:S02]  /*c6b70*/  IMAD.MOV.U32 R27, RZ, RZ, R15 ;  /* 0x000000ffff1b7224 */ /* 0x000fc400078e000f */
[----:B------:R-:W4:Y:S03]  /*c6b80*/  LDL.LU R15, [R1+0x4b78] ;  /* 0x004b7800010f7983 */ /* 0x000f260000300800 */
[----:B------:R3:W-:Y:S02]  /*c6b90*/  STL.64 [R1+0x49b8], R26 ;  /* 0x0049b81a01007387 */ /* 0x0007e40000100a00 */
[----:B---3--:R-:W-:Y:S02]  /*c6ba0*/  IMAD.MOV.U32 R27, RZ, RZ, R11 ;  /* 0x000000ffff1b7224 */ /* 0x008fe400078e000b */
[----:B--2---:R-:W-:Y:S01]  /*c6bb0*/  IMAD.MOV.U32 R26, RZ, RZ, R21 ;  /* 0x000000ffff1a7224 */ /* 0x004fe200078e0015 */
[----:B----4-:R-:W-:Y:S01]  /*c6bc0*/  HMMA.16816.F32.BF16 R4, R16, R14, R4 ;  /* 0x0000000e1004723c */ /* 0x010fe20000041804 */
[----:B------:R-:W-:Y:S01]  /*c6bd0*/  STL.64 [R1+0x49b0], R24 ;  /* 0x0049b01801007387 */ /* 0x000fe20000100a00 */
[----:B------:R-:W2:Y:S02]  /*c6be0*/  LDL.LU R21, [R1+0x4b74] ;  /* 0x004b740001157983 */ /* 0x000ea40000300800 */
[----:B------:R-:W3:Y:S02]  /*c6bf0*/  LDL.LU R11, [R1+0x4b70] ;  /* 0x004b7000010b7983 */ /* 0x000ee40000300800 */
        /* <DEDUP_REMOVED lines=8> */
[----:B------:R-:W4:Y:S03]  /*c6c80*/  LDL.LU R20, [R1+0x4b64] ;  /* 0x004b640001147983 */ /* 0x000f260000300800 */
[----:B------:R-:W-:Y:S02]  /*c6c90*/  STL.64 [R1+0x7e0], R4 ;  /* 0x0007e00401007387 */ /* 0x000fe40000100a00 */
[----:B------:R-:W-:Y:S02]  /*c6ca0*/  STL.64 [R1+0x7e8], R6 ;  /* 0x0007e80601007387 */ /* 0x000fe40000100a00 */
[----:B------:R-:W4:Y:S01]  /*c6cb0*/  LDL.LU R10, [R1+0x4b60] ;  /* 0x004b6000010a7983 */ /* 0x000f220000300800 */
[----:B------:R-:W-:Y:S01]  /*c6cc0*/  STL.64 [R1+0x49f8], R26 ;  /* 0x0049f81a01007387 */ /* 0x000fe20000100a00 */
[----:B------:R-:W-:Y:S02]  /*c6cd0*/  STL.64 [R1+0x48b0], R14 ;  /* 0x0048b00e01007387 */ /* 0x000fe40000100a00 */
[----:B------:R0:W-:Y:S02]  /*c6ce0*/  STL.64 [R1+0x49c0], R12 ;  /* 0x0049c00c01007387 */ /* 0x0001e40000100a00 */
[----:B0-----:R-:W4:Y:S01]  /*c6cf0*/  LDL.LU R12, [R1+0x770] ;  /* 0x00077000010c7983 */ /* 0x001f220000300800 */
[----:B------:R-:W4:Y:S02]  /*c6d00*/  LDL.LU R13, [R1+0x774] ;  /* 0x00077400010d7983 */ /* 0x000f240000300800 */
[----:B------:R-:W4:Y:S02]  /*c6d10*/  LDL.LU R14, [R1+0x778] ;  /* 0x00077800010e7983 */ /* 0x000f240000300800 */
[----:B------:R-:W4:Y:S02]  /*c6d20*/  LDL.LU R15, [R1+0x77c] ;  /* 0x00077c00010f7983 */ /* 0x000f240000300800 */
[----:B--2---:R-:W-:-:S02]  /*c6d30*/  IMAD.MOV.U32 R27, RZ, RZ, R21 ;  /* 0x000000ffff1b7224 */ /* 0x004fc400078e0015 */
[----:B---3--:R-:W-:Y:S02]  /*c6d40*/  IMAD.MOV.U32 R26, RZ, RZ, R11 ;  /* 0x000000ffff1a7224 */ /* 0x008fe400078e000b */
[----:B------:R-:W2:Y:S01]  /*c6d50*/  LDL.LU R11, [R1+0x4b5c] ;  /* 0x004b5c00010b7983 */ /* 0x000ea20000300800 */
[----:B------:R-:W3:Y:S02]  /*c6d60*/  LDL.LU R21, [R1+0x4b58] ;  /* 0x004b580001157983 */ /* 0x000ee40000300800 */
[----:B------:R4:W-:Y:S02]  /*c6d70*/  STL.64 [R1+0x4a10], R26 ;  /* 0x004a101a01007387 */ /* 0x0009e40000100a00 */
[----:B----4-:R-:W-:Y:S02]  /*c6d80*/  IMAD.MOV.U32 R26, RZ, RZ, R23 ;  /* 0x000000ffff1a7224 */ /* 0x010fe400078e0017 */
[----:B------:R-:W-:Y:S01]  /*c6d90*/  IMAD.MOV.U32 R27, RZ, RZ, R22 ;  /* 0x000000ffff1b7224 */ /* 0x000fe200078e0016 */
[----:B------:R-:W4:Y:S01]  /*c6da0*/  LDL.LU R23, [R1+0x4b54] ;  /* 0x004b540001177983 */ /* 0x000f220000300800 */
[----:B------:R-:W2:Y:S03]  /*c6db0*/  LDL.LU R22, [R1+0x4b50] ;  /* 0x004b500001167983 */ /* 0x000ea60000300800 */
[----:B------:R0:W-:Y:S02]  /*c6dc0*/  STL.64 [R1+0x4a28], R26 ;  /* 0x004a281a01007387 */ /* 0x0001e40000100a00 */
[----:B0-----:R-:W-:-:S02]  /*c6dd0*/  IMAD.MOV.U32 R27, RZ, RZ, R20 ;  /* 0x000000ffff1b7224 */ /* 0x001fc400078e0014 */
[----:B------:R-:W-:Y:S01]  /*c6de0*/  IMAD.MOV.U32 R26, RZ, RZ, R10 ;  /* 0x000000ffff1a7224 */ /* 0x000fe200078e000a */
[----:B------:R-:W-:Y:S01]  /*c6df0*/  STL.64 [R1+0x49d8], R14 ;  /* 0x0049d80e01007387 */ /* 0x000fe20000100a00 */
[----:B------:R0:W-:Y:S03]  /*c6e00*/  STL.64 [R1+0x49d0], R12 ;  /* 0x0049d00c01007387 */ /* 0x0001e60000100a00 */
[----:B0-----:R-:W2:Y:S01]  /*c6e10*/  LDL.LU R12, [R1+0x780] ;  /* 0x00078000010c7983 */ /* 0x001ea20000300800 */
[----:B------:R-:W2:Y:S02]  /*c6e20*/  LDL.LU R13, [R1+0x784] ;  /* 0x00078400010d7983 */ /* 0x000ea40000300800 */
[----:B------:R-:W2:Y:S02]  /*c6e30*/  LDL.LU R14, [R1+0x788] ;  /* 0x00078800010e7983 */ /* 0x000ea40000300800 */
[----:B------:R-:W2:Y:S01]  /*c6e40*/  LDL.LU R15, [R1+0x78c] ;  /* 0x00078c00010f7983 */ /* 0x000ea20000300800 */
[----:B------:R-:W2:Y:S01]  /*c6e50*/  LDL.LU R10, [R1+0x4b4c] ;  /* 0x004b4c00010a7983 */ /* 0x000ea20000300800 */
[----:B------:R-:W2:Y:S02]  /*c6e60*/  LDL.LU R20, [R1+0x4b48] ;  /* 0x004b480001147983 */ /* 0x000ea40000300800 */
[----:B------:R-:W2:Y:S02]  /*c6e70*/  LDL R25, [R1+0x3ac4] ;  /* 0x003ac40001197983 */ /* 0x000ea40000100800 */
[----:B------:R-:W-:Y:S01]  /*c6e80*/  STL.64 [R1+0x4a48], R26 ;  /* 0x004a481a01007387 */ /* 0x000fe20000100a00 */
[----:B--2---:R-:W-:Y:S01]  /*c6e90*/  STL [R1+0x4a40], R25 ;  /* 0x004a401901007387 */ /* 0x004fe20000100800 */
[----:B------:R-:W-:Y:S02]  /*c6ea0*/  STL.64 [R1+0x49f0], R14 ;  /* 0x0049f00e01007387 */ /* 0x000fe40000100a00 */
[----:B------:R0:W-:Y:S02]  /*c6eb0*/  STL.64 [R1+0x49e8], R12 ;  /* 0x0049e80c01007387 */ /* 0x0001e40000100a00 */
[----:B0-----:R-:W2:Y:S01]  /*c6ec0*/  LDL.LU R12, [R1+0x790] ;  /* 0x00079000010c7983 */ /* 0x001ea20000300800 */
[----:B------:R-:W2:Y:S02]  /*c6ed0*/  LDL.LU R13, [R1+0x794] ;  /* 0x00079400010d7983 */ /* 0x000ea40000300800 */
[----:B------:R-:W2:Y:S02]  /*c6ee0*/  LDL.LU R14, [R1+0x798] ;  /* 0x00079800010e7983 */ /* 0x000ea40000300800 */
[----:B------:R-:W2:Y:S01]  /*c6ef0*/  LDL.LU R15, [R1+0x79c] ;  /* 0x00079c00010f7983 */ /* 0x000ea20000300800 */
[----:B------:R-:W2:Y:S01]  /*c6f00*/  LDL.LU R24, [R1+0x3e0] ;  /* 0x0003e00001187983 */ /* 0x000ea20000300800 */
[----:B------:R-:W2:Y:S02]  /*c6f10*/  LDL.LU R25, [R1+0x3e4] ;  /* 0x0003e40001197983 */ /* 0x000ea40000300800 */
[----:B------:R-:W2:Y:S02]  /*c6f20*/  LDL.LU R26, [R1+0x3e8] ;  /* 0x0003e800011a7983 */ /* 0x000ea40000300800 */
[----:B------:R-:W2:Y:S02]  /*c6f30*/  LDL.LU R27, [R1+0x3ec] ;  /* 0x0003ec00011b7983 */ /* 0x000ea40000300800 */
[----:B--2---:R3:W-:Y:S01]  /*c6f40*/  STL.64 [R1+0x4a58], R26 ;  /* 0x004a581a01007387 */ /* 0x0047e20000100a00 */
[----:B------:R-:W-:Y:S02]  /*c6f50*/  STL.64 [R1+0x4a50], R24 ;  /* 0x004a501801007387 */ /* 0x000fe40000100a00 */
[----:B---3--:R-:W-:-:S02]  /*c6f60*/  IMAD.MOV.U32 R26, RZ, RZ, R21 ;  /* 0x000000ffff1a7224 */ /* 0x008fc400078e0015 */
[----:B------:R-:W-:Y:S01]  /*c6f70*/  IMAD.MOV.U32 R27, RZ, RZ, R11 ;  /* 0x000000ffff1b7224 */ /* 0x000fe200078e000b */
[----:B------:R-:W2:Y:S01]  /*c6f80*/  LDL.LU R21, [R1+0x4b44] ;  /* 0x004b440001157983 */ /* 0x000ea20000300800 */
[----:B------:R-:W3:Y:S03]  /*c6f90*/  LDL.LU R11, [R1+0x4b40] ;  /* 0x004b4000010b7983 */ /* 0x000ee60000300800 */
[----:B------:R0:W-:Y:S02]  /*c6fa0*/  STL.64 [R1+0x4a70], R26 ;  /* 0x004a701a01007387 */ /* 0x0001e40000100a00 */
[----:B0-----:R-:W-:Y:S02]  /*c6fb0*/  IMAD.MOV.U32 R26, RZ, RZ, R22 ;  /* 0x000000ffff1a7224 */ /* 0x001fe400078e0016 */
[----:B----4-:R-:W-:Y:S01]  /*c6fc0*/  IMAD.MOV.U32 R27, RZ, RZ, R23 ;  /* 0x000000ffff1b7224 */ /* 0x010fe200078e0017 */
[----:B------:R-:W4:Y:S01]  /*c6fd0*/  LDL.LU R22, [R1+0x4b3c] ;  /* 0x004b3c0001167983 */ /* 0x000f220000300800 */
[----:B------:R-:W2:Y:S03]  /*c6fe0*/  LDL.LU R23, [R1+0x4b38] ;  /* 0x004b380001177983 */ /* 0x000ea60000300800 */
[----:B------:R-:W-:Y:S01]  /*c6ff0*/  STL.64 [R1+0x4a88], R26 ;  /* 0x004a881a01007387 */ /* 0x000fe20000100a00 */
[----:B------:R-:W-:Y:S02]  /*c7000*/  STL.64 [R1+0x4a08], R14 ;  /* 0x004a080e01007387 */ /* 0x000fe40000100a00 */
[----:B------:R0:W-:Y:S02]  /*c7010*/  STL.64 [R1+0x4a00], R12 ;  /* 0x004a000c01007387 */ /* 0x0001e40000100a00 */
        /* <DEDUP_REMOVED lines=24> */
[----:B------:R-:W-:-:S02]  /*c71a0*/  IMAD.MOV.U32 R14, RZ, RZ, R10 ;  /* 0x000000ffff0e7224 */ /* 0x000fc400078e000a */
[----:B---3--:R-:W-:Y:S01]  /*c71b0*/  IMAD.MOV.U32 R15, RZ, RZ, R11 ;  /* 0x000000ffff0f7224 */ /* 0x008fe200078e000b */
[----:B------:R-:W3:Y:S01]  /*c71c0*/  LDL.LU R10, [R1+0x4b24] ;  /* 0x004b2400010a7983 */ /* 0x000ee20000300800 */
[----:B------:R-:W3:Y:S02]  /*c71d0*/  LDL.LU R11, [R1+0x4b20] ;  /* 0x004b2000010b7983 */ /* 0x000ee40000300800 */
[----:B------:R-:W-:Y:S02]  /*c71e0*/  IMAD.MOV.U32 R26, RZ, RZ, R23 ;  /* 0x000000ffff1a7224 */ /* 0x000fe400078e0017 */
[----:B----4-:R-:W-:-:S05]  /*c71f0*/  IMAD.MOV.U32 R27, RZ, RZ, R22 ;  /* 0x000000ffff1b7224 */ /* 0x010fca00078e0016 */
[----:B------:R-:W-:Y:S01]  /*c7200*/  STL.64 [R1+0x4ad0], R26 ;  /* 0x004ad01a01007387 */ /* 0x000fe20000100a00 */
[----:B------:R-:W-:Y:S03]  /*c7210*/  STL.64 [R1+0x4a68], R14 ;  /* 0x004a680e01007387 */ /* 0x000fe60000100a00 */
[----:B--2---:R0:W-:Y:S04]  /*c7220*/  STL.64 [R1+0x4a60], R12 ;  /* 0x004a600c01007387 */ /* 0x0041e80000100a00 */
[----:B0-----:R-:W2:Y:S01]  /*c7230*/  LDL.LU R12, [R1+0x3f0] ;  /* 0x0003f000010c7983 */ /* 0x001ea20000300800 */
[----:B------:R-:W2:Y:S02]  /*c7240*/  LDL.LU R13, [R1+0x3f4] ;  /* 0x0003f400010d7983 */ /* 0x000ea40000300800 */
[----:B---3--:R-:W-:-:S02]  /*c7250*/  IMAD.MOV.U32 R14, RZ, RZ, R10 ;  /* 0x000000ffff0e7224 */ /* 0x008fc400078e000a */
[----:B------:R-:W-:Y:S01]  /*c7260*/  IMAD.MOV.U32 R15, RZ, RZ, R11 ;  /* 0x000000ffff0f7224 */ /* 0x000fe200078e000b */
[----:B------:R-:W3:Y:S01]  /*c7270*/  LDL.LU R10, [R1+0x4b1c] ;  /* 0x004b1c00010a7983 */ /* 0x000ee20000300800 */
[----:B------:R-:W4:Y:S02]  /*c7280*/  LDL.LU R11, [R1+0x4b18] ;  /* 0x004b1800010b7983 */ /* 0x000f240000300800 */
[----:B------:R-:W-:Y:S02]  /*c7290*/  IMAD.MOV.U32 R27, RZ, RZ, R20 ;  /* 0x000000ffff1b7224 */ /* 0x000fe400078e0014 */
[----:B------:R-:W-:Y:S01]  /*c72a0*/  IMAD.MOV.U32 R26, RZ, RZ, R21 ;  /* 0x000000ffff1a7224 */ /* 0x000fe200078e0015 */
        /* <DEDUP_REMOVED lines=18> */
[----:B----4-:R-:W-:-:S02]  /*c73d0*/  IMAD.MOV.U32 R14, RZ, RZ, R11 ;  /* 0x000000ffff0e7224 */ /* 0x010fc400078e000b */
        /* <DEDUP_REMOVED lines=29> */
[----:B------:R-:W-:Y:S01]  /*c75b0*/  STL.64 [R1+0x4880], R10 ;  /* 0x0048800a01007387 */ /* 0x000fe20000100a00 */
[----:B---3--:R-:W-:Y:S01]  /*c75c0*/  HMMA.16816.F32.BF16 R16, R16, R6, R20 ;  /* 0x000000061010723c */ /* 0x008fe20000041814 */
[----:B------:R-:W2:Y:S01]  /*c75d0*/  LDL.LU.64 R22, [R1+0x4af0] ;  /* 0x004af00001167983 */ /* 0x000ea20000300a00 */
[----:B------:R-:W2:Y:S11]  /*c75e0*/  LDL.LU.64 R20, [R1+0x4ae8] ;  /* 0x004ae80001147983 */ /* 0x000eb60000300a00 */
[----:B------:R-:W-:Y:S10]  /*c75f0*/  @!UPT UIADD3 URZ, URZ, URZ, URZ ;  /* 0x0000003f3f3ff290 */ /* 0x000ff4000fffe03f */
[----:B------:R-:W-:Y:S01]  /*c7600*/  STL.64 [R1+0xaf0], R16 ;  /* 0x000af01001007387 */ /* 0x000fe20000100a00 */
[----:B------:R0:W-:Y:S03]  /*c7610*/  STL.64 [R1+0xaf8], R18 ;  /* 0x000af81201007387 */ /* 0x0001e60000100a00 */
[----:B0-----:R-:W3:Y:S04]  /*c7620*/  LDL R18, [R1+0x158] ;  /* 0x0001580001127983 */ /* 0x001ee80000100800 */
[----:B------:R-:W3:Y:S01]  /*c7630*/  LDL R19, [R1+0x15c] ;  /* 0x00015c0001137983 */ /* 0x000ee20000100800 */
[----:B------:R-:W-:Y:S01]  /*c7640*/  STL.64 [R1+0x4878], R6 ;  /* 0x0048780601007387 */ /* 0x000fe20000100a00 */
        /* <DEDUP_REMOVED lines=43> */
[C---:B---3--:R-:W-:Y:S01]  /*c7900*/  HMMA.16816.F32.BF16 R16, R20.reuse, R18, R24 ;  /* 0x000000121410723c */ /* 0x048fe20000041818 */
[----:B------:R-:W2:Y:S01]  /*c7910*/  LDL.LU.64 R26, [R1+0x4a48] ;  /* 0x004a4800011a7983 */ /* 0x000ea20000300a00 */
[----:B------:R-:W3:Y:S11]  /*c7920*/  LDL.LU R25, [R1+0x4a40] ;  /* 0x004a400001197983 */ /* 0x000ef60000300800 */
[----:B------:R-:W-:Y:S10]  /*c7930*/  @!UPT UIADD3 URZ, URZ, URZ, URZ ;  /* 0x0000003f3f3ff290 */ /* 0x000ff4000fffe03f */
[----:B------:R-:W-:Y:S01]  /*c7940*/  STL.64 [R1+0xbf0], R16 ;  /* 0x000bf01001007387 */ /* 0x000fe20000100a00 */
[----:B------:R-:W-:Y:S03]  /*c7950*/  STL.64 [R1+0xbf8], R18 ;  /* 0x000bf81201007387 */ /* 0x000fe60000100a00 */
[----:B---3--:R2:W0:Y:S02]  /*c7960*/  LDSM.16.MT88.4 R16, [R25+0x23800] ;  /* 0x023800001910783b */ /* 0x0084240000004200 */
[C---:B--2---:R-:W-:Y:S02]  /*c7970*/  HMMA.16816.F32.BF16 R24, R20.reuse, R26, R12 ;  /* 0x0000001a1418723c */ /* 0x044fe4000004180c */
[----:B0-----:R0:W-:Y:S01]  /*c7980*/  STL.64 [R1+0x4808], R18 ;  /* 0x0048081201007387 */ /* 0x0011e20000100a00 */
[----:B------:R-:W-:Y:S03]  /*c7990*/  STL.64 [R1+0x4800], R16 ;  /* 0x0048001001007387 */ /* 0x000fe60000100a00 */
[----:B0-----:R-:W2:Y:S04]  /*c79a0*/  LDL R18, [R1+0xe8] ;  /* 0x0000e80001127983 */ /* 0x001ea80000100800 */
[----:B------:R-:W2:Y:S01]  /*c79b0*/  LDL R19, [R1+0xec] ;  /* 0x0000ec0001137983 */ /* 0x000ea20000100800 */
[----:B------:R-:W3:Y:S02]  /*c79c0*/  LDL.LU.64 R14, [R1+0x4a38] ;  /* 0x004a3800010e7983 */ /* 0x000ee40000300a00 */
[----:B------:R-:W3:Y:S10]  /*c79d0*/  LDL.LU.64 R12, [R1+0x4a30] ;  /* 0x004a3000010c7983 */ /* 0x000ef40000300a00 */
[----:B------:R-:W-:Y:S01]  /*c79e0*/  STL.64 [R1+0x7c0], R24 ;  /* 0x0007c01801007387 */ /* 0x000fe20000100a00 */
[----:B------:R0:W-:Y:S04]  /*c79f0*/  STL.64 [R1+0x7c8], R26 ;  /* 0x0007c81a01007387 */ /* 0x0001e80000100a00 */
[----:B0-----:R-:W3:Y:S02]  /*c7a00*/  LDL.LU.64 R26, [R1+0x4a28] ;  /* 0x004a2800011a7983 */ /* 0x001ee40000300a00 */
[C---:B---3--:R-:W-:Y:S02]  /*c7a10*/  HMMA.16816.F32.BF16 R24, R20.reuse, R26, R12 ;  /* 0x0000001a1418723c */ /* 0x048fe4000004180c */
[----:B------:R-:W3:Y:S01]  /*c7a20*/  LDL.LU.64 R14, [R1+0x4a20] ;  /* 0x004a2000010e7983 */ /* 0x000ee20000300a00 */
[----:B------:R-:W3:Y:S11]  /*c7a30*/  LDL.LU.64 R12, [R1+0x4a18] ;  /* 0x004a1800010c7983 */ /* 0x000ef60000300a00 */
[----:B------:R-:W-:Y:S09]  /*c7a40*/  @!UPT UIADD3 URZ, URZ, URZ, URZ ;  /* 0x0000003f3f3ff290 */ /* 0x000ff2000fffe03f */
[----:B------:R-:W-:Y:S01]  /*c7a50*/  STL.64 [R1+0x7b0], R24 ;  /* 0x0007b01801007387 */ /* 0x000fe20000100a00 */
[----:B------:R0:W-:Y:S03]  /*c7a60*/  STL.64 [R1+0x7b8], R26 ;  /* 0x0007b81a01007387 */ /* 0x0001e60000100a00 */
        /* <DEDUP_REMOVED lines=23> */
[----:B------:R-:W3:Y:S11]  /*c7be0*/  LDL.LU.64 R12, [R1+0x49c0] ;  /* 0x0049c000010c7983 */ /* 0x000ef60000300a00 */
[----:B------:R-:W-:Y:S10]  /*c7bf0*/  @!UPT UIADD3 URZ, URZ, URZ, URZ ;  /* 0x0000003f3f3ff290 */ /* 0x000ff4000fffe03f */
[----:B------:R-:W-:Y:S01]  /*c7c00*/  STL.64 [R1+0x770], R24 ;  /* 0x0007701801007387 */ /* 0x000fe20000100a00 */
[----:B------:R0:W-:Y:S03]  /*c7c10*/  STL.64 [R1+0x778], R26 ;  /* 0x0007781a01007387 */ /* 0x0001e60000100a00 */
[----:B0-----:R-:W2:Y:S01]  /*c7c20*/  LDL.LU.64 R26, [R1+0x49b8] ;  /* 0x0049b800011a7983 */ /* 0x001ea20000300a00 */
[----:B------:R-:W2:Y:S02]  /*c7c30*/  LDL.LU.64 R24, [R1+0x49b0] ;  /* 0x0049b00001187983 */ /* 0x000ea40000300a00 */
[----:B--2---:R-:W-:Y:S01]  /*c7c40*/  HMMA.16816.F32.BF16 R16, R20, R18, R24 ;  /* 0x000000121410723c */ /* 0x004fe20000041818 */
[----:B------:R-:W2:Y:S11]  /*c7c50*/  LDL.LU.64 R24, [R1+0x49a8] ;  /* 0x0049a80001187983 */ /* 0x000eb60000300a00 */
[----:B------:R-:W-:Y:S11]  /*c7c60*/  @!UPT UIADD3 URZ, URZ, URZ, URZ ;  /* 0x0000003f3f3ff290 */ /* 0x000ff6000fffe03f */
[----:B------:R0:W-:Y:S01]  /*c7c70*/  STL.64 [R1+0x760], R16 ;  /* 0x0007601001007387 */ /* 0x0001e20000100a00 */
[----:B------:R1:W-:Y:S03]  /*c7c80*/  STL.64 [R1+0x768], R18 ;  /* 0x0007681201007387 */ /* 0x0003e60000100a00 */
[----:B0-----:R-:W2:Y:S01]  /*c7c90*/  LDL.LU R16, [R1+0x650] ;  /* 0x0006500001107983 */ /* 0x001ea20000300800 */
[----:B------:R-:W2:Y:S02]  /*c7ca0*/  LDL.LU R17, [R1+0x654] ;  /* 0x0006540001117983 */ /* 0x000ea40000300800 */
[----:B-1----:R-:W2:Y:S02]  /*c7cb0*/  LDL.LU R18, [R1+0x658] ;  /* 0x0006580001127983 */ /* 0x002ea40000300800 */
[----:B------:R-:W2:Y:S02]  /*c7cc0*/  LDL.LU R19, [R1+0x65c] ;  /* 0x00065c0001137983 */ /* 0x000ea40000300800 */
[----:B---3--:R-:W-:-:S02]  /*c7cd0*/  IMAD.MOV.U32 R26, RZ, RZ, R13 ;  /* 0x000000ffff1a7224 */ /* 0x008fc400078e000d */
[----:B------:R-:W-:Y:S01]  /*c7ce0*/  IMAD.MOV.U32 R27, RZ, RZ, R29 ;  /* 0x000000ffff1b7224 */ /* 0x000fe200078e001d */
[----:B------:R-:W3:Y:S01]  /*c7cf0*/  LDL.LU R13, [R1+0x49a0] ;  /* 0x0049a000010d7983 */ /* 0x000ee20000300800 */
[----:B------:R-:W3:Y:S03]  /*c7d00*/  LDL.LU R29, [R1+0x499c] ;  /* 0x00499c00011d7983 */ /* 0x000ee60000300800 */
[----:B------:R0:W-:Y:S01]  /*c7d10*/  STL.64 [R1+0x4848], R26 ;  /* 0x0048481a01007387 */ /* 0x0001e20000100a00 */
[----:B------:R-:W-:Y:S02]  /*c7d20*/  IMAD.MOV.U32 R6, RZ, RZ, R9 ;  /* 0x000000ffff067224 */ /* 0x000fe400078e0009 */
[----:B------:R-:W-:Y:S02]  /*c7d30*/  IMAD.MOV.U32 R7, RZ, RZ, R8 ;  /* 0x000000ffff077224 */ /* 0x000fe400078e0008 */
[----:B0-----:R-:W-:-:S02]  /*c7d40*/  IMAD.MOV.U32 R26, RZ, RZ, R28 ;  /* 0x000000ffff1a7224 */ /* 0x001fc400078e001c */
[----:B------:R-:W-:Y:S01]  /*c7d50*/  IMAD.MOV.U32 R27, RZ, RZ, R3 ;  /* 0x000000ffff1b7224 */ /* 0x000fe200078e0003 */
        /* <DEDUP_REMOVED lines=8> */
[----:B------:R0:W-:Y:S02]  /*c7de0*/  STL.64 [R1+0x4860], R26 ;  /* 0x0048601a01007387 */ /* 0x0001e40000100a00 */
[----:B0-----:R-:W-:-:S02]  /*c7df0*/  IMAD.MOV.U32 R26, RZ, RZ, R2 ;  /* 0x000000ffff1a7224 */ /* 0x001fc400078e0002 */
[----:B------:R-:W-:Y:S01]  /*c7e00*/  IMAD.MOV.U32 R27, RZ, RZ, R12 ;  /* 0x000000ffff1b7224 */ /* 0x000fe200078e000c */
[----:B------:R-:W2:Y:S01]  /*c7e10*/  LDL.LU R2, [R1+0x4990] ;  /* 0x0049900001027983 */ /* 0x000ea20000300800 */
[----:B------:R-:W2:Y:S03]  /*c7e20*/  LDL.LU R12, [R1+0x498c] ;  /* 0x00498c00010c7983 */ /* 0x000ea60000300800 */
[----:B------:R4:W-:Y:S01]  /*c7e30*/  STL.64 [R1+0x4888], R26 ;  /* 0x0048881a01007387 */ /* 0x0009e20000100a00 */
[----:B------:R0:W-:Y:S02]  /*c7e40*/  STL.64 [R1+0x4890], R6 ;  /* 0x0048900601007387 */ /* 0x0001e40000100a00 */
[----:B------:R-:W2:Y:S02]  /*c7e50*/  LDL.LU R8, [R1+0x6b0] ;  /* 0x0006b00001087983 */ /* 0x000ea40000300800 */
[----:B------:R-:W2:Y:S01]  /*c7e60*/  LDL.LU R9, [R1+0x6b4] ;  /* 0x0006b40001097983 */ /* 0x000ea20000300800 */
[----:B------:R-:W2:Y:S01]  /*c7e70*/  LDL.LU R10, [R1+0x6b8] ;  /* 0x0006b800010a7983 */ /* 0x000ea20000300800 */
[----:B------:R-:W2:Y:S02]  /*c7e80*/  LDL.LU R11, [R1+0x6bc] ;  /* 0x0006bc00010b7983 */ /* 0x000ea40000300800 */
[----:B----4-:R-:W-:-:S02]  /*c7e90*/  IMAD.MOV.U32 R26, RZ, RZ, R5 ;  /* 0x000000ffff1a7224 */ /* 0x010fc400078e0005 */
[----:B------:R-:W-:Y:S01]  /*c7ea0*/  IMAD.MOV.U32 R27, RZ, RZ, R4 ;  /* 0x000000ffff1b7224 */ /* 0x000fe200078e0004 */
[----:B--2---:R1:W-:Y:S01]  /*c7eb0*/  STL.64 [R1+0x48a0], R10 ;  /* 0x0048a00a01007387 */ /* 0x0043e20000100a00 */
[----:B------:R-:W-:Y:S03]  /*c7ec0*/  STL.64 [R1+0x4898], R8 ;  /* 0x0048980801007387 */ /* 0x000fe60000100a00 */
[----:B------:R2:W-:Y:S02]  /*c7ed0*/  STL.64 [R1+0x48a8], R26 ;  /* 0x0048a81a01007387 */ /* 0x0005e40000100a00 */
[----:B------:R-:W4:Y:S01]  /*c7ee0*/  LDL.LU R4, [R1+0x6c0] ;  /* 0x0006c00001047983 */ /* 0x000f220000300800 */
[----:B------:R-:W4:Y:S01]  /*c7ef0*/  LDL.LU R5, [R1+0x6c4] ;  /* 0x0006c40001057983 */ /* 0x000f220000300800 */
[----:B0-----:R-:W2:Y:S02]  /*c7f00*/  LDL.LU R6, [R1+0x6c8] ;  /* 0x0006c80001067983 */ /* 0x001ea40000300800 */
[----:B------:R-:W2:Y:S02]  /*c7f10*/  LDL.LU R7, [R1+0x6cc] ;  /* 0x0006cc0001077983 */ /* 0x000ea40000300800 */
[----:B-1----:R-:W-:-:S02]  /*c7f20*/  IMAD.MOV.U32 R10, RZ, RZ, R25 ;  /* 0x000000ffff0a7224 */ /* 0x002fc400078e0019 */
[----:B------:R-:W-:Y:S01]  /*c7f30*/  IMAD.MOV.U32 R11, RZ, RZ, R24 ;  /* 0x000000ffff0b7224 */ /* 0x000fe200078e0018 */
[----:B--2---:R-:W-:Y:S01]  /*c7f40*/  STL.64 [R1+0x48c0], R6 ;  /* 0x0048c00601007387 */ /* 0x004fe20000100a00 */
[----:B----4-:R0:W-:Y:S03]  /*c7f50*/  STL.64 [R1+0x48b8], R4 ;  /* 0x0048b80401007387 */ /* 0x0101e60000100a00 */
[----:B------:R1:W-:Y:S02]  /*c7f60*/  STL.64 [R1+0x48c8], R10 ;  /* 0x0048c80a01007387 */ /* 0x0003e40000100a00 */
[----:B------:R-:W2:Y:S01]  /*c7f70*/  LDL.LU R24, [R1+0x6d0] ;  /* 0x0006d00001187983 */ /* 0x000ea20000300800 */
[----:B------:R-:W2:Y:S01]  /*c7f80*/  LDL.LU R25, [R1+0x6d4] ;  /* 0x0006d40001197983 */ /* 0x000ea20000300800 */
[----:B------:R-:W4:Y:S02]  /*c7f90*/  LDL.LU R26, [R1+0x6d8] ;  /* 0x0006d800011a7983 */ /* 0x000f240000300800 */
[----:B------:R-:W4:Y:S02]  /*c7fa0*/  LDL.LU R27, [R1+0x6dc] ;  /* 0x0006dc00011b7983 */ /* 0x000f240000300800 */
[----:B---3--:R-:W-:-:S02]  /*c7fb0*/  IMAD.MOV.U32 R14, RZ, RZ, R13 ;  /* 0x000000ffff0e7224 */ /* 0x008fc400078e000d */
[----:B------:R-:W-:Y:S01]  /*c7fc0*/  IMAD.MOV.U32 R15, RZ, RZ, R0 ;  /* 0x000000ffff0f7224 */ /* 0x000fe200078e0000 */
[----:B----4-:R-:W-:Y:S01]  /*c7fd0*/  STL.64 [R1+0x48d8], R26 ;  /* 0x0048d81a01007387 */ /* 0x010fe20000100a00 */
[----:B--2---:R-:W-:Y:S02]  /*c7fe0*/  STL.64 [R1+0x48d0], R24 ;  /* 0x0048d01801007387 */ /* 0x004fe40000100a00 */
[----:B------:R-:W2:Y:S02]  /*c7ff0*/  LDL.LU R13, [R1+0x4988] ;  /* 0x00498800010d7983 */ /* 0x000ea40000300800 */
[----:B------:R-:W3:Y:S01]  /*c8000*/  LDL.LU R0, [R1+0x4984] ;  /* 0x0049840001007983 */ /* 0x000ee20000300800 */
[----:B------:R4:W-:Y:S01]  /*c8010*/  STL.64 [R1+0x48e0], R14 ;  /* 0x0048e00e01007387 */ /* 0x0009e20000100a00 */
[----:B0-----:R-:W2:Y:S02]  /*c8020*/  LDL.LU R4, [R1+0x6e0] ;  /* 0x0006e00001047983 */ /* 0x001ea40000300800 */
[----:B------:R-:W2:Y:S02]  /*c8030*/  LDL.LU R5, [R1+0x6e4] ;  /* 0x0006e40001057983 */ /* 0x000ea40000300800 */
[----:B------:R-:W2:Y:S01]  /*c8040*/  LDL.LU R6, [R1+0x6e8] ;  /* 0x0006e80001067983 */ /* 0x000ea20000300800 */
[----:B------:R-:W2:Y:S01]  /*c8050*/  LDL.LU R7, [R1+0x6ec] ;  /* 0x0006ec0001077983 */ /* 0x000ea20000300800 */
[----:B-1----:R-:W-:-:S02]  /*c8060*/  IMAD.MOV.U32 R10, RZ, RZ, R28 ;  /* 0x000000ffff0a7224 */ /* 0x002fc400078e001c */
[----:B------:R-:W-:Y:S02]  /*c8070*/  IMAD.MOV.U32 R11, RZ, RZ, R29 ;  /* 0x000000ffff0b7224 */ /* 0x000fe400078e001d */
[----:B----4-:R-:W-:Y:S02]  /*c8080*/  IMAD.MOV.U32 R14, RZ, RZ, R2 ;  /* 0x000000ffff0e7224 */ /* 0x010fe400078e0002 */
[----:B------:R-:W-:Y:S01]  /*c8090*/  IMAD.MOV.U32 R15, RZ, RZ, R3 ;  /* 0x000000ffff0f7224 */ /* 0x000fe200078e0003 */
[----:B--2---:R-:W-:Y:S01]  /*c80a0*/  STL.64 [R1+0x48f0], R6 ;  /* 0x0048f00601007387 */ /* 0x004fe20000100a00 */
[----:B------:R0:W-:Y:S02]  /*c80b0*/  STL.64 [R1+0x48e8], R4 ;  /* 0x0048e80401007387 */ /* 0x0001e40000100a00 */
[----:B------:R-:W2:Y:S02]  /*c80c0*/  LDL.LU R28, [R1+0x4980] ;  /* 0x00498000011c7983 */ /* 0x000ea40000300800 */
[----:B------:R-:W4:Y:S01]  /*c80d0*/  LDL.LU R29, [R1+0x497c] ;  /* 0x00497c00011d7983 */ /* 0x000f220000300800 */
[----:B------:R1:W-:Y:S01]  /*c80e0*/  STL.64 [R1+0x48f8], R10 ;  /* 0x0048f80a01007387 */ /* 0x0003e20000100a00 */
[----:B------:R-:W2:Y:S02]  /*c80f0*/  LDL.LU R2, [R1+0x4978] ;  /* 0x0049780001027983 */ /* 0x000ea40000300800 */
[----:B------:R-:W2:Y:S02]  /*c8100*/  LDL.LU R3, [R1+0x4974] ;  /* 0x0049740001037983 */ /* 0x000ea40000300800 */
[----:B------:R2:W-:Y:S01]  /*c8110*/  STL.64 [R1+0x4900], R14 ;  /* 0x0049000e01007387 */ /* 0x0005e20000100a00 */
[----:B0-----:R-:W2:Y:S01]  /*c8120*/  LDL.LU R4, [R1+0x700] ;  /* 0x0007000001047983 */ /* 0x001ea20000300800 */
[----:B------:R-:W2:Y:S02]  /*c8130*/  LDL.LU R5, [R1+0x704] ;  /* 0x0007040001057983 */ /* 0x000ea40000300800 */
[----:B------:R-:W2:Y:S02]  /*c8140*/  LDL.LU R6, [R1+0x708] ;  /* 0x0007080001067983 */ /* 0x000ea40000300800 */
[----:B------:R-:W2:Y:S02]  /*c8150*/  LDL.LU R7, [R1+0x70c] ;  /* 0x00070c0001077983 */ /* 0x000ea40000300800 */
[----:B-1----:R-:W-:-:S02]  /*c8160*/  IMAD.MOV.U32 R10, RZ, RZ, R13 ;  /* 0x000000ffff0a7224 */ /* 0x002fc400078e000d */
[----:B------:R-:W-:Y:S01]  /*c8170*/  IMAD.MOV.U32 R11, RZ, RZ, R12 ;  /* 0x000000ffff0b7224 */ /* 0x000fe200078e000c */
[----:B--2---:R0:W-:Y:S01]  /*c8180*/  STL.64 [R1+0x4910], R6 ;  /* 0x0049100601007387 */ /* 0x0041e20000100a00 */
[----:B------:R-:W-:Y:S03]  /*c8190*/  STL.64 [R1+0x4908], R4 ;  /* 0x0049080401007387 */ /* 0x000fe60000100a00 */
[----:B------:R1:W-:Y:S02]  /*c81a0*/  STL.64 [R1+0x4918], R10 ;  /* 0x0049180a01007387 */ /* 0x0003e40000100a00 */
[----:B------:R-:W2:Y:S01]  /*c81b0*/  LDL.LU R12, [R1+0x710] ;  /* 0x00071000010c7983 */ /* 0x000ea20000300800 */
[----:B------:R-:W2:Y:S01]  /*c81c0*/  LDL.LU R13, [R1+0x714] ;  /* 0x00071400010d7983 */ /* 0x000ea20000300800 */
[----:B------:R-:W2:Y:S02]  /*c81d0*/  LDL.LU R14, [R1+0x718] ;  /* 0x00071800010e7983 */ /* 0x000ea40000300800 */
[----:B------:R-:W2:Y:S02]  /*c81e0*/  LDL.LU R15, [R1+0x71c] ;  /* 0x00071c00010f7983 */ /* 0x000ea40000300800 */
[----:B0-----:R-:W-:-:S02]  /*c81f0*/  IMAD.MOV.U32 R6, RZ, RZ, R28 ;  /* 0x000000ffff067224 */ /* 0x001fc400078e001c */
[----:B---3--:R-:W-:Y:S01]  /*c8200*/  IMAD.MOV.U32 R7, RZ, RZ, R0 ;  /* 0x000000ffff077224 */ /* 0x008fe200078e0000 */
[----:B--2---:R0:W-:Y:S01]  /*c8210*/  STL.64 [R1+0x4928], R14 ;  /* 0x0049280e01007387 */ /* 0x0041e20000100a00 */
[----:B------:R-:W-:Y:S02]  /*c8220*/  STL.64 [R1+0x4920], R12 ;  /* 0x0049200c01007387 */ /* 0x000fe40000100a00 */
[----:B------:R-:W2:Y:S02]  /*c8230*/  LDL.LU R28, [R1+0x4970] ;  /* 0x00497000011c7983 */ /* 0x000ea40000300800 */
[----:B------:R-:W3:Y:S01]  /*c8240*/  LDL.LU R0, [R1+0x496c] ;  /* 0x00496c0001007983 */ /* 0x000ee20000300800 */
[----:B------:R-:W-:Y:S01]  /*c8250*/  STL.64 [R1+0x4930], R6 ;  /* 0x0049300601007387 */ /* 0x000fe20000100a00 */
[----:B------:R-:W2:Y:S02]  /*c8260*/  LDL.LU R8, [R1+0x720] ;  /* 0x0007200001087983 */ /* 0x000ea40000300800 */
[----:B------:R-:W2:Y:S02]  /*c8270*/  LDL.LU R9, [R1+0x724] ;  /* 0x0007240001097983 */ /* 0x000ea40000300800 */
[----:B-1----:R-:W2:Y:S01]  /*c8280*/  LDL.LU R10, [R1+0x728] ;  /* 0x00072800010a7983 */ /* 0x002ea20000300800 */
[----:B------:R-:W2:Y:S01]  /*c8290*/  LDL.LU R11, [R1+0x72c] ;  /* 0x00072c00010b7983 */ /* 0x000ea20000300800 */
[----:B0-----:R-:W-:-:S02]  /*c82a0*/  IMAD.MOV.U32 R14, RZ, RZ, R2 ;  /* 0x000000ffff0e7224 */ /* 0x001fc400078e0002 */
[----:B----4-:R-:W-:Y:S01]  /*c82b0*/  IMAD.MOV.U32 R15, RZ, RZ, R29 ;  /* 0x000000ffff0f7224 */ /* 0x010fe200078e001d */
[----:B--2---:R0:W-:Y:S01]  /*c82c0*/  STL.64 [R1+0x4940], R10 ;  /* 0x0049400a01007387 */ /* 0x0041e20000100a00 */
[----:B------:R-:W-:Y:S02]  /*c82d0*/  STL.64 [R1+0x4938], R8 ;  /* 0x0049380801007387 */ /* 0x000fe40000100a00 */
[----:B------:R-:W2:Y:S02]  /*c82e0*/  LDL.LU R2, [R1+0x4968] ;  /* 0x0049680001027983 */ /* 0x000ea40000300800 */
[----:B------:R1:W-:Y:S02]  /*c82f0*/  STL.64 [R1+0x4948], R14 ;  /* 0x0049480e01007387 */ /* 0x0003e40000100a00 */
[----:B0-----:R-:W-:Y:S02]  /*c8300*/  IMAD.MOV.U32 R10, RZ, RZ, R28 ;  /* 0x000000ffff0a7224 */ /* 0x001fe400078e001c */
[----:B------:R-:W-:-:S05]  /*c8310*/  IMAD.MOV.U32 R11, RZ, RZ, R3 ;  /* 0x000000ffff0b7224 */ /* 0x000fca00078e0003 */
[----:B------:R-:W-:Y:S01]  /*c8320*/  STL.64 [R1+0x4950], R10 ;  /* 0x0049500a01007387 */ /* 0x000fe20000100a00 */
[----:B------:R-:W4:Y:S02]  /*c8330*/  LDL.LU R12, [R1+0x740] ;  /* 0x00074000010c7983 */ /* 0x000f240000300800 */
[----:B------:R-:W4:Y:S02]  /*c8340*/  LDL.LU R13, [R1+0x744] ;  /* 0x00074400010d7983 */ /* 0x000f240000300800 */
[----:B-1----:R-:W2:Y:S01]  /*c8350*/  LDL.LU R14, [R1+0x748] ;  /* 0x00074800010e7983 */ /* 0x002ea20000300800 */
[----:B------:R-:W2:Y:S04]  /*c8360*/  LDL.LU R15, [R1+0x74c] ;  /* 0x00074c00010f7983 */ /* 0x000ea80000300800 */
[----:B--2---:R-:W-:Y:S01]  /*c8370*/  STL.64 [R1+0x4960], R14 ;  /* 0x0049600e01007387 */ /* 0x004fe20000100a00 */
[----:B----4-:R0:W-:Y:S03]  /*c8380*/  STL.64 [R1+0x4958], R12 ;  /* 0x0049580c01007387 */ /* 0x0101e60000100a00 */
        /* <DEDUP_REMOVED lines=24> */
[----:B------:R-:W-:-:S02]  /*c8510*/  IMAD.MOV.U32 R10, RZ, RZ, R2 ;  /* 0x000000ffff0a7224 */ /* 0x000fc400078e0002 */
[----:B---3--:R-:W-:-:S07]  /*c8520*/  IMAD.MOV.U32 R11, RZ, RZ, R0 ;  /* 0x000000ffff0b7224 */ /* 0x008fce00078e0000 */
[C---:B------:R-:W-:Y:S01]  /*c8530*/  HMMA.16816.F32.BF16 R8, R20.reuse, R10, R12 ;  /* 0x0000000a1408723c */ /* 0x040fe2000004180c */
        /* <DEDUP_REMOVED lines=13> */
[----:B------:R-:W3:Y:S02]  /*c8610*/  LDL.LU.64 R12, [R1+0x4958] ;  /* 0x00495800010c7983 */ /* 0x000ee40000300a00 */
[----:B------:R-:W-:Y:S02]  /*c8620*/  STL.64 [R1+0x750], R8 ;  /* 0x0007500801007387 */ /* 0x000fe40000100a00 */
[----:B------:R0:W-:Y:S02]  /*c8630*/  STL.64 [R1+0x758], R10 ;  /* 0x0007580a01007387 */ /* 0x0001e40000100a00 */
[----:B0-----:R-:W3:Y:S02]  /*c8640*/  LDL.LU.64 R10, [R1+0x4950] ;  /* 0x00495000010a7983 */ /* 0x001ee40000300a00 */
[C---:B---3--:R-:W-:Y:S02]  /*c8650*/  HMMA.16816.F32.BF16 R8, R20.reuse, R10, R12 ;  /* 0x0000000a1408723c */ /* 0x048fe4000004180c */
[----:B------:R-:W4:Y:S11]  /*c8660*/  LDL.LU.64 R14, [R1+0x4948] ;  /* 0x00494800010e7983 */ /* 0x000f360000300a00 */
[----:B------:R-:W-:Y:S10]  /*c8670*/  @!UPT UIADD3 URZ, URZ, URZ, URZ ;  /* 0x0000003f3f3ff290 */ /* 0x000ff4000fffe03f */
[----:B------:R-:W-:Y:S01]  /*c8680*/  STL.64 [R1+0x740], R8 ;  /* 0x0007400801007387 */ /* 0x000fe20000100a00 */
[----:B------:R0:W-:Y:S03]  /*c8690*/  STL.64 [R1+0x748], R10 ;  /* 0x0007480a01007387 */ /* 0x0001e60000100a00 */
[----:B0-----:R-:W3:Y:S01]  /*c86a0*/  LDL.LU.64 R10, [R1+0x4940] ;  /* 0x00494000010a7983 */ /* 0x001ee20000300a00 */
[----:B------:R-:W3:Y:S01]  /*c86b0*/  LDL.LU.64 R8, [R1+0x4938] ;  /* 0x0049380001087983 */ /* 0x000ee20000300a00 */
[C---:B----4-:R-:W-:Y:S02]  /*c86c0*/  HMMA.16816.F32.BF16 R12, R20.reuse, R14, R4 ;  /* 0x0000000e140c723c */ /* 0x050fe40000041804 */
[----:B------:R-:W3:Y:S11]  /*c86d0*/  LDL.LU.64 R6, [R1+0x4930] ;  /* 0x0049300001067983 */ /* 0x000ef60000300a00 */
[----:B------:R-:W-:Y:S10]  /*c86e0*/  @!UPT UIADD3 URZ, URZ, URZ, URZ ;  /* 0x0000003f3f3ff290 */ /* 0x000ff4000fffe03f */
[----:B------:R-:W-:Y:S01]  /*c86f0*/  STL.64 [R1+0x730], R12 ;  /* 0x0007300c01007387 */ /* 0x000fe20000100a00 */
[----:B------:R0:W-:Y:S03]  /*c8700*/  STL.64 [R1+0x738], R14 ;  /* 0x0007380e01007387 */ /* 0x0001e60000100a00 */
[----:B0-----:R-:W4:Y:S01]  /*c8710*/  LDL.LU.64 R14, [R1+0x4928] ;  /* 0x00492800010e7983 */ /* 0x001f220000300a00 */
[----:B------:R-:W4:Y:S01]  /*c8720*/  LDL.LU.64 R12, [R1+0x4920] ;  /* 0x00492000010c7983 */ /* 0x000f220000300a00 */
        /* <DEDUP_REMOVED lines=13> */
[C---:B---3--:R-:W-:Y:S03]  /*c8800*/  HMMA.16816.F32.BF16 R12, R20.reuse, R14, R4 ;  /* 0x0000000e140c723c */ /* 0x048fe60000041804 */
[----:B------:R-:W3:Y:S01]  /*c8810*/  LDL.LU.64 R6, [R1+0x48f0] ;  /* 0x0048f00001067983 */ /* 0x000ee20000300a00 */
[----:B------:R-:W3:Y:S11]  /*c8820*/  LDL.LU.64 R4, [R1+0x48e8] ;  /* 0x0048e80001047983 */ /* 0x000ef60000300a00 */
[----:B------:R-:W-:Y:S08]  /*c8830*/  @!UPT UIADD3 URZ, URZ, URZ, URZ ;  /* 0x0000003f3f3ff290 */ /* 0x000ff0000fffe03f */
[----:B------:R-:W-:Y:S01]  /*c8840*/  STL.64 [R1+0x700], R12 ;  /* 0x0007000c01007387 */ /* 0x000fe20000100a00 */
[----:B------:R0:W-:Y:S01]  /*c8850*/  STL.64 [R1+0x708], R14 ;  /* 0x0007080e01007387 */ /* 0x0001e20000100a00 */
[C---:B----4-:R-:W-:Y:S02]  /*c8860*/  HMMA.16816.F32.BF16 R8, R20.reuse, R10, R24 ;  /* 0x0000000a1408723c */ /* 0x050fe40000041818 */
[----:B0-----:R-:W3:Y:S01]  /*c8870*/  LDL.LU.64 R14, [R1+0x48e0] ;  /* 0x0048e000010e7983 */ /* 0x001ee20000300a00 */
[----:B------:R-:W4:Y:S02]  /*c8880*/  LDL.LU.64 R26, [R1+0x48d8] ;  /* 0x0048d800011a7983 */ /* 0x000f240000300a00 */
[----:B------:R-:W4:Y:S11]  /*c8890*/  LDL.LU.64 R24, [R1+0x48d0] ;  /* 0x0048d00001187983 */ /* 0x000f360000300a00 */
[----:B------:R-:W-:Y:S07]  /*c88a0*/  @!UPT UIADD3 URZ, URZ, URZ, URZ ;  /* 0x0000003f3f3ff290 */ /* 0x000fee000fffe03f */
        /* <DEDUP_REMOVED lines=10> */
[----:B0-----:R-:W4:Y:S01]  /*c8950*/  LDL.LU.64 R14, [R1+0x48b0] ;  /* 0x0048b000010e7983 */ /* 0x001f220000300a00 */
[----:B------:R-:W2:Y:S02]  /*c8960*/  LDL R13, [R1+0x3ac0] ;  /* 0x003ac000010d7983 */ /* 0x000ea40000100800 */
[----:B------:R-:W3:Y:S11]  /*c8970*/  LDL.LU.64 R26, [R1+0x48a8] ;  /* 0x0048a800011a7983 */ /* 0x000ef60000300a00 */
[----:B------:R-:W-:Y:S07]  /*c8980*/  @!UPT UIADD3 URZ, URZ, URZ, URZ ;  /* 0x0000003f3f3ff290 */ /* 0x000fee000fffe03f */
        /* <DEDUP_REMOVED lines=10> */
[C---:B--2---:R-:W-:Y:S03]  /*c8a30*/  HMMA.16816.F32.BF16 R4, R20.reuse, R6, R8 ;  /* 0x000000061404723c */ /* 0x044fe60000041808 */
[----:B------:R-:W2:Y:S05]  /*c8a40*/  LDL.LU.64 R10, [R1+0x4880] ;  /* 0x00488000010a7983 */ /* 0x000eaa0000300a00 */
[----:B---3--:R-:W-:Y:S11]  /*c8a50*/  HMMA.16816.F32.BF16 R24, R20, R26, R16 ;  /* 0x0000001a1418723c */ /* 0x008ff60000041810 */
[----:B------:R-:W-:Y:S05]  /*c8a60*/  @!UPT UIADD3 URZ, URZ, URZ, URZ ;  /* 0x0000003f3f3ff290 */ /* 0x000fea000fffe03f */
[----:B------:R-:W-:Y:S01]  /*c8a70*/  IMAD.MOV.U32 R8, RZ, RZ, R6 ;  /* 0x000000ffff087224 */ /* 0x000fe200078e0006 */
[----:B------:R-:W-:Y:S01]  /*c8a80*/  STL.64 [R1+0x6b0], R4 ;  /* 0x0006b00401007387 */ /* 0x000fe20000100a00 */
[----:B------:R0:W-:Y:S03]  /*c8a90*/  STL.64 [R1+0x6b8], R6 ;  /* 0x0006b80601007387 */ /* 0x0001e60000100a00 */
[----:B0-----:R-:W3:Y:S01]  /*c8aa0*/  LDL.LU.64 R6, [R1+0x4878] ;  /* 0x0048780001067983 */ /* 0x001ee20000300a00 */
[----:B------:R-:W-:Y:S02]  /*c8ab0*/  STL [R1+0x42d4], R4 ;  /* 0x0042d40401007387 */ /* 0x000fe40000100800 */
[----:B------:R-:W-:Y:S02]  /*c8ac0*/  STL [R1+0x42d0], R8 ;  /* 0x0042d00801007387 */ /* 0x000fe40000100800 */
[----:B------:R-:W2:Y:S01]  /*c8ad0*/  LDL.LU.64 R18, [R1+0x4870] ;  /* 0x0048700001127983 */ /* 0x000ea20000300a00 */
[----:B------:R-:W2:Y:S04]  /*c8ae0*/  LDL.LU.64 R16, [R1+0x4868] ;  /* 0x0048680001107983 */ /* 0x000ea80000300a00 */
[----:B------:R-:W-:Y:S01]  /*c8af0*/  STL.64 [R1+0x6a0], R24 ;  /* 0x0006a01801007387 */ /* 0x000fe20000100a00 */
[----:B------:R-:W-:-:S02]  /*c8b00*/  IMAD.MOV.U32 R9, RZ, RZ, R26 ;  /* 0x000000ffff097224 */ /* 0x000fc400078e001a */
[----:B------:R0:W-:Y:S02]  /*c8b10*/  STL.64 [R1+0x6a8], R26 ;  /* 0x0006a81a01007387 */ /* 0x0001e40000100a00 */
[----:B0-----:R-:W2:Y:S01]  /*c8b20*/  LDL.LU.64 R26, [R1+0x4860] ;  /* 0x00486000011a7983 */ /* 0x001ea20000300a00 */
[----:B------:R-:W-:-:S05]  /*c8b30*/  IMAD.MOV.U32 R5, RZ, RZ, R24 ;  /* 0x000000ffff057224 */ /* 0x000fca00078e0018 */
[----:B------:R-:W-:Y:S01]  /*c8b40*/  STL [R1+0x42dc], R5 ;  /* 0x0042dc0501007387 */ /* 0x000fe20000100800 */
[----:B------:R-:W-:Y:S01]  /*c8b50*/  STL [R1+0x42d8], R9 ;  /* 0x0042d80901007387 */ /* 0x000fe20000100800 */
        /* <DEDUP_REMOVED lines=19> */
[----:B0-----:R-:W4:Y:S01]  /*c8c90*/  LDL.LU.64 R18, [R1+0x4828] ;  /* 0x0048280001127983 */ /* 0x001f220000300a00 */
[----:B------:R-:W4:Y:S02]  /*c8ca0*/  LDL.LU.64 R16, [R1+0x4820] ;  /* 0x0048200001107983 */ /* 0x000f240000300a00 */
[----:B------:R0:W-:Y:S02]  /*c8cb0*/  STL.64 [R1+0x4798], R26 ;  /* 0x0047981a01007387 */ /* 0x0001e40000100a00 */
[----:B0-----:R-:W2:Y:S01]  /*c8cc0*/  LDL.LU.64 R26, [R1+0x1a8] ;  /* 0x0001a800011a7983 */ /* 0x001ea20000300a00 */
[C---:B----4-:R-:W-:Y:S11]  /*c8cd0*/  HMMA.16816.F32.BF16 R16, R20.reuse, R14, R16 ;  /* 0x0000000e1410723c */ /* 0x050ff60000041810 */
[----:B------:R-:W-:Y:S11]  /*c8ce0*/  @!UPT UIADD3 URZ, URZ, URZ, URZ ;  /* 0x0000003f3f3ff290 */ /* 0x000ff6000fffe03f */
[----:B------:R-:W-:Y:S01]  /*c8cf0*/  @!UPT UIADD3 URZ, URZ, URZ, URZ ;  /* 0x0000003f3f3ff290 */ /* 0x000fe2000fffe03f */
[----:B------:R-:W-:Y:S01]  /*c8d00*/  STL.64 [R1+0x660], R16 ;  /* 0x0006601001007387 */ /* 0x000fe20000100a00 */
[----:B------:R0:W-:Y:S03]  /*c8d10*/  STL.64 [R1+0x668], R18 ;  /* 0x0006681201007387 */ /* 0x0001e60000100a00 */
[----:B0-----:R-:W4:Y:S01]  /*c8d20*/  LDL.LU.64 R18, [R1+0x4818] ;  /* 0x0048180001127983 */ /* 0x001f220000300a00 */
[----:B------:R-:W4:Y:S02]  /*c8d30*/  LDL.LU.64 R16, [R1+0x4810] ;  /* 0x0048100001107983 */ /* 0x000f240000300a00 */
[----:B------:R-:W-:Y:S02]  /*c8d40*/  STL [R1+0x465c], R14 ;  /* 0x00465c0e01007387 */ /* 0x000fe40000100800 */
[----:B------:R0:W-:Y:S02]  /*c8d50*/  STL [R1+0x4658], R15 ;  /* 0x0046580f01007387 */ /* 0x0001e40000100800 */
[----:B0-----:R-:W2:Y:S01]  /*c8d60*/  LDL.LU.64 R14, [R1+0x1b8] ;  /* 0x0001b800010e7983 */ /* 0x001ea20000300a00 */
[C---:B----4-:R-:W-:Y:S11]  /*c8d70*/  HMMA.16816.F32.BF16 R16, R20.reuse, R10, R16 ;  /* 0x0000000a1410723c */ /* 0x050ff60000041810 */
[----:B------:R-:W-:Y:S11]  /*c8d80*/  @!UPT UIADD3 URZ, URZ, URZ, URZ ;  /* 0x0000003f3f3ff290 */ /* 0x000ff6000fffe03f */
[----:B------:R-:W-:Y:S01]  /*c8d90*/  @!UPT UIADD3 URZ, URZ, URZ, URZ ;  /* 0x0000003f3f3ff290 */ /* 0x000fe2000fffe03f */
[----:B------:R-:W-:Y:S01]  /*c8da0*/  STL.64 [R1+0x650], R16 ;  /* 0x0006501001007387 */ /* 0x000fe20000100a00 */
[----:B------:R0:W-:Y:S03]  /*c8db0*/  STL.64 [R1+0x658], R18 ;  /* 0x0006581201007387 */ /* 0x0001e60000100a00 */
[----:B0-----:R-:W2:Y:S01]  /*c8dc0*/  LDL.LU.64 R18, [R1+0x4808] ;  /* 0x0048080001127983 */ /* 0x001ea20000300a00 */
[----:B------:R-:W2:Y:S02]  /*c8dd0*/  LDL.LU.64 R16, [R1+0x4800] ;  /* 0x0048000001107983 */ /* 0x000ea40000300a00 */
[----:B------:R0:W-:Y:S02]  /*c8de0*/  STL [R1+0x4624], R10 ;  /* 0x0046240a01007387 */ /* 0x0001e40000100800 */
[----:B------:R1:W-:Y:S01]  /*c8df0*/  STL [R1+0x4620], R11 ;  /* 0x0046200b01007387 */ /* 0x0003e20000100800 */
[----:B------:R-:W4:Y:S01]  /*c8e00*/  LDL.LU R8, [R1+0x3d0] ;  /* 0x0003d00001087983 */ /* 0x000f220000300800 */
[----:B------:R-:W4:Y:S03]  /*c8e10*/  LDL.LU R9, [R1+0x3d4] ;  /* 0x0003d40001097983 */ /* 0x000f260000300800 */
[----:B0-----:R-:W4:Y:S01]  /*c8e20*/  LDL.LU R10, [R1+0x3d8] ;  /* 0x0003d800010a7983 */ /* 0x001f220000300800 */
[----:B-1----:R-:W4:Y:S02]  /*c8e30*/  LDL.LU R11, [R1+0x3dc] ;  /* 0x0003dc00010b7983 */ /* 0x002f240000300800 */
[----:B---3--:R0:W-:Y:S02]  /*c8e40*/  STL.64 [R1+0x46d0], R6 ;  /* 0x0046d00601007387 */ /* 0x0081e40000100a00 */
[----:B------:R-:W3:Y:S01]  /*c8e50*/  LDL.LU R4, [R1+0x630] ;  /* 0x0006300001047983 */ /* 0x000ee20000300800 */
[----:B----4-:R-:W-:Y:S01]  /*c8e60*/  HMMA.16816.F32.BF16 R8, R20, R6, R8 ;  /* 0x000000061408723c */ /* 0x010fe20000041808 */
[----:B------:R-:W1:Y:S11]  /*c8e70*/  LDSM.16.MT88.4 R20, [R13+0x23800] ;  /* 0x023800000d14783b */ /* 0x000e760000004200 */
[----:B------:R-:W-:Y:S11]  /*c8e80*/  @!UPT UIADD3 URZ, URZ, URZ, URZ ;  /* 0x0000003f3f3ff290 */ /* 0x000ff6000fffe03f */
[----:B------:R4:W-:Y:S01]  /*c8e90*/  STL.64 [R1+0xac0], R8 ;  /* 0x000ac00801007387 */ /* 0x0009e20000100a00 */
[----:B------:R2:W-:Y:S02]  /*c8ea0*/  STL.64 [R1+0xac8], R10 ;  /* 0x000ac80a01007387 */ /* 0x0005e40000100a00 */
[----:B------:R-:W3:Y:S02]  /*c8eb0*/  LDL.LU R5, [R1+0x634] ;  /* 0x0006340001057983 */ /* 0x000ee40000300800 */
[----:B0-----:R-:W3:Y:S01]  /*c8ec0*/  LDL.LU R6, [R1+0x638] ;  /* 0x0006380001067983 */ /* 0x001ee20000300800 */
[----:B------:R-:W3:Y:S04]  /*c8ed0*/  LDL.LU R7, [R1+0x63c] ;  /* 0x00063c0001077983 */ /* 0x000ee80000300800 */
[----:B----4-:R-:W4:Y:S01]  /*c8ee0*/  LDL.LU R8, [R1+0x620] ;  /* 0x0006200001087983 */ /* 0x010f220000300800 */
[----:B------:R-:W4:Y:S02]  /*c8ef0*/  LDL.LU R9, [R1+0x624] ;  /* 0x0006240001097983 */ /* 0x000f240000300800 */
[----:B--2---:R-:W4:Y:S02]  /*c8f00*/  LDL.LU R10, [R1+0x628] ;  /* 0x00062800010a7983 */ /* 0x004f240000300800 */
[----:B------:R-:W4:Y:S01]  /*c8f10*/  LDL.LU R11, [R1+0x62c] ;  /* 0x00062c00010b7983 */ /* 0x000f220000300800 */
        /* <DEDUP_REMOVED lines=13> */
[----:B------:R-:W2:Y:S04]  /*c8ff0*/  LDL.LU.64 R14, [R1+0x158] ;  /* 0x00015800010e7983 */ /* 0x000ea80000300a00 */
[----:B--2---:R0:W-:Y:S04]  /*c9000*/  STL.64 [R1+0x47e0], R14 ;  /* 0x0047e00e01007387 */ /* 0x0041e80000100a00 */
[----:B0-----:R-:W2:Y:S04]  /*c9010*/  LDL.LU.64 R14, [R1+0x168] ;  /* 0x00016800010e7983 */ /* 0x001ea80000300a00 */
[----:B--2---:R0:W-:Y:S04]  /*c9020*/  STL.64 [R1+0x47e8], R14 ;  /* 0x0047e80e01007387 */ /* 0x0041e80000100a00 */
[----:B0-----:R-:W2:Y:S04]  /*c9030*/  LDL.LU.64 R14, [R1+0x178] ;  /* 0x00017800010e7983 */ /* 0x001ea80000300a00 */
[----:B--2---:R0:W-:Y:S04]  /*c9040*/  STL.64 [R1+0x47f0], R14 ;  /* 0x0047f00e01007387 */ /* 0x0041e80000100a00 */
[----:B0-----:R-:W2:Y:S01]  /*c9050*/  LDL.LU.64 R14, [R1+0x188] ;  /* 0x00018800010e7983 */ /* 0x001ea20000300a00 */
[C---:B---3--:R-:W-:Y:S03]  /*c9060*/  HMMA.16816.F32.BF16 R4, R16.reuse, R26, R4 ;  /* 0x0000001a1004723c */ /* 0x048fe60000041804 */
[----:B--2---:R0:W-:Y:S04]  /*c9070*/  STL.64 [R1+0x47f8], R14 ;  /* 0x0047f80e01007387 */ /* 0x0041e80000100a00 */
[----:B0-----:R-:W4:Y:S01]  /*c9080*/  LDL.LU.64 R14, [R1+0x198] ;  /* 0x00019800010e7983 */ /* 0x001f220000300a00 */
[----:B------:R-:W-:Y:S02]  /*c9090*/  STL [R1+0x462c], R20 ;  /* 0x00462c1401007387 */ /* 0x000fe40000100800 */
[----:B------:R-:W-:Y:S11]  /*c90a0*/  STL [R1+0x4628], R21 ;  /* 0x0046281501007387 */ /* 0x000ff60000100800 */
[----:B------:R-:W-:Y:S02]  /*c90b0*/  @!UPT UIADD3 URZ, URZ, URZ, URZ ;  /* 0x0000003f3f3ff290 */ /* 0x000fe4000fffe03f */
[----:B------:R0:W-:Y:S01]  /*c90c0*/  STL.64 [R1+0x630], R4 ;  /* 0x0006300401007387 */ /* 0x0001e20000100a00 */
[----:B------:R1:W-:Y:S01]  /*c90d0*/  STL.64 [R1+0x638], R6 ;  /* 0x0006380601007387 */ /* 0x0003e20000100a00 */
[----:B------:R-:W-:Y:S02]  /*c90e0*/  IMAD.MOV.U32 R22, RZ, RZ, R27 ;  /* 0x000000ffff167224 */ /* 0x000fe400078e001b */
[----:B------:R-:W-:Y:S01]  /*c90f0*/  IMAD.MOV.U32 R23, RZ, RZ, R26 ;  /* 0x000000ffff177224 */ /* 0x000fe200078e001a */
[----:B0-----:R-:W2:Y:S01]  /*c9100*/  LDL.LU R4, [R1+0x5d0] ;  /* 0x0005d00001047983 */ /* 0x001ea20000300800 */
[----:B------:R-:W2:Y:S02]  /*c9110*/  LDL.LU R5, [R1+0x5d4] ;  /* 0x0005d40001057983 */ /* 0x000ea40000300800 */
[----:B-1----:R-:W2:Y:S02]  /*c9120*/  LDL.LU R6, [R1+0x5d8] ;  /* 0x0005d80001067983 */ /* 0x002ea40000300800 */
[----:B------:R-:W2:Y:S01]  /*c9130*/  LDL.LU R7, [R1+0x5dc] ;  /* 0x0005dc0001077983 */ /* 0x000ea20000300800 */
[----:B------:R-:W2:Y:S01]  /*c9140*/  LDL.LU.64 R26, [R1+0x148] ;  /* 0x00014800011a7983 */ /* 0x000ea20000300a00 */
[----:B------:R0:W-:Y:S02]  /*c9150*/  STL [R1+0x4634], R22 ;  /* 0x0046341601007387 */ /* 0x0001e40000100800 */
[----:B------:R1:W-:Y:S02]  /*c9160*/  STL [R1+0x4630], R23 ;  /* 0x0046301701007387 */ /* 0x0003e40000100800 */
[----:B------:R-:W3:Y:S01]  /*c9170*/  LDL.LU R20, [R1+0x610] ;  /* 0x0006100001147983 */ /* 0x000ee20000300800 */
[----:B------:R-:W3:Y:S04]  /*c9180*/  LDL.LU R21, [R1+0x614] ;  /* 0x0006140001157983 */ /* 0x000ee80000300800 */
[----:B0-----:R-:W3:Y:S01]  /*c9190*/  LDL.LU R22, [R1+0x618] ;  /* 0x0006180001167983 */ /* 0x001ee20000300800 */
[----:B-1----:R-:W3:Y:S01]  /*c91a0*/  LDL.LU R23, [R1+0x61c] ;  /* 0x00061c0001177983 */ /* 0x002ee20000300800 */
[C---:B----4-:R-:W-:Y:S11]  /*c91b0*/  HMMA.16816.F32.BF16 R8, R16.reuse, R14, R8 ;  /* 0x0000000e1008723c */ /* 0x050ff60000041808 */
[----:B------:R-:W-:Y:S11]  /*c91c0*/  @!UPT UIADD3 URZ, URZ, URZ, URZ ;  /* 0x0000003f3f3ff290 */ /* 0x000ff6000fffe03f */
[----:B------:R-:W-:Y:S01]  /*c91d0*/  @!UPT UIADD3 URZ, URZ, URZ, URZ ;  /* 0x0000003f3f3ff290 */ /* 0x000fe2000fffe03f */
[----:B------:R-:W-:Y:S01]  /*c91e0*/  STL.64 [R1+0x620], R8 ;  /* 0x0006200801007387 */ /* 0x000fe20000100a00 */
[----:B------:R0:W-:Y:S02]  /*c91f0*/  STL.64 [R1+0x628], R10 ;  /* 0x0006280a01007387 */ /* 0x0001e40000100a00 */
[----:B0-----:R-:W-:Y:S02]  /*c9200*/  IMAD.MOV.U32 R10, RZ, RZ, R14 ;  /* 0x000000ffff0a7224 */ /* 0x001fe400078e000e */
[----:B------:R-:W-:Y:S02]  /*c9210*/  IMAD.MOV.U32 R11, RZ, RZ, R15 ;  /* 0x000000ffff0b7224 */ /* 0x000fe400078e000f */
[----:B------:R-:W3:Y:S03]  /*c9220*/  LDL.LU.64 R14, [R1+0x47f8] ;  /* 0x0047f800010e7983 */ /* 0x000ee60000300a00 */
[----:B------:R-:W-:Y:S02]  /*c9230*/  STL [R1+0x463c], R11 ;  /* 0x00463c0b01007387 */ /* 0x000fe40000100800 */
[----:B------:R0:W-:Y:S02]  /*c9240*/  STL [R1+0x4638], R10 ;  /* 0x0046380a01007387 */ /* 0x0001e40000100800 */
[----:B------:R-:W4:Y:S01]  /*c9250*/  LDL.LU R8, [R1+0x5f0] ;  /* 0x0005f00001087983 */ /* 0x000f220000300800 */
[----:B------:R-:W4:Y:S04]  /*c9260*/  LDL.LU R9, [R1+0x5f4] ;  /* 0x0005f40001097983 */ /* 0x000f280000300800 */
[----:B0-----:R-:W4:Y:S01]  /*c9270*/  LDL.LU R10, [R1+0x5f8] ;  /* 0x0005f800010a7983 */ /* 0x001f220000300800 */
[----:B------:R-:W4:Y:S01]  /*c9280*/  LDL.LU R11, [R1+0x5fc] ;  /* 0x0005fc00010b7983 */ /* 0x000f220000300800 */
        /* <DEDUP_REMOVED lines=8> */
[----:B------:R-:W-:Y:S02]  /*c9310*/  STL [R1+0x4644], R21 ;  /* 0x0046441501007387 */ /* 0x000fe40000100800 */
[----:B------:R0:W-:Y:S02]  /*c9320*/  STL [R1+0x4640], R20 ;  /* 0x0046401401007387 */ /* 0x0001e40000100800 */
[----:B0-----:R-:W3:Y:S01]  /*c9330*/  LDL.LU R20, [R1+0x600] ;  /* 0x0006000001147983 */ /* 0x001ee20000300800 */
[----:B------:R-:W3:Y:S02]  /*c9340*/  LDL.LU R21, [R1+0x604] ;  /* 0x0006040001157983 */ /* 0x000ee40000300800 */
[----:B------:R-:W3:Y:S02]  /*c9350*/  LDL.LU R22, [R1+0x608] ;  /* 0x0006080001167983 */ /* 0x000ee40000300800 */
[----:B------:R-:W3:Y:S02]  /*c9360*/  LDL.LU R23, [R1+0x60c] ;  /* 0x00060c0001177983 */ /* 0x000ee40000300800 */
[C---:B---3--:R-:W-:Y:S11]  /*c9370*/  HMMA.16816.F32.BF16 R20, R16.reuse, R14, R20 ;  /* 0x0000000e1014723c */ /* 0x048ff60000041814 */
[----:B------:R-:W-:Y:S11]  /*c9380*/  @!UPT UIADD3 URZ, URZ, URZ, URZ ;  /* 0x0000003f3f3ff290 */ /* 0x000ff6000fffe03f */
[----:B------:R-:W-:Y:S01]  /*c9390*/  @!UPT UIADD3 URZ, URZ, URZ, URZ ;  /* 0x0000003f3f3ff290 */ /* 0x000fe2000fffe03f */
[----:B------:R-:W-:Y:S01]  /*c93a0*/  STL.64 [R1+0x600], R20 ;  /* 0x0006001401007387 */ /* 0x000fe20000100a00 */
[----:B------:R0:W-:Y:S02]  /*c93b0*/  STL.64 [R1+0x608], R22 ;  /* 0x0006081601007387 */ /* 0x0001e40000100a00 */
[----:B0-----:R-:W-:Y:S02]  /*c93c0*/  IMAD.MOV.U32 R22, RZ, RZ, R14 ;  /* 0x000000ffff167224 */ /* 0x001fe400078e000e */
[----:B------:R-:W-:Y:S02]  /*c93d0*/  IMAD.MOV.U32 R23, RZ, RZ, R15 ;  /* 0x000000ffff177224 */ /* 0x000fe400078e000f */
[----:B------:R-:W4:Y:S03]  /*c93e0*/  LDL.LU.64 R14, [R1+0x47e8] ;  /* 0x0047e800010e7983 */ /* 0x000f260000300a00 */
[----:B------:R-:W-:Y:S02]  /*c93f0*/  STL [R1+0x464c], R23 ;  /* 0x00464c1701007387 */ /* 0x000fe40000100800 */
[----:B------:R0:W-:Y:S02]  /*c9400*/  STL [R1+0x4648], R22 ;  /* 0x0046481601007387 */ /* 0x0001e40000100800 */
[----:B------:R-:W3:Y:S01]  /*c9410*/  LDL.LU R20, [R1+0x5e0] ;  /* 0x0005e00001147983 */ /* 0x000ee20000300800 */
[----:B------:R-:W3:Y:S04]  /*c9420*/  LDL.LU R21, [R1+0x5e4] ;  /* 0x0005e40001157983 */ /* 0x000ee80000300800 */
[----:B0-----:R-:W3:Y:S01]  /*c9430*/  LDL.LU R22, [R1+0x5e8] ;  /* 0x0005e80001167983 */ /* 0x001ee20000300800 */
[----:B------:R-:W3:Y:S01]  /*c9440*/  LDL.LU R23, [R1+0x5ec] ;  /* 0x0005ec0001177983 */ /* 0x000ee20000300800 */
        /* <DEDUP_REMOVED lines=9> */
[----:B------:R3:W-:Y:S01]  /*c94e0*/  STL [R1+0x4650], R11 ;  /* 0x0046500b01007387 */ /* 0x0007e20000100800 */
[C---:B--2---:R-:W-:Y:S08]  /*c94f0*/  HMMA.16816.F32.BF16 R4, R16.reuse, R26, R4 ;  /* 0x0000001a1004723c */ /* 0x044ff00000041804 */
[----:B---3--:R-:W-:Y:S07]  /*c9500*/  HMMA.16816.F32.BF16 R8, R16, R14, R20 ;  /* 0x0000000e1008723c */ /* 0x008fee0000041814 */
[----:B------:R-:W-:-:S02]  /*c9510*/  IMAD.MOV.U32 R23, RZ, RZ, R14 ;  /* 0x000000ffff177224 */ /* 0x000fc400078e000e */
[----:B------:R-:W-:Y:S11]  /*c9520*/  IMAD.MOV.U32 R22, RZ, RZ, R15 ;  /* 0x000000ffff167224 */ /* 0x000ff600078e000f */
[----:B------:R-:W-:Y:S03]  /*c9530*/  @!UPT UIADD3 URZ, URZ, URZ, URZ ;  /* 0x0000003f3f3ff290 */ /* 0x000fe6000fffe03f */
[----:B------:R-:W-:Y:S01]  /*c9540*/  STL.64 [R1+0x5e0], R8 ;  /* 0x0005e00801007387 */ /* 0x000fe20000100a00 */
[----:B------:R-:W-:Y:S02]  /*c9550*/  STL.64 [R1+0x5e8], R10 ;  /* 0x0005e80a01007387 */ /* 0x000fe40000100a00 */
[----:B------:R-:W2:Y:S02]  /*c9560*/  LDL.LU R12, [R1+0x5c0] ;  /* 0x0005c000010c7983 */ /* 0x000ea40000300800 */
[----:B------:R-:W2:Y:S01]  /*c9570*/  LDL.LU R13, [R1+0x5c4] ;  /* 0x0005c400010d7983 */ /* 0x000ea20000300800 */
[----:B------:R-:W2:Y:S01]  /*c9580*/  LDL.LU R14, [R1+0x5c8] ;  /* 0x0005c800010e7983 */ /* 0x000ea20000300800 */
[----:B------:R-:W2:Y:S02]  /*c9590*/  LDL.LU R15, [R1+0x5cc] ;  /* 0x0005cc00010f7983 */ /* 0x000ea40000300800 */
[----:B------:R0:W-:Y:S02]  /*c95a0*/  STL.64 [R1+0x47c8], R22 ;  /* 0x0047c81601007387 */ /* 0x0001e40000100a00 */
[----:B------:R-:W-:Y:S01]  /*c95b0*/  STL.64 [R1+0x5d0], R4 ;  /* 0x0005d00401007387 */ /* 0x000fe20000100a00 */
[----:B------:R-:W-:Y:S01]  /*c95c0*/  STL.64 [R1+0x5d8], R6 ;  /* 0x0005d80601007387 */ /* 0x000fe20000100a00 */
[----:B------:R-:W3:Y:S02]  /*c95d0*/  LDL.LU R20, [R1+0x5b0] ;  /* 0x0005b00001147983 */ /* 0x000ee40000300800 */
[----:B------:R-:W3:Y:S01]  /*c95e0*/  LDL.LU R21, [R1+0x5b4] ;  /* 0x0005b40001157983 */ /* 0x000ee20000300800 */
[----:B0-----:R-:W4:Y:S01]  /*c95f0*/  LDL.LU R22, [R1+0x5b8] ;  /* 0x0005b80001167983 */ /* 0x001f220000300800 */
[----:B------:R-:W4:Y:S02]  /*c9600*/  LDL.LU R23, [R1+0x5bc] ;  /* 0x0005bc0001177983 */ /* 0x000f240000300800 */
[----:B------:R-:W-:-:S02]  /*c9610*/  IMAD.MOV.U32 R10, RZ, RZ, R26 ;  /* 0x000000ffff0a7224 */ /* 0x000fc400078e001a */
[----:B------:R-:W-:Y:S01]  /*c9620*/  IMAD.MOV.U32 R11, RZ, RZ, R27 ;  /* 0x000000ffff0b7224 */ /* 0x000fe200078e001b */
[----:B----4-:R0:W-:Y:S01]  /*c9630*/  STL.64 [R1+0x47d8], R22 ;  /* 0x0047d81601007387 */ /* 0x0101e20000100a00 */
[----:B---3--:R-:W-:Y:S03]  /*c9640*/  STL.64 [R1+0x47d0], R20 ;  /* 0x0047d01401007387 */ /* 0x008fe60000100a00 */
[----:B0-----:R-:W2:Y:S01]  /*c9650*/  LDL.LU.64 R22, [R1+0x138] ;  /* 0x0001380001167983 */ /* 0x001ea20000300a00 */
[----:B------:R0:W-:Y:S02]  /*c9660*/  STL.64 [R1+0x47b0], R10 ;  /* 0x0047b00a01007387 */ /* 0x0001e40000100a00 */
[----:B------:R-:W3:Y:S02]  /*c9670*/  LDL.LU R8, [R1+0x5a0] ;  /* 0x0005a00001087983 */ /* 0x000ee40000300800 */
[----:B------:R-:W3:Y:S01]  /*c9680*/  LDL.LU R9, [R1+0x5a4] ;  /* 0x0005a40001097983 */ /* 0x000ee20000300800 */
[----:B0-----:R-:W4:Y:S01]  /*c9690*/  LDL.LU R10, [R1+0x5a8] ;  /* 0x0005a800010a7983 */ /* 0x001f220000300800 */
[----:B------:R-:W4:Y:S03]  /*c96a0*/  LDL.LU R11, [R1+0x5ac] ;  /* 0x0005ac00010b7983 */ /* 0x000f260000300800 */
[----:B----4-:R0:W-:Y:S01]  /*c96b0*/  STL.64 [R1+0x47c0], R10 ;  /* 0x0047c00a01007387 */ /* 0x0101e20000100a00 */
[----:B---3--:R-:W-:Y:S03]  /*c96c0*/  STL.64 [R1+0x47b8], R8 ;  /* 0x0047b80801007387 */ /* 0x008fe60000100a00 */
[----:B0-----:R-:W3:Y:S01]  /*c96d0*/  LDL.LU.64 R10, [R1+0x128] ;  /* 0x00012800010a7983 */ /* 0x001ee20000300a00 */
[----:B------:R-:W4:Y:S02]  /*c96e0*/  LDL.LU R24, [R1+0x590] ;  /* 0x0005900001187983 */ /* 0x000f240000300800 */
[----:B------:R-:W4:Y:S02]  /*c96f0*/  LDL.LU R25, [R1+0x594] ;  /* 0x0005940001197983 */ /* 0x000f240000300800 */
[----:B------:R-:W2:Y:S01]  /*c9700*/  LDL.LU R26, [R1+0x598] ;  /* 0x00059800011a7983 */ /* 0x000ea20000300800 */
[----:B------:R-:W2:Y:S04]  /*c9710*/  LDL.LU R27, [R1+0x59c] ;  /* 0x00059c00011b7983 */ /* 0x000ea80000300800 */
[----:B--2---:R0:W-:Y:S01]  /*c9720*/  STL.64 [R1+0x47a8], R26 ;  /* 0x0047a81a01007387 */ /* 0x0041e20000100a00 */
[----:B----4-:R-:W-:Y:S03]  /*c9730*/  STL.64 [R1+0x47a0], R24 ;  /* 0x0047a01801007387 */ /* 0x010fe60000100a00 */
[----:B0-----:R-:W2:Y:S01]  /*c9740*/  LDL.LU.64 R26, [R1+0x118] ;  /* 0x00011800011a7983 */ /* 0x001ea20000300a00 */
[----:B------:R-:W4:Y:S01]  /*c9750*/  LDL.LU.64 R6, [R1+0xd8] ;  /* 0x0000d80001067983 */ /* 0x000f220000300a00 */
[----:B------:R-:W-:Y:S02]  /*c9760*/  HMMA.16816.F32.BF16 R12, R16, R22, R12 ;  /* 0x00000016100c723c */ /* 0x000fe4000004180c */
[----:B----4-:R0:W-:Y:S04]  /*c9770*/  STL.64 [R1+0x4778], R6 ;  /* 0x0047780601007387 */ /* 0x0101e80000100a00 */
[----:B0-----:R-:W4:Y:S04]  /*c9780*/  LDL.LU.64 R6, [R1+0xf8] ;  /* 0x0000f80001067983 */ /* 0x001f280000300a00 */
[----:B----4-:R0:W-:Y:S04]  /*c9790*/  STL.64 [R1+0x4790], R6 ;  /* 0x0047900601007387 */ /* 0x0101e80000100a00 */
[----:B0-----:R-:W4:Y:S09]  /*c97a0*/  LDL.LU.64 R6, [R1+0x108] ;  /* 0x0001080001067983 */ /* 0x001f320000300a00 */
[----:B------:R-:W-:Y:S02]  /*c97b0*/  STL.64 [R1+0x5c0], R12 ;  /* 0x0005c00c01007387 */ /* 0x000fe40000100a00 */
[----:B------:R0:W-:Y:S02]  /*c97c0*/  STL.64 [R1+0x5c8], R14 ;  /* 0x0005c80e01007387 */ /* 0x0001e40000100a00 */
[----:B0-----:R-:W-:-:S02]  /*c97d0*/  IMAD.MOV.U32 R14, RZ, RZ, R22 ;  /* 0x000000ffff0e7224 */ /* 0x001fc400078e0016 */
[----:B------:R-:W-:Y:S02]  /*c97e0*/  IMAD.MOV.U32 R15, RZ, RZ, R23 ;  /* 0x000000ffff0f7224 */ /* 0x000fe400078e0017 */
[----:B------:R-:W3:Y:S01]  /*c97f0*/  LDL.LU.64 R22, [R1+0x47d8] ;  /* 0x0047d80001167983 */ /* 0x000ee20000300a00 */
[----:B------:R-:W3:Y:S02]  /*c9800*/  LDL.LU.64 R20, [R1+0x47d0] ;  /* 0x0047d00001147983 */ /* 0x000ee40000300a00 */
[----:B------:R0:W-:Y:S02]  /*c9810*/  STL.64 [R1+0x46b8], R14 ;  /* 0x0046b80e01007387 */ /* 0x0001e40000100a00 */
[----:B------:R-:W2:Y:S01]  /*c9820*/  LDL.LU R12, [R1+0x560] ;  /* 0x00056000010c7983 */ /* 0x000ea20000300800 */
[----:B------:R-:W2:Y:S04]  /*c9830*/  LDL.LU R13, [R1+0x564] ;  /* 0x00056400010d7983 */ /* 0x000ea80000300800 */
[----:B0-----:R-:W2:Y:S01]  /*c9840*/  LDL.LU R14, [R1+0x568] ;  /* 0x00056800010e7983 */ /* 0x001ea20000300800 */
[----:B------:R-:W2:Y:S01]  /*c9850*/  LDL.LU R15, [R1+0x56c] ;  /* 0x00056c00010f7983 */ /* 0x000ea20000300800 */
[C---:B---3--:R-:W-:Y:S02]  /*c9860*/  HMMA.16816.F32.BF16 R20, R16.reuse, R10, R20 ;  /* 0x0000000a1014723c */ /* 0x048fe40000041814 */
[----:B--2---:R-:W-:Y:S01]  /*c9870*/  STL.64 [R1+0x4788], R14 ;  /* 0x0047880e01007387 */ /* 0x004fe20000100a00 */
[----:B------:R0:W-:Y:S03]  /*c9880*/  STL.64 [R1+0x4780], R12 ;  /* 0x0047800c01007387 */ /* 0x0001e60000100a00 */
[----:B0-----:R-:W2:Y:S01]  /*c9890*/  LDL.LU R12, [R1+0x580] ;  /* 0x00058000010c7983 */ /* 0x001ea20000300800 */
[----:B------:R-:W2:Y:S02]  /*c98a0*/  LDL.LU R13, [R1+0x584] ;  /* 0x00058400010d7983 */ /* 0x000ea40000300800 */
[----:B------:R-:W2:Y:S02]  /*c98b0*/  LDL.LU R14, [R1+0x588] ;  /* 0x00058800010e7983 */ /* 0x000ea40000300800 */
[----:B------:R-:W2:Y:S11]  /*c98c0*/  LDL.LU R15, [R1+0x58c] ;  /* 0x00058c00010f7983 */ /* 0x000eb60000300800 */
[----:B------:R-:W-:Y:S01]  /*c98d0*/  @!UPT UIADD3 URZ, URZ, URZ, URZ ;  /* 0x0000003f3f3ff290 */ /* 0x000fe2000fffe03f */
        /* <DEDUP_REMOVED lines=8> */
[----:B---3--:R0:W-:Y:S01]  /*c9960*/  STL.64 [R1+0x4668], R22 ;  /* 0x0046681601007387 */ /* 0x0081e20000100a00 */
[----:B------:R-:W-:Y:S03]  /*c9970*/  STL.64 [R1+0x4660], R20 ;  /* 0x0046601401007387 */ /* 0x000fe60000100a00 */
[----:B0-----:R-:W2:Y:S11]  /*c9980*/  LDL.LU.64 R22, [R1+0xe8] ;  /* 0x0000e80001167983 */ /* 0x001eb60000300a00 */
[----:B------:R-:W-:Y:S07]  /*c9990*/  @!UPT UIADD3 URZ, URZ, URZ, URZ ;  /* 0x0000003f3f3ff290 */ /* 0x000fee000fffe03f */
[----:B------:R0:W-:Y:S01]  /*c99a0*/  STL.64 [R1+0x5a0], R8 ;  /* 0x0005a00801007387 */ /* 0x0001e20000100a00 */
[----:B------:R1:W-:Y:S02]  /*c99b0*/  STL.64 [R1+0x5a8], R10 ;  /* 0x0005a80a01007387 */ /* 0x0003e40000100a00 */
[----:B0-----:R-:W-:Y:S01]  /*c99c0*/  IMAD.MOV.U32 R9, RZ, RZ, R26 ;  /* 0x000000ffff097224 */ /* 0x001fe200078e001a */
[----:B-1----:R-:W3:Y:S01]  /*c99d0*/  LDL.LU.64 R10, [R1+0x47b0] ;  /* 0x0047b000010a7983 */ /* 0x002ee20000300a00 */
[----:B------:R-:W-:Y:S02]  /*c99e0*/  IMAD.MOV.U32 R8, RZ, RZ, R27 ;  /* 0x000000ffff087224 */ /* 0x000fe400078e001b */
[----:B------:R-:W4:Y:S02]  /*c99f0*/  LDL.LU.64 R26, [R1+0x47a8] ;  /* 0x0047a800011a7983 */ /* 0x000f240000300a00 */
[----:B------:R-:W4:Y:S01]  /*c9a00*/  LDL.LU.64 R24, [R1+0x47a0] ;  /* 0x0047a00001187983 */ /* 0x000f220000300a00 */
        /* <DEDUP_REMOVED lines=12> */
[----:B------:R0:W-:Y:S01]  /*c9ad0*/  STL [R1+0x44d4], R24 ;  /* 0x0044d41801007387 */ /* 0x0001e20000100800 */
[----:B--2---:R-:W-:Y:S02]  /*c9ae0*/  HMMA.16816.F32.BF16 R12, R16, R6, R12 ;  /* 0x00000006100c723c */ /* 0x004fe4000004180c */
[----:B----4-:R1:W-:Y:S01]  /*c9af0*/  STL.64 [R1+0x4770], R26 ;  /* 0x0047701a01007387 */ /* 0x0103e20000100a00 */
[----:B0-----:R-:W2:Y:S02]  /*c9b00*/  LDL.LU R24, [R1+0x570] ;  /* 0x0005700001187983 */ /* 0x001ea40000300800 */
[----:B------:R-:W2:Y:S02]  /*c9b10*/  LDL.LU R25, [R1+0x574] ;  /* 0x0005740001197983 */ /* 0x000ea40000300800 */
[----:B------:R-:W-:-:S02]  /*c9b20*/  IMAD.MOV.U32 R3, RZ, RZ, R6 ;  /* 0x000000ffff037224 */ /* 0x000fc400078e0006 */
[----:B------:R-:W-:Y:S01]  /*c9b30*/  IMAD.MOV.U32 R2, RZ, RZ, R7 ;  /* 0x000000ffff027224 */ /* 0x000fe200078e0007 */
[----:B-1----:R-:W2:Y:S01]  /*c9b40*/  LDL.LU R26, [R1+0x578] ;  /* 0x00057800011a7983 */ /* 0x002ea20000300800 */
[----:B------:R-:W2:Y:S11]  /*c9b50*/  LDL.LU R27, [R1+0x57c] ;  /* 0x00057c00011b7983 */ /* 0x000eb60000300800 */
[----:B------:R-:W-:Y:S01]  /*c9b60*/  @!UPT UIADD3 URZ, URZ, URZ, URZ ;  /* 0x0000003f3f3ff290 */ /* 0x000fe2000fffe03f */
[----:B------:R-:W-:Y:S01]  /*c9b70*/  STL.64 [R1+0x580], R12 ;  /* 0x0005800c01007387 */ /* 0x000fe20000100a00 */
[----:B------:R0:W-:Y:S03]  /*c9b80*/  STL.64 [R1+0x588], R14 ;  /* 0x0005880e01007387 */ /* 0x0001e60000100a00 */
[----:B0-----:R-:W4:Y:S01]  /*c9b90*/  LDL.LU.64 R14, [R1+0x4788] ;  /* 0x00478800010e7983 */ /* 0x001f220000300a00 */
[----:B------:R-:W4:Y:S02]  /*c9ba0*/  LDL.LU.64 R12, [R1+0x4780] ;  /* 0x00478000010c7983 */ /* 0x000f240000300a00 */
[----:B------:R-:W4:Y:S02]  /*c9bb0*/  LDL.LU.64 R6, [R1+0x4778] ;  /* 0x0047780001067983 */ /* 0x000f240000300a00 */
[----:B------:R-:W-:Y:S01]  /*c9bc0*/  IMAD.MOV.U32 R0, RZ, RZ, R23 ;  /* 0x000000ffff007224 */ /* 0x000fe200078e0017 */
[----:B------:R-:W-:Y:S01]  /*c9bd0*/  STL [R1+0x44e0], R2 ;  /* 0x0044e00201007387 */ /* 0x000fe20000100800 */
[----:B------:R-:W-:-:S02]  /*c9be0*/  IMAD.MOV.U32 R29, RZ, RZ, R22 ;  /* 0x000000ffff1d7224 */ /* 0x000fc400078e0016 */
[----:B------:R-:W-:Y:S01]  /*c9bf0*/  STL [R1+0x44dc], R3 ;  /* 0x0044dc0301007387 */ /* 0x000fe20000100800 */
[C---:B--2---:R-:W-:Y:S08]  /*c9c00*/  HMMA.16816.F32.BF16 R24, R16.reuse, R22, R24 ;  /* 0x000000161018723c */ /* 0x044ff00000041818 */
[C---:B----4-:R-:W-:Y:S11]  /*c9c10*/  HMMA.16816.F32.BF16 R12, R16.reuse, R6, R12 ;  /* 0x00000006100c723c */ /* 0x050ff6000004180c */
[----:B------:R-:W-:Y:S04]  /*c9c20*/  @!UPT UIADD3 URZ, URZ, URZ, URZ ;  /* 0x0000003f3f3ff290 */ /* 0x000fe8000fffe03f */
[----:B------:R-:W-:Y:S01]  /*c9c30*/  STL.64 [R1+0x570], R24 ;  /* 0x0005701801007387 */ /* 0x000fe20000100a00 */
[----:B------:R-:W-:Y:S02]  /*c9c40*/  STL.64 [R1+0x578], R26 ;  /* 0x0005781a01007387 */ /* 0x000fe40000100a00 */
[----:B------:R-:W-:Y:S02]  /*c9c50*/  STL [R1+0x44e8], R0 ;  /* 0x0044e80001007387 */ /* 0x000fe40000100800 */
[----:B------:R-:W-:Y:S03]  /*c9c60*/  STL [R1+0x44e4], R29 ;  /* 0x0044e41d01007387 */ /* 0x000fe60000100800 */
        /* <DEDUP_REMOVED lines=8> */
[----:B------:R-:W4:Y:S01]  /*c9cf0*/  LDL.LU R14, [R1+0x4f8] ;  /* 0x0004f800010e7983 */ /* 0x000f220000300800 */
[----:B------:R-:W4:Y:S01]  /*c9d00*/  LDL.LU R15, [R1+0x4fc] ;  /* 0x0004fc00010f7983 */ /* 0x000f220000300800 */
[----:B------:R-:W2:Y:S02]  /*c9d10*/  LDL.LU R24, [R1+0x550] ;  /* 0x0005500001187983 */ /* 0x000ea40000300800 */
[----:B------:R-:W2:Y:S02]  /*c9d20*/  LDL.LU R25, [R1+0x554] ;  /* 0x0005540001197983 */ /* 0x000ea40000300800 */
[----:B------:R-:W2:Y:S01]  /*c9d30*/  LDL.LU R26, [R1+0x558] ;  /* 0x00055800011a7983 */ /* 0x000ea20000300800 */
[----:B------:R-:W2:Y:S04]  /*c9d40*/  LDL.LU R27, [R1+0x55c] ;  /* 0x00055c00011b7983 */ /* 0x000ea80000300800 */
[----:B0-----:R-:W2:Y:S04]  /*c9d50*/  LDL.LU.64 R22, [R1+0x98] ;  /* 0x0000980001167983 */ /* 0x001ea80000300a00 */
[----:B--2---:R0:W-:Y:S04]  /*c9d60*/  STL.64 [R1+0x4738], R22 ;  /* 0x0047381601007387 */ /* 0x0041e80000100a00 */
[----:B0-----:R-:W2:Y:S04]  /*c9d70*/  LDL.LU.64 R22, [R1+0xa8] ;  /* 0x0000a80001167983 */ /* 0x001ea80000300a00 */
[----:B--2---:R0:W-:Y:S04]  /*c9d80*/  STL.64 [R1+0x4750], R22 ;  /* 0x0047501601007387 */ /* 0x0041e80000100a00 */
[----:B0-----:R-:W2:Y:S04]  /*c9d90*/  LDL.LU.64 R22, [R1+0xb8] ;  /* 0x0000b80001167983 */ /* 0x001ea80000300a00 */
[----:B--2---:R0:W-:Y:S04]  /*c9da0*/  STL.64 [R1+0x4768], R22 ;  /* 0x0047681601007387 */ /* 0x0041e80000100a00 */
[----:B0-----:R-:W2:Y:S01]  /*c9db0*/  LDL.LU.64 R22, [R1+0xc8] ;  /* 0x0000c80001167983 */ /* 0x001ea20000300a00 */
[----:B----4-:R-:W-:Y:S02]  /*c9dc0*/  STL.64 [R1+0x4700], R14 ;  /* 0x0047000e01007387 */ /* 0x010fe40000100a00 */
        /* <DEDUP_REMOVED lines=16> */
[----:B------:R-:W4:Y:S01]  /*c9ed0*/  LDL.LU R15, [R1+0x52c] ;  /* 0x00052c00010f7983 */ /* 0x000f220000300800 */
[----:B------:R-:W-:Y:S01]  /*c9ee0*/  HMMA.16816.F32.BF16 R24, R16, R22, R24 ;  /* 0x000000161018723c */ /* 0x000fe20000041818 */
[----:B----4-:R-:W-:Y:S01]  /*c9ef0*/  STL.64 [R1+0x4748], R14 ;  /* 0x0047480e01007387 */ /* 0x010fe20000100a00 */
[----:B--2---:R0:W-:Y:S03]  /*c9f00*/  STL.64 [R1+0x4740], R12 ;  /* 0x0047400c01007387 */ /* 0x0041e60000100a00 */
[----:B0-----:R-:W2:Y:S01]  /*c9f10*/  LDL.LU R12, [R1+0x530] ;  /* 0x00053000010c7983 */ /* 0x001ea20000300800 */
[----:B------:R-:W2:Y:S02]  /*c9f20*/  LDL.LU R13, [R1+0x534] ;  /* 0x00053400010d7983 */ /* 0x000ea40000300800 */
[----:B------:R-:W4:Y:S02]  /*c9f30*/  LDL.LU R14, [R1+0x538] ;  /* 0x00053800010e7983 */ /* 0x000f240000300800 */
[----:B------:R-:W4:Y:S02]  /*c9f40*/  LDL.LU R15, [R1+0x53c] ;  /* 0x00053c00010f7983 */ /* 0x000f240000300800 */
[----:B------:R-:W-:-:S02]  /*c9f50*/  IMAD.MOV.U32 R28, RZ, RZ, R7 ;  /* 0x000000ffff1c7224 */ /* 0x000fc400078e0007 */
[----:B------:R-:W-:Y:S02]  /*c9f60*/  IMAD.MOV.U32 R9, RZ, RZ, R6 ;  /* 0x000000ffff097224 */ /* 0x000fe400078e0006 */
[----:B------:R-:W-:Y:S01]  /*c9f70*/  IMAD.MOV.U32 R8, RZ, RZ, R23 ;  /* 0x000000ffff087224 */ /* 0x000fe200078e0017 */
[----:B----4-:R-:W-:Y:S01]  /*c9f80*/  STL.64 [R1+0x4760], R14 ;  /* 0x0047600e01007387 */ /* 0x010fe20000100a00 */
[----:B--2---:R0:W-:Y:S03]  /*c9f90*/  STL.64 [R1+0x4758], R12 ;  /* 0x0047580c01007387 */ /* 0x0041e60000100a00 */
[----:B0-----:R-:W2:Y:S01]  /*c9fa0*/  LDL.LU R12, [R1+0x540] ;  /* 0x00054000010c7983 */ /* 0x001ea20000300800 */
[----:B------:R-:W2:Y:S02]  /*c9fb0*/  LDL.LU R13, [R1+0x544] ;  /* 0x00054400010d7983 */ /* 0x000ea40000300800 */
[----:B------:R-:W2:Y:S02]  /*c9fc0*/  LDL.LU R14, [R1+0x548] ;  /* 0x00054800010e7983 */ /* 0x000ea40000300800 */
[----:B------:R-:W2:Y:S01]  /*c9fd0*/  LDL.LU R15, [R1+0x54c] ;  /* 0x00054c00010f7983 */ /* 0x000ea20000300800 */
[----:B------:R-:W4:Y:S01]  /*c9fe0*/  LDL.LU.64 R6, [R1+0x68] ;  /* 0x0000680001067983 */ /* 0x000f220000300a00 */
        /* <DEDUP_REMOVED lines=60> */
[----:B------:R-:W-:-:S05]  /*ca3b0*/  IMAD.MOV.U32 R8, RZ, RZ, R23 ;  /* 0x000000ffff087224 */ /* 0x000fca00078e0017 */
[----:B------:R-:W-:Y:S01]  /*ca3c0*/  STL [R1+0x4520], R8 ;  /* 0x0045200801007387 */ /* 0x000fe20000100800 */
[----:B---3--:R2:W-:Y:S02]  /*ca3d0*/  STL.64 [R1+0x46f0], R10 ;  /* 0x0046f00a01007387 */ /* 0x0085e40000100a00 */
[----:B------:R-:W-:-:S05]  /*ca3e0*/  IMAD.MOV.U32 R3, RZ, RZ, R22 ;  /* 0x000000ffff037224 */ /* 0x000fca00078e0016 */
[----:B------:R-:W-:Y:S01]  /*ca3f0*/  STL [R1+0x451c], R3 ;  /* 0x00451c0301007387 */ /* 0x000fe20000100800 */
[----:B----4-:R-:W-:Y:S02]  /*ca400*/  IMAD.MOV.U32 R29, RZ, RZ, R6 ;  /* 0x000000ffff1d7224 */ /* 0x010fe400078e0006 */
[----:B------:R-:W-:Y:S01]  /*ca410*/  IMAD.MOV.U32 R25, RZ, RZ, R7 ;  /* 0x000000ffff197224 */ /* 0x000fe200078e0007 */
[C---:B--2---:R-:W-:Y:S11]  /*ca420*/  HMMA.16816.F32.BF16 R8, R16.reuse, R6, R12 ;  /* 0x000000061008723c */ /* 0x044ff6000004180c */
[----:B------:R-:W-:Y:S11]  /*ca430*/  @!UPT UIADD3 URZ, URZ, URZ, URZ ;  /* 0x0000003f3f3ff290 */ /* 0x000ff6000fffe03f */
[----:B------:R-:W-:Y:S01]  /*ca440*/  @!UPT UIADD3 URZ, URZ, URZ, URZ ;  /* 0x0000003f3f3ff290 */ /* 0x000fe2000fffe03f */
[----:B------:R0:W-:Y:S01]  /*ca450*/  STL.64 [R1+0x4f0], R8 ;  /* 0x0004f00801007387 */ /* 0x0001e20000100a00 */
[----:B------:R1:W-:Y:S03]  /*ca460*/  STL.64 [R1+0x4f8], R10 ;  /* 0x0004f80a01007387 */ /* 0x0003e60000100a00 */
[----:B0-----:R-:W2:Y:S01]  /*ca470*/  LDL.LU R8, [R1+0x4e0] ;  /* 0x0004e00001087983 */ /* 0x001ea20000300800 */
[----:B------:R-:W2:Y:S02]  /*ca480*/  LDL.LU R9, [R1+0x4e4] ;  /* 0x0004e40001097983 */ /* 0x000ea40000300800 */
[----:B-1----:R-:W2:Y:S02]  /*ca490*/  LDL.LU R10, [R1+0x4e8] ;  /* 0x0004e800010a7983 */ /* 0x002ea40000300800 */
[----:B------:R-:W2:Y:S01]  /*ca4a0*/  LDL.LU R11, [R1+0x4ec] ;  /* 0x0004ec00010b7983 */ /* 0x000ea20000300800 */
[----:B------:R-:W3:Y:S01]  /*ca4b0*/  LDL.LU R20, [R1+0x480] ;  /* 0x0004800001147983 */ /* 0x000ee20000300800 */
[----:B------:R-:W3:Y:S02]  /*ca4c0*/  LDL.LU R21, [R1+0x484] ;  /* 0x0004840001157983 */ /* 0x000ee40000300800 */
[----:B------:R-:W4:Y:S02]  /*ca4d0*/  LDL.LU R22, [R1+0x488] ;  /* 0x0004880001167983 */ /* 0x000f240000300800 */
[----:B------:R-:W4:Y:S01]  /*ca4e0*/  LDL.LU R23, [R1+0x48c] ;  /* 0x00048c0001177983 */ /* 0x000f220000300800 */
[----:B------:R-:W2:Y:S04]  /*ca4f0*/  LDL.LU.64 R6, [R1+0x48] ;  /* 0x0000480001067983 */ /* 0x000ea80000300a00 */
[----:B--2---:R0:W-:Y:S04]  /*ca500*/  STL.64 [R1+0x46e8], R6 ;  /* 0x0046e80601007387 */ /* 0x0041e80000100a00 */
        /* <DEDUP_REMOVED lines=11> */
[----:B----4-:R0:W-:Y:S01]  /*ca5c0*/  STL.64 [R1+0x4678], R22 ;  /* 0x0046781601007387 */ /* 0x0101e20000100a00 */
[----:B---3--:R-:W-:Y:S03]  /*ca5d0*/  STL.64 [R1+0x4670], R20 ;  /* 0x0046701401007387 */ /* 0x008fe60000100a00 */
[----:B0-----:R-:W3:Y:S04]  /*ca5e0*/  LDL.LU.64 R22, [R1+0x8] ;  /* 0x0000080001167983 */ /* 0x001ee80000300a00 */
[----:B---3--:R0:W-:Y:S04]  /*ca5f0*/  STL.64 [R1+0x4690], R22 ;  /* 0x0046901601007387 */ /* 0x0081e80000100a00 */
[----:B0-----:R-:W3:Y:S01]  /*ca600*/  LDL.LU.64 R22, [R1+0x18] ;  /* 0x0000180001167983 */ /* 0x001ee20000300a00 */
[----:B------:R-:W-:Y:S03]  /*ca610*/  HMMA.16816.F32.BF16 R8, R16, R6, R8 ;  /* 0x000000061008723c */ /* 0x000fe60000041808 */
[----:B---3--:R0:W-:Y:S01]  /*ca620*/  STL.64 [R1+0x46a0], R22 ;  /* 0x0046a01601007387 */ /* 0x0081e20000100a00 */
[----:B------:R-:W3:Y:S02]  /*ca630*/  LDL.LU R20, [R1+0x4b0] ;  /* 0x0004b00001147983 */ /* 0x000ee40000300800 */
[----:B------:R-:W3:Y:S01]  /*ca640*/  LDL.LU R21, [R1+0x4b4] ;  /* 0x0004b40001157983 */ /* 0x000ee20000300800 */
[----:B0-----:R-:W4:Y:S01]  /*ca650*/  LDL.LU R22, [R1+0x4b8] ;  /* 0x0004b80001167983 */ /* 0x001f220000300800 */
[----:B------:R-:W4:Y:S02]  /*ca660*/  LDL.LU R23, [R1+0x4bc] ;  /* 0x0004bc0001177983 */ /* 0x000f240000300800 */
[----:B------:R-:W-:Y:S01]  /*ca670*/  IMAD.MOV.U32 R2, RZ, RZ, R7 ;  /* 0x000000ffff027224 */ /* 0x000fe200078e0007 */
[----:B----4-:R0:W-:Y:S01]  /*ca680*/  STL.64 [R1+0x46c8], R22 ;  /* 0x0046c81601007387 */ /* 0x0101e20000100a00 */
[----:B---3--:R-:W-:Y:S03]  /*ca690*/  STL.64 [R1+0x46c0], R20 ;  /* 0x0046c01401007387 */ /* 0x008fe60000100a00 */
[----:B0-----:R-:W3:Y:S01]  /*ca6a0*/  LDL.LU.64 R22, [R1+0x38] ;  /* 0x0000380001167983 */ /* 0x001ee20000300a00 */
[----:B------:R-:W-:Y:S02]  /*ca6b0*/  STL [R1+0x4528], R25 ;  /* 0x0045281901007387 */ /* 0x000fe40000100800 */
[----:B------:R-:W-:Y:S05]  /*ca6c0*/  STL [R1+0x4524], R29 ;  /* 0x0045241d01007387 */ /* 0x000fea0000100800 */
[----:B------:R-:W-:Y:S01]  /*ca6d0*/  STL.64 [R1+0x4e0], R8 ;  /* 0x0004e00801007387 */ /* 0x000fe20000100a00 */
[----:B------:R0:W-:Y:S04]  /*ca6e0*/  STL.64 [R1+0x4e8], R10 ;  /* 0x0004e80a01007387 */ /* 0x0001e80000100a00 */
[----:B0-----:R-:W4:Y:S01]  /*ca6f0*/  LDL.LU.64 R10, [R1+0x46f0] ;  /* 0x0046f000010a7983 */ /* 0x001f220000300a00 */
[----:B------:R-:W-:-:S02]  /*ca700*/  IMAD.MOV.U32 R9, RZ, RZ, R6 ;  /* 0x000000ffff097224 */ /* 0x000fc400078e0006 */
[----:B------:R-:W2:Y:S03]  /*ca710*/  LDL.LU.64 R6, [R1+0x46e8] ;  /* 0x0046e80001067983 */ /* 0x000ea60000300a00 */
[----:B------:R0:W-:Y:S04]  /*ca720*/  STL [R1+0x452c], R9 ;  /* 0x00452c0901007387 */ /* 0x0001e80000100800 */
[----:B----4-:R1:W-:Y:S01]  /*ca730*/  STL.64 [R1+0x4698], R10 ;  /* 0x0046980a01007387 */ /* 0x0103e20000100a00 */
[----:B------:R-:W4:Y:S02]  /*ca740*/  LDL.LU R8, [R1+0x4a0] ;  /* 0x0004a00001087983 */ /* 0x000f240000300800 */
[----:B0-----:R-:W4:Y:S01]  /*ca750*/  LDL.LU R9, [R1+0x4a4] ;  /* 0x0004a40001097983 */ /* 0x001f220000300800 */
[----:B-1----:R-:W3:Y:S01]  /*ca760*/  LDL.LU R10, [R1+0x4a8] ;  /* 0x0004a800010a7983 */ /* 0x002ee20000300800 */
[----:B------:R-:W3:Y:S01]  /*ca770*/  LDL.LU R11, [R1+0x4ac] ;  /* 0x0004ac00010b7983 */ /* 0x000ee20000300800 */
[----:B--2---:R-:W-:Y:S01]  /*ca780*/  HMMA.16816.F32.BF16 R12, R16, R6, R12 ;  /* 0x00000006100c723c */ /* 0x004fe2000004180c */
[----:B------:R-:W-:Y:S01]  /*ca790*/  IMAD.MOV.U32 R24, RZ, RZ, R6 ;  /* 0x000000ffff187224 */ /* 0x000fe200078e0006 */
[----:B---3--:R0:W-:Y:S01]  /*ca7a0*/  STL.64 [R1+0x46b0], R10 ;  /* 0x0046b00a01007387 */ /* 0x0081e20000100a00 */
[----:B----4-:R-:W-:Y:S03]  /*ca7b0*/  STL.64 [R1+0x46a8], R8 ;  /* 0x0046a80801007387 */ /* 0x010fe60000100a00 */
[----:B0-----:R-:W2:Y:S11]  /*ca7c0*/  LDL.LU.64 R10, [R1+0x28] ;  /* 0x00002800010a7983 */ /* 0x001eb60000300a00 */
[----:B------:R-:W-:Y:S06]  /*ca7d0*/  @!UPT UIADD3 URZ, URZ, URZ, URZ ;  /* 0x0000003f3f3ff290 */ /* 0x000fec000fffe03f */
[----:B------:R-:W-:Y:S02]  /*ca7e0*/  STL.64 [R1+0x4d0], R12 ;  /* 0x0004d00c01007387 */ /* 0x000fe40000100a00 */
[----:B------:R0:W-:Y:S02]  /*ca7f0*/  STL.64 [R1+0x4d8], R14 ;  /* 0x0004d80e01007387 */ /* 0x0001e40000100a00 */
[----:B0-----:R-:W3:Y:S01]  /*ca800*/  LDL.LU.64 R14, [R1+0x46e0] ;  /* 0x0046e000010e7983 */ /* 0x001ee20000300a00 */
[----:B------:R-:W3:Y:S02]  /*ca810*/  LDL.LU.64 R12, [R1+0x46d8] ;  /* 0x0046d800010c7983 */ /* 0x000ee40000300a00 */
[----:B------:R-:W-:Y:S02]  /*ca820*/  IMAD.MOV.U32 R0, RZ, RZ, R7 ;  /* 0x000000ffff007224 */ /* 0x000fe400078e0007 */
[----:B------:R-:W4:Y:S01]  /*ca830*/  LDL.LU.64 R6, [R1+0x46d0] ;  /* 0x0046d00001067983 */ /* 0x000f220000300a00 */
[----:B------:R-:W-:Y:S02]  /*ca840*/  STL.64 [R1+0x4688], R26 ;  /* 0x0046881a01007387 */ /* 0x000fe40000100a00 */
[----:B------:R0:W-:Y:S02]  /*ca850*/  STL [R1+0x4680], R24 ;  /* 0x0046801801007387 */ /* 0x0001e40000100800 */
[----:B------:R-:W-:-:S02]  /*ca860*/  IMAD.MOV.U32 R5, RZ, RZ, R22 ;  /* 0x000000ffff057224 */ /* 0x000fc400078e0016 */
[----:B------:R-:W-:Y:S01]  /*ca870*/  IMAD.MOV.U32 R4, RZ, RZ, R23 ;  /* 0x000000ffff047224 */ /* 0x000fe200078e0017 */
[----:B0-----:R-:W4:Y:S01]  /*ca880*/  LDL.LU R24, [R1+0x490] ;  /* 0x0004900001187983 */ /* 0x001f220000300800 */
[----:B------:R-:W4:Y:S02]  /*ca890*/  LDL.LU R25, [R1+0x494] ;  /* 0x0004940001197983 */ /* 0x000f240000300800 */
[----:B------:R-:W4:Y:S02]  /*ca8a0*/  LDL.LU R26, [R1+0x498] ;  /* 0x00049800011a7983 */ /* 0x000f240000300800 */
[----:B------:R-:W4:Y:S01]  /*ca8b0*/  LDL.LU R27, [R1+0x49c] ;  /* 0x00049c00011b7983 */ /* 0x000f220000300800 */
[----:B---3--:R-:W-:Y:S01]  /*ca8c0*/  HMMA.16816.F32.BF16 R12, R16, R22, R12 ;  /* 0x00000016100c723c */ /* 0x008fe2000004180c */
[----:B------:R-:W3:Y:S01]  /*ca8d0*/  LDL.LU.64 R22, [R1+0x46c8] ;  /* 0x0046c80001167983 */ /* 0x000ee20000300a00 */
[----:B------:R-:W3:Y:S02]  /*ca8e0*/  LDL.LU.64 R20, [R1+0x46c0] ;  /* 0x0046c00001147983 */ /* 0x000ee40000300a00 */
[----:B--2---:R-:W-:-:S02]  /*ca8f0*/  IMAD.MOV.U32 R3, RZ, RZ, R10 ;  /* 0x000000ffff037224 */ /* 0x004fc400078e000a */
[----:B------:R-:W-:Y:S11]  /*ca900*/  IMAD.MOV.U32 R28, RZ, RZ, R11 ;  /* 0x000000ffff1c7224 */ /* 0x000ff600078e000b */
[----:B------:R-:W-:Y:S06]  /*ca910*/  @!UPT UIADD3 URZ, URZ, URZ, URZ ;  /* 0x0000003f3f3ff290 */ /* 0x000fec000fffe03f */
[----:B------:R-:W-:Y:S01]  /*ca920*/  STL.64 [R1+0x4c0], R12 ;  /* 0x0004c00c01007387 */ /* 0x000fe20000100a00 */
[----:B------:R0:W-:Y:S03]  /*ca930*/  STL.64 [R1+0x4c8], R14 ;  /* 0x0004c80e01007387 */ /* 0x0001e60000100a00 */
[----:B0-----:R-:W2:Y:S01]  /*ca940*/  LDL.LU.64 R14, [R1+0x46b8] ;  /* 0x0046b800010e7983 */ /* 0x001ea20000300a00 */
[----:B----4-:R-:W-:Y:S02]  /*ca950*/  STL.64 [R1+0x4618], R6 ;  /* 0x0046180601007387 */ /* 0x010fe40000100a00 */
[----:B------:R0:W-:Y:S02]  /*ca960*/  STL.64 [R1+0x4610], R4 ;  /* 0x0046100401007387 */ /* 0x0001e40000100a00 */
[----:B0-----:R-:W4:Y:S01]  /*ca970*/  LDL.LU R4, [R1+0x470] ;  /* 0x0004700001047983 */ /* 0x001f220000300800 */
[----:B------:R-:W4:Y:S02]  /*ca980*/  LDL.LU R5, [R1+0x474] ;  /* 0x0004740001057983 */ /* 0x000f240000300800 */
[----:B------:R-:W4:Y:S02]  /*ca990*/  LDL.LU R6, [R1+0x478] ;  /* 0x0004780001067983 */ /* 0x000f240000300800 */
[----:B------:R-:W4:Y:S01]  /*ca9a0*/  LDL.LU R7, [R1+0x47c] ;  /* 0x00047c0001077983 */ /* 0x000f220000300800 */
[----:B------:R-:W-:Y:S01]  /*ca9b0*/  STL [R1+0x42e0], R12 ;  /* 0x0042e00c01007387 */ /* 0x000fe20000100800 */
[----:B---3--:R-:W-:Y:S03]  /*ca9c0*/  HMMA.16816.F32.BF16 R20, R16, R10, R20 ;  /* 0x0000000a1014723c */ /* 0x008fe60000041814 */
[----:B------:R-:W3:Y:S01]  /*ca9d0*/  LDL.LU.64 R10, [R1+0x46b0] ;  /* 0x0046b000010a7983 */ /* 0x000ee20000300a00 */
[----:B------:R-:W3:Y:S11]  /*ca9e0*/  LDL.LU.64 R8, [R1+0x46a8] ;  /* 0x0046a80001087983 */ /* 0x000ef60000300a00 */
[----:B------:R-:W-:Y:S08]  /*ca9f0*/  @!UPT UIADD3 URZ, URZ, URZ, URZ ;  /* 0x0000003f3f3ff290 */ /* 0x000ff0000fffe03f */
[----:B------:R-:W-:Y:S01]  /*caa00*/  STL.64 [R1+0x4b0], R20 ;  /* 0x0004b01401007387 */ /* 0x000fe20000100a00 */
[----:B------:R0:W-:Y:S03]  /*caa10*/  STL.64 [R1+0x4b8], R22 ;  /* 0x0004b81601007387 */ /* 0x0001e60000100a00 */
[----:B0-----:R-:W3:Y:S01]  /*caa20*/  LDL.LU.64 R22, [R1+0x46a0] ;  /* 0x0046a00001167983 */ /* 0x001ee20000300a00 */
[----:B------:R-:W-:-:S05]  /*caa30*/  IMAD.MOV.U32 R13, RZ, RZ, R20 ;  /* 0x000000ffff0d7224 */ /* 0x000fca00078e0014 */
[----:B------:R-:W-:Y:S01]  /*caa40*/  STL [R1+0x42e4], R13 ;  /* 0x0042e40d01007387 */ /* 0x000fe20000100800 */
[C---:B---3--:R-:W-:Y:S01]  /*caa50*/  HMMA.16816.F32.BF16 R8, R16.reuse, R22, R8 ;  /* 0x000000161008723c */ /* 0x048fe20000041808 */
[----:B------:R-:W-:Y:S11]  /*caa60*/  IMAD.MOV.U32 R29, RZ, RZ, R22 ;  /* 0x000000ffff1d7224 */ /* 0x000ff600078e0016 */
[----:B------:R-:W-:Y:S11]  /*caa70*/  @!UPT UIADD3 URZ, URZ, URZ, URZ ;  /* 0x0000003f3f3ff290 */ /* 0x000ff6000fffe03f */
[----:B------:R0:W-:Y:S01]  /*caa80*/  STL.64 [R1+0x4a0], R8 ;  /* 0x0004a00801007387 */ /* 0x0001e20000100a00 */
[----:B------:R1:W-:Y:S02]  /*caa90*/  STL.64 [R1+0x4a8], R10 ;  /* 0x0004a80a01007387 */ /* 0x0003e40000100a00 */
[----:B0-----:R-:W-:Y:S01]  /*caaa0*/  IMAD.MOV.U32 R8, RZ, RZ, R23 ;  /* 0x000000ffff087224 */ /* 0x001fe200078e0017 */
[----:B-1----:R-:W3:Y:S01]  /*caab0*/  LDL.LU.64 R10, [R1+0x4698] ;  /* 0x00469800010a7983 */ /* 0x002ee20000300a00 */
[----:B------:R-:W2:Y:S02]  /*caac0*/  LDL.LU.64 R22, [R1+0x4690] ;  /* 0x0046900001167983 */ /* 0x000ea40000300a00 */
        /* <DEDUP_REMOVED lines=16> */
[----:B------:R-:W4:Y:S02]  /*cabd0*/  LDL.LU.64 R20, [R1+0x4660] ;  /* 0x0046600001147983 */ /* 0x000f240000300a00 */
[----:B------:R0:W-:Y:S02]  /*cabe0*/  STL.64 [R1+0x4350], R26 ;  /* 0x0043501a01007387 */ /* 0x0001e40000100a00 */
[----:B------:R-:W-:Y:S02]  /*cabf0*/  STL.64 [R1+0x4530], R24 ;  /* 0x0045301801007387 */ /* 0x000fe40000100a00 */
[----:B0-----:R-:W-:-:S02]  /*cac00*/  IMAD.MOV.U32 R26, RZ, RZ, R14 ;  /* 0x000000ffff1a7224 */ /* 0x001fc400078e000e */
        /* <DEDUP_REMOVED lines=8> */
[----:B------:R2:W-:Y:S02]  /*cac90*/  STL.64 [R1+0x4558], R26 ;  /* 0x0045581a01007387 */ /* 0x0005e40000100a00 */
[----:B--2---:R-:W-:-:S02]  /*caca0*/  IMAD.MOV.U32 R26, RZ, RZ, R23 ;  /* 0x000000ffff1a7224 */ /* 0x004fc400078e0017 */
[----:B------:R-:W-:Y:S01]  /*cacb0*/  IMAD.MOV.U32 R27, RZ, RZ, R22 ;  /* 0x000000ffff1b7224 */ /* 0x000fe200078e0016 */
[----:B------:R-:W2:Y:S01]  /*cacc0*/  LDL.LU R23, [R1+0x464c] ;  /* 0x00464c0001177983 */ /* 0x000ea20000300800 */
[----:B------:R-:W2:Y:S01]  /*cacd0*/  LDL.LU R22, [R1+0x4648] ;  /* 0x0046480001167983 */ /* 0x000ea20000300800 */
[----:B----4-:R-:W-:Y:S02]  /*cace0*/  HMMA.16816.F32.BF16 R4, R16, R14, R4 ;  /* 0x0000000e1004723c */ /* 0x010fe40000041804 */
[----:B------:R-:W-:Y:S01]  /*cacf0*/  STL.64 [R1+0x4570], R26 ;  /* 0x0045701a01007387 */ /* 0x000fe20000100a00 */
[----:B------:R0:W-:Y:S04]  /*cad00*/  STL.64 [R1+0x4300], R14 ;  /* 0x0043000e01007387 */ /* 0x0001e80000100a00 */
[----:B0-----:R-:W-:-:S02]  /*cad10*/  IMAD.MOV.U32 R14, RZ, RZ, R21 ;  /* 0x000000ffff0e7224 */ /* 0x001fc400078e0015 */
[----:B------:R-:W-:Y:S02]  /*cad20*/  IMAD.MOV.U32 R15, RZ, RZ, R20 ;  /* 0x000000ffff0f7224 */ /* 0x000fe400078e0014 */
[----:B---3--:R-:W-:Y:S02]  /*cad30*/  IMAD.MOV.U32 R27, RZ, RZ, R10 ;  /* 0x000000ffff1b7224 */ /* 0x008fe400078e000a */
[----:B------:R-:W-:-:S10]  /*cad40*/  IMAD.MOV.U32 R26, RZ, RZ, R11 ;  /* 0x000000ffff1a7224 */ /* 0x000fd400078e000b */
[----:B------:R-:W-:Y:S01]  /*cad50*/  STL.64 [R1+0xab0], R4 ;  /* 0x000ab00401007387 */ /* 0x000fe20000100a00 */
[----:B------:R-:W-:Y:S02]  /*cad60*/  STL.64 [R1+0xab8], R6 ;  /* 0x000ab80601007387 */ /* 0x000fe40000100a00 */
[----:B------:R-:W3:Y:S02]  /*cad70*/  LDL.LU R21, [R1+0x4644] ;  /* 0x0046440001157983 */ /* 0x000ee40000300800 */
[----:B------:R-:W4:Y:S01]  /*cad80*/  LDL.LU R20, [R1+0x4640] ;  /* 0x0046400001147983 */ /* 0x000f220000300800 */
[----:B------:R-:W4:Y:S01]  /*cad90*/  LDL.LU R11, [R1+0x463c] ;  /* 0x00463c00010b7983 */ /* 0x000f220000300800 */
[----:B------:R-:W4:Y:S02]  /*cada0*/  LDL.LU R10, [R1+0x4638] ;  /* 0x00463800010a7983 */ /* 0x000f240000300800 */
[----:B------:R-:W-:Y:S02]  /*cadb0*/  STL.64 [R1+0x4588], R26 ;  /* 0x0045881a01007387 */ /* 0x000fe40000100a00 */
[----:B------:R0:W-:Y:S01]  /*cadc0*/  STL.64 [R1+0x4538], R14 ;  /* 0x0045380e01007387 */ /* 0x0001e20000100a00 */
[----:B------:R-:W4:Y:S01]  /*cadd0*/  LDL.LU R12, [R1+0x330] ;  /* 0x00033000010c7983 */ /* 0x000f220000300800 */
[----:B------:R-:W4:Y:S03]  /*cade0*/  LDL.LU R13, [R1+0x334] ;  /* 0x00033400010d7983 */ /* 0x000f260000300800 */
[----:B0-----:R-:W4:Y:S01]  /*cadf0*/  LDL.LU R14, [R1+0x338] ;  /* 0x00033800010e7983 */ /* 0x001f220000300800 */
[----:B------:R-:W4:Y:S02]  /*cae00*/  LDL.LU R15, [R1+0x33c] ;  /* 0x00033c00010f7983 */ /* 0x000f240000300800 */
[----:B--2---:R-:W-:-:S02]  /*cae10*/  IMAD.MOV.U32 R27, RZ, RZ, R23 ;  /* 0x000000ffff1b7224 */ /* 0x004fc400078e0017 */
[----:B------:R-:W-:Y:S02]  /*cae20*/  IMAD.MOV.U32 R26, RZ, RZ, R22 ;  /* 0x000000ffff1a7224 */ /* 0x000fe400078e0016 */
[----:B------:R-:W2:Y:S01]  /*cae30*/  LDL.LU R22, [R1+0x4634] ;  /* 0x0046340001167983 */ /* 0x000ea20000300800 */
[----:B------:R-:W2:Y:S02]  /*cae40*/  LDL.LU R23, [R1+0x4630] ;  /* 0x0046300001177983 */ /* 0x000ea40000300800 */
[----:B------:R3:W-:Y:S02]  /*cae50*/  STL.64 [R1+0x45a0], R26 ;  /* 0x0045a01a01007387 */ /* 0x0007e40000100a00 */
[----:B---3--:R-:W-:Y:S02]  /*cae60*/  IMAD.MOV.U32 R27, RZ, RZ, R21 ;  /* 0x000000ffff1b7224 */ /* 0x008fe400078e0015 */
[----:B----4-:R-:W-:Y:S02]  /*cae70*/  IMAD.MOV.U32 R26, RZ, RZ, R20 ;  /* 0x000000ffff1a7224 */ /* 0x010fe400078e0014 */
[----:B------:R-:W3:Y:S01]  /*cae80*/  LDL.LU R20, [R1+0x462c] ;  /* 0x00462c0001147983 */ /* 0x000ee20000300800 */
[----:B------:R-:W4:Y:S02]  /*cae90*/  LDL.LU R21, [R1+0x4628] ;  /* 0x0046280001157983 */ /* 0x000f240000300800 */
[----:B------:R-:W-:Y:S01]  /*caea0*/  STL.64 [R1+0x45b8], R26 ;  /* 0x0045b81a01007387 */ /* 0x000fe20000100a00 */
[----:B------:R-:W-:Y:S01]  /*caeb0*/  STL.64 [R1+0x4550], R14 ;  /* 0x0045500e01007387 */ /* 0x000fe20000100a00 */
        /* <DEDUP_REMOVED lines=17> */
[----:B------:R-:W-:-:S05]  /*cafd0*/  IMAD.MOV.U32 R27, RZ, RZ, R22 ;  /* 0x000000ffff1b7224 */ /* 0x000fca00078e0016 */
        /* <DEDUP_REMOVED lines=8> */
[----:B----4-:R-:W-:Y:S01]  /*cb060*/  IMAD.MOV.U32 R26, RZ, RZ, R21 ;  /* 0x000000ffff1a7224 */ /* 0x010fe200078e0015 */
        /* <DEDUP_REMOVED lines=115> */
[----:B------:R4:W-:Y:S03]  /*cb7a0*/  STL.64 [R1+0xb98], R26 ;  /* 0x000b981a01007387 */ /* 0x0009e60000100a00 */
[----:B0-----:R-:W2:Y:S01]  /*cb7b0*/  LDL.LU.64 R24, [R1+0x4530] ;  /* 0x0045300001187983 */ /* 0x001ea20000300a00 */
[----:B------:R-:W4:Y:S01]  /*cb7c0*/  LDL.LU R12, [R1+0x1f0] ;  /* 0x0001f000010c7983 */ /* 0x000f220000300800 */
[----:B---3--:R-:W-:Y:S11]  /*cb7d0*/  HMMA.16816.F32.BF16 R16, R20, R14, R16 ;  /* 0x0000000e1410723c */ /* 0x008ff60000041810 */
[----:B------:R-:W-:Y:S11]  /*cb7e0*/  @!UPT UIADD3 URZ, URZ, URZ, URZ ;  /* 0x0000003f3f3ff290 */ /* 0x000ff6000fffe03f */
[----:B------:R-:W-:Y:S01]  /*cb7f0*/  @!UPT UIADD3 URZ, URZ, URZ, URZ ;  /* 0x0000003f3f3ff290 */ /* 0x000fe2000fffe03f */
[----:B------:R-:W-:Y:S01]  /*cb800*/  STL.64 [R1+0xb80], R16 ;  /* 0x000b801001007387 */ /* 0x000fe20000100a00 */
[----:B------:R-:W-:Y:S02]  /*cb810*/  STL.64 [R1+0xb88], R18 ;  /* 0x000b881201007387 */ /* 0x000fe40000100a00 */
[----:B------:R-:W3:Y:S02]  /*cb820*/  LDL.LU R13, [R1+0x1f4] ;  /* 0x0001f400010d7983 */ /* 0x000ee40000300800 */
[----:B------:R-:W3:Y:S01]  /*cb830*/  LDL.LU R14, [R1+0x1f8] ;  /* 0x0001f800010e7983 */ /* 0x000ee20000300800 */
[----:B------:R-:W3:Y:S01]  /*cb840*/  LDL.LU R15, [R1+0x1fc] ;  /* 0x0001fc00010f7983 */ /* 0x000ee20000300800 */
[----:B------:R-:W-:Y:S02]  /*cb850*/  IMAD.MOV.U32 R6, RZ, RZ, R9 ;  /* 0x000000ffff067224 */ /* 0x000fe400078e0009 */
[----:B--2---:R-:W-:Y:S02]  /*cb860*/  IMAD.MOV.U32 R7, RZ, RZ, R25 ;  /* 0x000000ffff077224 */ /* 0x004fe400078e0019 */
[----:B----4-:R-:W-:-:S02]  /*cb870*/  IMAD.MOV.U32 R26, RZ, RZ, R5 ;  /* 0x000000ffff1a7224 */ /* 0x010fc400078e0005 */
[----:B------:R-:W-:Y:S01]  /*cb880*/  IMAD.MOV.U32 R27, RZ, RZ, R4 ;  /* 0x000000ffff1b7224 */ /* 0x000fe200078e0004 */
[----:B---3--:R-:W-:Y:S01]  /*cb890*/  STL.64 [R1+0x4318], R14 ;  /* 0x0043180e01007387 */ /* 0x008fe20000100a00 */
[----:B------:R-:W-:Y:S02]  /*cb8a0*/  STL.64 [R1+0x4310], R12 ;  /* 0x0043100c01007387 */ /* 0x000fe40000100a00 */
[----:B------:R-:W2:Y:S02]  /*cb8b0*/  LDL.LU R9, [R1+0x452c] ;  /* 0x00452c0001097983 */ /* 0x000ea40000300800 */
[----:B------:R-:W3:Y:S01]  /*cb8c0*/  LDL.LU R25, [R1+0x4528] ;  /* 0x0045280001197983 */ /* 0x000ee20000300800 */
[----:B------:R0:W-:Y:S02]  /*cb8d0*/  STL.64 [R1+0x4320], R6 ;  /* 0x0043200601007387 */ /* 0x0001e40000100a00 */
[----:B0-----:R-:W-:Y:S02]  /*cb8e0*/  IMAD.MOV.U32 R6, RZ, RZ, R29 ;  /* 0x000000ffff067224 */ /* 0x001fe400078e001d */
[----:B------:R-:W-:Y:S01]  /*cb8f0*/  IMAD.MOV.U32 R7, RZ, RZ, R8 ;  /* 0x000000ffff077224 */ /* 0x000fe200078e0008 */
[----:B------:R-:W4:Y:S01]  /*cb900*/  LDL.LU R29, [R1+0x4524] ;  /* 0x00452400011d7983 */ /* 0x000f220000300800 */
        /* <DEDUP_REMOVED lines=38> */
[----:B----4-:R-:W-:-:S02]  /*cbb70*/  IMAD.MOV.U32 R26, RZ, RZ, R29 ;  /* 0x000000ffff1a7224 */ /* 0x010fc400078e001d */
[----:B---3--:R-:W-:Y:S01]  /*cbb80*/  IMAD.MOV.U32 R27, RZ, RZ, R25 ;  /* 0x000000ffff1b7224 */ /* 0x008fe200078e0019 */
[----:B--2---:R-:W-:Y:S01]  /*cbb90*/  STL.64 [R1+0x43a0], R6 ;  /* 0x0043a00601007387 */ /* 0x004fe20000100a00 */
        /* <DEDUP_REMOVED lines=74> */
[----:B------:R-:W-:Y:S01]  /*cc040*/  IMAD.MOV.U32 R27, RZ, RZ, R0 ;  /* 0x000000ffff1b7224 */ /* 0x000fe200078e0000 */
        /* <DEDUP_REMOVED lines=57> */
[----:B---3--:R-:W-:-:S02]  /*cc3e0*/  IMAD.MOV.U32 R17, RZ, RZ, R25 ;  /* 0x000000ffff117224 */ /* 0x008fc400078e0019 */
[----:B----4-:R-:W-:Y:S02]  /*cc3f0*/  IMAD.MOV.U32 R18, RZ, RZ, R24 ;  /* 0x000000ffff127224 */ /* 0x010fe400078e0018 */
[C---:B--2---:R-:W-:Y:S01]  /*cc400*/  HMMA.16816.F32.BF16 R24, R20.reuse, R26, R4 ;  /* 0x0000001a1418723c */ /* 0x044fe20000041804 */
[----:B------:R-:W-:Y:S01]  /*cc410*/  STL.64 [R1+0x4348], R14 ;  /* 0x0043480e01007387 */ /* 0x000fe20000100a00 */
[----:B------:R0:W-:Y:S03]  /*cc420*/  STL.64 [R1+0x4340], R12 ;  /* 0x0043400c01007387 */ /* 0x0001e60000100a00 */
        /* <DEDUP_REMOVED lines=9> */
[----:B------:R-:W2:Y:S02]  /*cc4c0*/  LDL.LU.64 R6, [R1+0x44a8] ;  /* 0x0044a80001067983 */ /* 0x000ea40000300a00 */
[----:B------:R-:W2:Y:S03]  /*cc4d0*/  LDL.LU.64 R4, [R1+0x44a0] ;  /* 0x0044a00001047983 */ /* 0x000ea60000300a00 */
[----:B------:R-:W-:Y:S01]  /*cc4e0*/  STL.64 [R1+0xb70], R24 ;  /* 0x000b701801007387 */ /* 0x000fe20000100a00 */
        /* <DEDUP_REMOVED lines=51> */
[----:B------:R-:W-:Y:S02]  /*cc820*/  IMAD.MOV.U32 R19, RZ, RZ, R2 ;  /* 0x000000ffff137224 */ /* 0x000fe400078e0002 */
        /* <DEDUP_REMOVED lines=46> */
[----:B------:R0:W-:Y:S01]  /*ccb10*/  STL.64 [R1+0xa40], R24 ;  /* 0x000a401801007387 */ /* 0x0001e20000100a00 */
[----:B------:R1:W-:Y:S02]  /*ccb20*/  STL.64 [R1+0xa48], R26 ;  /* 0x000a481a01007387 */ /* 0x0003e40000100a00 */
[----:B0-----:R-:W-:Y:S02]  /*ccb30*/  IMAD.MOV.U32 R24, RZ, RZ, R26 ;  /* 0x000000ffff187224 */ /* 0x001fe400078e001a */
[----:B-1----:R-:W3:Y:S03]  /*ccb40*/  LDL.LU.64 R26, [R1+0x4350] ;  /* 0x00435000011a7983 */ /* 0x002ee60000300a00 */
[----:B------:R-:W-:Y:S01]  /*ccb50*/  STL [R1+0x42e8], R24 ;  /* 0x0042e81801007387 */ /* 0x000fe20000100800 */
[C---:B--2---:R-:W-:Y:S01]  /*ccb60*/  HMMA.16816.F32.BF16 R4, R20.reuse, R6, R12 ;  /* 0x000000061404723c */ /* 0x044fe2000004180c */
[----:B------:R-:W2:Y:S01]  /*ccb70*/  LDL.LU.64 R14, [R1+0x4348] ;  /* 0x00434800010e7983 */ /* 0x000ea20000300a00 */
[----:B------:R-:W2:Y:S11]  /*ccb80*/  LDL.LU.64 R12, [R1+0x4340] ;  /* 0x00434000010c7983 */ /* 0x000eb60000300a00 */
[----:B------:R-:W-:Y:S10]  /*ccb90*/  @!UPT UIADD3 URZ, URZ, URZ, URZ ;  /* 0x0000003f3f3ff290 */ /* 0x000ff4000fffe03f */
[----:B------:R-:W-:Y:S01]  /*ccba0*/  STL.64 [R1+0xa30], R4 ;  /* 0x000a300401007387 */ /* 0x000fe20000100a00 */
[----:B------:R0:W-:Y:S02]  /*ccbb0*/  STL.64 [R1+0xa38], R6 ;  /* 0x000a380601007387 */ /* 0x0001e40000100a00 */
[----:B------:R-:W-:Y:S02]  /*ccbc0*/  IMAD.MOV.U32 R25, RZ, RZ, R6 ;  /* 0x000000ffff197224 */ /* 0x000fe400078e0006 */
[----:B0-----:R-:W2:Y:S03]  /*ccbd0*/  LDL.LU.64 R6, [R1+0x4338] ;  /* 0x0043380001067983 */ /* 0x001ea60000300a00 */
[----:B------:R-:W-:Y:S01]  /*ccbe0*/  STL [R1+0x42ec], R25 ;  /* 0x0042ec1901007387 */ /* 0x000fe20000100800 */
        /* <DEDUP_REMOVED lines=8> */
[----:B------:R-:W3:Y:S01]  /*ccc70*/  LDL.LU.64 R14, [R1+0x4318] ;  /* 0x00431800010e7983 */ /* 0x000ee20000300a00 */
[----:B------:R-:W3:Y:S11]  /*ccc80*/  LDL.LU.64 R12, [R1+0x4310] ;  /* 0x00431000010c7983 */ /* 0x000ef60000300a00 */
[----:B------:R-:W-:Y:S09]  /*ccc90*/  @!UPT UIADD3 URZ, URZ, URZ, URZ ;  /* 0x0000003f3f3ff290 */ /* 0x000ff2000fffe03f */
[----:B------:R-:W-:Y:S01]  /*ccca0*/  STL.64 [R1+0xa10], R4 ;  /* 0x000a100401007387 */ /* 0x000fe20000100a00 */
[----:B------:R0:W-:Y:S03]  /*cccb0*/  STL.64 [R1+0xa18], R6 ;  /* 0x000a180601007387 */ /* 0x0001e60000100a00 */
[----:B0-----:R-:W2:Y:S01]  /*cccc0*/  LDL.LU.64 R6, [R1+0x4308] ;  /* 0x0043080001067983 */ /* 0x001ea20000300a00 */
[C---:B---3--:R-:W-:Y:S03]  /*cccd0*/  HMMA.16816.F32.BF16 R24, R20.reuse, R26, R12 ;  /* 0x0000001a1418723c */ /* 0x048fe6000004180c */
[----:B------:R-:W3:Y:S11]  /*ccce0*/  LDL.LU.64 R14, [R1+0x4300] ;  /* 0x00430000010e7983 */ /* 0x000ef60000300a00 */
[----:B------:R-:W-:Y:S09]  /*cccf0*/  @!UPT UIADD3 URZ, URZ, URZ, URZ ;  /* 0x0000003f3f3ff290 */ /* 0x000ff2000fffe03f */
[----:B------:R0:W-:Y:S01]  /*ccd00*/  STL.64 [R1+0xa00], R24 ;  /* 0x000a001801007387 */ /* 0x0001e20000100a00 */
[----:B------:R1:W-:Y:S02]  /*ccd10*/  STL.64 [R1+0xa08], R26 ;  /* 0x000a081a01007387 */ /* 0x0003e40000100a00 */
[----:B0-----:R-:W-:Y:S02]  /*ccd20*/  IMAD.MOV.U32 R24, RZ, RZ, R3 ;  /* 0x000000ffff187224 */ /* 0x001fe400078e0003 */
[----:B------:R-:W-:Y:S01]  /*ccd30*/  IMAD.MOV.U32 R25, RZ, RZ, R0 ;  /* 0x000000ffff197224 */ /* 0x000fe200078e0000 */
[----:B------:R-:W4:Y:S01]  /*ccd40*/  LDL.LU R3, [R1+0x42fc] ;  /* 0x0042fc0001037983 */ /* 0x000f220000300800 */
[----:B------:R-:W4:Y:S01]  /*ccd50*/  LDL.LU R0, [R1+0x42f8] ;  /* 0x0042f80001007983 */ /* 0x000f220000300800 */
[----:B---3--:R-:W-:Y:S02]  /*ccd60*/  HMMA.16816.F32.BF16 R12, R20, R14, R8 ;  /* 0x0000000e140c723c */ /* 0x008fe40000041808 */
[----:B------:R-:W4:Y:S01]  /*ccd70*/  LDL.LU.64 R10, [R1+0x42f0] ;  /* 0x0042f000010a7983 */ /* 0x000f220000300a00 */
[----:B-1----:R-:W-:-:S02]  /*ccd80*/  IMAD.MOV.U32 R27, RZ, RZ, R28 ;  /* 0x000000ffff1b7224 */ /* 0x002fc400078e001c */
[----:B------:R-:W3:Y:S02]  /*ccd90*/  LDL.LU R28, [R1+0x3730] ;  /* 0x00373000011c7983 */ /* 0x000ee40000300800 */
[----:B------:R-:W-:-:S07]  /*ccda0*/  IMAD.MOV.U32 R26, RZ, RZ, R29 ;  /* 0x000000ffff1a7224 */ /* 0x000fce00078e001d */
[----:B--2---:R-:W-:Y:S09]  /*ccdb0*/  HMMA.16816.F32.BF16 R24, R20, R6, R24 ;  /* 0x000000061418723c */ /* 0x004ff20000041818 */
[----:B------:R0:W-:Y:S01]  /*ccdc0*/  STL.64 [R1+0x9f0], R12 ;  /* 0x0009f00c01007387 */ /* 0x0001e20000100a00 */
[----:B------:R-:W-:Y:S03]  /*ccdd0*/  STL.64 [R1+0x9f8], R14 ;  /* 0x0009f80e01007387 */ /* 0x000fe60000100a00 */
[----:B0-----:R-:W2:Y:S01]  /*ccde0*/  LDL.LU R12, [R1+0x3728] ;  /* 0x00372800010c7983 */ /* 0x001ea20000300800 */
[----:B------:R-:W2:Y:S10]  /*ccdf0*/  LDL.LU R9, [R1+0x3720] ;  /* 0x0037200001097983 */ /* 0x000eb40000300800 */
[----:B------:R-:W-:-:S02]  /*cce00*/  IMAD.MOV.U32 R7, RZ, RZ, R26 ;  /* 0x000000ffff077224 */ /* 0x000fc400078e001a */
[----:B------:R-:W-:Y:S01]  /*cce10*/  IMAD.MOV.U32 R6, RZ, RZ, R27 ;  /* 0x000000ffff067224 */ /* 0x000fe200078e001b */
[----:B----4-:R-:W-:Y:S11]  /*cce20*/  HMMA.16816.F32.BF16 R16, R20, R10, R16 ;  /* 0x0000000a1410723c */ /* 0x010ff60000041810 */
[----:B------:R-:W-:Y:S11]  /*cce30*/  @!UPT UIADD3 URZ, URZ, URZ, URZ ;  /* 0x0000003f3f3ff290 */ /* 0x000ff6000fffe03f */
[----:B------:R-:W-:Y:S01]  /*cce40*/  @!UPT UIADD3 URZ, URZ, URZ, URZ ;  /* 0x0000003f3f3ff290 */ /* 0x000fe2000fffe03f */
[----:B------:R0:W-:Y:S01]  /*cce50*/  STL.64 [R1+0x9e0], R16 ;  /* 0x0009e01001007387 */ /* 0x0001e20000100a00 */
[----:B------:R-:W-:Y:S02]  /*cce60*/  STL.64 [R1+0x9e8], R18 ;  /* 0x0009e81201007387 */ /* 0x000fe40000100a00 */
[----:B------:R-:W4:Y:S02]  /*cce70*/  LDL.LU R5, [R1+0x3718] ;  /* 0x0037180001057983 */ /* 0x000f240000300800 */
[----:B------:R-:W4:Y:S01]  /*cce80*/  LDL.LU R8, [R1+0x3710] ;  /* 0x0037100001087983 */ /* 0x000f220000300800 */
[----:B------:R-:W4:Y:S01]  /*cce90*/  LDL.LU R4, [R1+0x3708] ;  /* 0x0037080001047983 */ /* 0x000f220000300800 */
[----:B------:R-:W4:Y:S02]  /*ccea0*/  LDL.LU R29, [R1+0xff4] ;  /* 0x000ff400011d7983 */ /* 0x000f240000300800 */
[----:B0-----:R-:W-:-:S04]  /*cceb0*/  IMAD.MOV.U32 R16, RZ, RZ, c[0x0][0x188] ;  /* 0x00006200ff107624 */ /* 0x001fc800078e00ff */
[----:B------:R-:W-:-:S04]  /*ccec0*/  IMAD.SHL.U32 R16, R16, 0x80, RZ ;  /* 0x0000008010107824 */ /* 0x000fc800078e00ff */
[----:B------:R-:W-:Y:S01]  /*cced0*/  IMAD.SHL.U32 R16, R16, 0x2, RZ ;  /* 0x0000000210107824 */ /* 0x000fe200078e00ff */
[----:B------:R-:W-:Y:S01]  /*ccee0*/  STL.64 [R1+0x9d0], R24 ;  /* 0x0009d01801007387 */ /* 0x000fe20000100a00 */
[----:B------:R0:W-:Y:S02]  /*ccef0*/  STL.64 [R1+0x9d8], R26 ;  /* 0x0009d81a01007387 */ /* 0x0001e40000100a00 */
[----:B------:R-:W4:Y:S02]  /*ccf00*/  LDL.LU R20, [R1+0x3700] ;  /* 0x0037000001147983 */ /* 0x000f240000300800 */
[----:B------:R-:W4:Y:S01]  /*ccf10*/  LDL.LU R21, [R1+0x372c] ;  /* 0x00372c0001157983 */ /* 0x000f220000300800 */
[-C--:B------:R-:W-:Y:S01]  /*ccf20*/  IADD3 R2, P0, R2, R16.reuse, RZ ;  /* 0x0000001002027210 */ /* 0x080fe20007f1e0ff */
[----:B------:R-:W4:Y:S04]  /*ccf30*/  LDL.LU R22, [R1+0x36f8] ;  /* 0x0036f80001167983 */ /* 0x000f280000300800 */
[----:B------:R1:W-:Y:S01]  /*ccf40*/  STL [R1+0xff8], R2 ;  /* 0x000ff80201007387 */ /* 0x0003e20000100800 */
[----:B------:R-:W4:Y:S02]  /*ccf50*/  LDL.LU R23, [R1+0x3724] ;  /* 0x0037240001177983 */ /* 0x000f240000300800 */
[----:B------:R-:W4:Y:S02]  /*ccf60*/  LDL.LU R10, [R1+0x36f0] ;  /* 0x0036f000010a7983 */ /* 0x000f240000300800 */
[----:B------:R-:W4:Y:S01]  /*ccf70*/  LDL.LU R11, [R1+0x371c] ;  /* 0x00371c00010b7983 */ /* 0x000f220000300800 */
[----:B------:R-:W4:Y:S01]  /*ccf80*/  LDL.LU R14, [R1+0x36e8] ;  /* 0x0036e800010e7983 */ /* 0x000f220000300800 */
[----:B------:R-:W4:Y:S02]  /*ccf90*/  LDL.LU R15, [R1+0x3714] ;  /* 0x00371400010f7983 */ /* 0x000f240000300800 */
[----:B0-----:R-:W4:Y:S02]  /*ccfa0*/  LDL.LU R26, [R1+0x36e0] ;  /* 0x0036e000011a7983 */ /* 0x001f240000300800 */
[----:B------:R-:W4:Y:S01]  /*ccfb0*/  LDL.LU R27, [R1+0x370c] ;  /* 0x00370c00011b7983 */ /* 0x000f220000300800 */
[----:B------:R-:W4:Y:S01]  /*ccfc0*/  LDL.LU R25, [R1+0x36d8] ;  /* 0x0036d80001197983 */ /* 0x000f220000300800 */
[----:B------:R-:W4:Y:S02]  /*ccfd0*/  LDL.LU R24, [R1+0x3704] ;  /* 0x0037040001187983 */ /* 0x000f240000300800 */
[----:B------:R-:W4:Y:S02]  /*ccfe0*/  LDL.LU R17, [R1+0x36d0] ;  /* 0x0036d00001117983 */ /* 0x000f240000300800 */
[----:B------:R-:W4:Y:S01]  /*ccff0*/  LDL.LU R18, [R1+0x36fc] ;  /* 0x0036fc0001127983 */ /* 0x000f220000300800 */
[----:B------:R-:W4:Y:S01]  /*cd000*/  LDL.LU R19, [R1+0x36c8] ;  /* 0x0036c80001137983 */ /* 0x000f220000300800 */
[----:B-1----:R-:W4:Y:S01]  /*cd010*/  LDL.LU R2, [R1+0x36f4] ;  /* 0x0036f40001027983 */ /* 0x002f220000300800 */
[----:B---3--:R-:W-:-:S05]  /*cd020*/  IADD3 R28, P4, R28, R16, RZ ;  /* 0x000000101c1c7210 */ /* 0x008fca0007f9e0ff */
[----:B------:R0:W-:Y:S01]  /*cd030*/  STL [R1+0x3730], R28 ;  /* 0x0037301c01007387 */ /* 0x0001e20000100800 */
[----:B--2---:R-:W-:-:S03]  /*cd040*/  IADD3 R12, P6, R12, R16, RZ ;  /* 0x000000100c0c7210 */ /* 0x004fc60007fde0ff */
[----:B0-----:R-:W2:Y:S02]  /*cd050*/  LDL.LU R28, [R1+0x36c0] ;  /* 0x0036c000011c7983 */ /* 0x001ea40000300800 */
[----:B------:R0:W-:Y:S01]  /*cd060*/  STL [R1+0x3728], R12 ;  /* 0x0037280c01007387 */ /* 0x0001e20000100800 */
[-C--:B------:R-:W-:Y:S01]  /*cd070*/  IADD3 R9, P5, R9, R16.reuse, RZ ;  /* 0x0000001009097210 */ /* 0x080fe20007fbe0ff */
[----:B0-----:R-:W3:Y:S04]  /*cd080*/  LDL.LU R12, [R1+0x36ec] ;  /* 0x0036ec00010c7983 */ /* 0x001ee80000300800 */
[----:B------:R0:W-:Y:S02]  /*cd090*/  STL [R1+0x3720], R9 ;  /* 0x0037200901007387 */ /* 0x0001e40000100800 */
[----:B0-----:R-:W2:Y:S01]  /*cd0a0*/  LDL.LU R9, [R1+0x36b8] ;  /* 0x0036b80001097983 */ /* 0x001ea20000300800 */
[----:B----4-:R-:W-:-:S02]  /*cd0b0*/  IADD3 R5, P3, R5, R16, RZ ;  /* 0x0000001005057210 */ /* 0x010fc40007f7e0ff */
[----:B------:R-:W-:-:S03]  /*cd0c0*/  IADD3 R8, P2, R8, R16, RZ ;  /* 0x0000001008087210 */ /* 0x000fc60007f5e0ff */
[----:B------:R0:W-:Y:S01]  /*cd0d0*/  STL [R1+0x3718], R5 ;  /* 0x0037180501007387 */ /* 0x0001e20000100800 */
[----:B------:R-:W-:-:S03]  /*cd0e0*/  IADD3 R4, P1, R4, R16, RZ ;  /* 0x0000001004047210 */ /* 0x000fc60007f3e0ff */
[----:B0-----:R-:W4:Y:S01]  /*cd0f0*/  LDL.LU R5, [R1+0x36e4] ;  /* 0x0036e40001057983 */ /* 0x001f220000300800 */
[----:B------:R0:W-:Y:S02]  /*cd100*/  STL [R1+0x3710], R8 ;  /* 0x0037100801007387 */ /* 0x0001e40000100800 */
[--C-:B------:R-:W-:Y:S01]  /*cd110*/  IMAD.X R29, R29, 0x1, R3.reuse, P0 ;  /* 0x000000011d1d7824 */ /* 0x100fe200000e0603 */
[----:B0-----:R-:W4:Y:S01]  /*cd120*/  LDL.LU R8, [R1+0x36b0] ;  /* 0x0036b00001087983 */ /* 0x001f220000300800 */
[----:B------:R0:W-:Y:S01]  /*cd130*/  STL [R1+0x3708], R4 ;  /* 0x0037080401007387 */ /* 0x0001e20000100800 */
[-C--:B------:R-:W-:Y:S01]  /*cd140*/  IADD3 R20, P0, R20, R16.reuse, RZ ;  /* 0x0000001014147210 */ /* 0x080fe20007f1e0ff */
[--C-:B------:R-:W-:Y:S01]  /*cd150*/  IMAD.X R21, R21, 0x1, R3.reuse, P4 ;  /* 0x0000000115157824 */ /* 0x100fe200020e0603 */
[-C--:B------:R-:W-:Y:S01]  /*cd160*/  IADD3 R22, P4, R22, R16.reuse, RZ ;  /* 0x0000001016167210 */ /* 0x080fe20007f9e0ff */
[----:B0-----:R-:W4:Y:S01]  /*cd170*/  LDL.LU R4, [R1+0x36dc] ;  /* 0x0036dc0001047983 */ /* 0x001f220000300800 */
[----:B------:R-:W4:Y:S02]  /*cd180*/  LDL.LU R13, [R1+0x36a8] ;  /* 0x0036a800010d7983 */ /* 0x000f240000300800 */
[----:B------:R0:W-:Y:S02]  /*cd190*/  STL [R1+0xff4], R29 ;  /* 0x000ff41d01007387 */ /* 0x0001e40000100800 */
[--C-:B------:R-:W-:Y:S01]  /*cd1a0*/  IMAD.X R23, R23, 0x1, R3.reuse, P6 ;  /* 0x0000000117177824 */ /* 0x100fe200030e0603 */
[-C--:B------:R-:W-:Y:S01]  /*cd1b0*/  IADD3 R10, P6, R10, R16.reuse, RZ ;  /* 0x000000100a0a7210 */ /* 0x080fe20007fde0ff */
[--C-:B------:R-:W-:Y:S01]  /*cd1c0*/  IMAD.X R11, R11, 0x1, R3.reuse, P5 ;  /* 0x000000010b0b7824 */ /* 0x100fe200028e0603 */
[-C--:B------:R-:W-:Y:S01]  /*cd1d0*/  IADD3 R14, P5, R14, R16.reuse, RZ ;  /* 0x000000100e0e7210 */ /* 0x080fe20007fbe0ff */
[----:B0-----:R-:W4:Y:S01]  /*cd1e0*/  LDL.LU R29, [R1+0x36d4] ;  /* 0x0036d400011d7983 */ /* 0x001f220000300800 */
[----:B------:R-:W-:Y:S02]  /*cd1f0*/  STL [R1+0x3700], R20 ;  /* 0x0037001401007387 */ /* 0x000fe40000100800 */
[----:B------:R-:W-:Y:S02]  /*cd200*/  STL [R1+0x372c], R21 ;  /* 0x00372c1501007387 */ /* 0x000fe40000100800 */
[----:B------:R-:W-:Y:S02]  /*cd210*/  STL [R1+0x36f8], R22 ;  /* 0x0036f81601007387 */ /* 0x000fe40000100800 */
[--C-:B------:R-:W-:Y:S01]  /*cd220*/  IMAD.X R15, R15, 0x1, R3.reuse, P3 ;  /* 0x000000010f0f7824 */ /* 0x100fe200018e0603 */
[----:B------:R-:W-:Y:S01]  /*cd230*/  STL [R1+0x3724], R23 ;  /* 0x0037241701007387 */ /* 0x000fe20000100800 */
[-C--:B------:R-:W-:Y:S01]  /*cd240*/  IADD3 R26, P3, R26, R16.reuse, RZ ;  /* 0x000000101a1a7210 */ /* 0x080fe20007f7e0ff */
[----:B------:R-:W-:Y:S02]  /*cd250*/  STL [R1+0x36f0], R10 ;  /* 0x0036f00a01007387 */ /* 0x000fe40000100800 */
[--C-:B------:R-:W-:Y:S01]  /*cd260*/  IMAD.X R27, R27, 0x1, R3.reuse, P2 ;  /* 0x000000011b1b7824 */ /* 0x100fe200010e0603 */
[----:B------:R-:W-:Y:S01]  /*cd270*/  STL [R1+0x371c], R11 ;  /* 0x00371c0b01007387 */ /* 0x000fe20000100800 */
[-C--:B------:R-:W-:Y:S01]  /*cd280*/  IADD3 R25, P2, R25, R16.reuse, RZ ;  /* 0x0000001019197210 */ /* 0x080fe20007f5e0ff */
[----:B------:R-:W-:Y:S02]  /*cd290*/  STL [R1+0x36e8], R14 ;  /* 0x0036e80e01007387 */ /* 0x000fe40000100800 */
[--C-:B------:R-:W-:Y:S01]  /*cd2a0*/  IMAD.X R24, R24, 0x1, R3.reuse, P1 ;  /* 0x0000000118187824 */ /* 0x100fe200008e0603 */
[----:B------:R-:W-:Y:S01]  /*cd2b0*/  STL [R1+0x3714], R15 ;  /* 0x0037140f01007387 */ /* 0x000fe20000100800 */
[----:B------:R-:W-:Y:S01]  /*cd2c0*/  IADD3 R17, P1, R17, R16, RZ ;  /* 0x0000001011117210 */ /* 0x000fe20007f3e0ff */
[----:B------:R-:W-:Y:S02]  /*cd2d0*/  STL [R1+0x36e0], R26 ;  /* 0x0036e01a01007387 */ /* 0x000fe40000100800 */
[--C-:B------:R-:W-:Y:S01]  /*cd2e0*/  IMAD.X R2, R2, 0x1, R3.reuse, P4 ;  /* 0x0000000102027824 */ /* 0x100fe200020e0603 */
[----:B------:R-:W-:Y:S01]  /*cd2f0*/  STL [R1+0x370c], R27 ;  /* 0x00370c1b01007387 */ /* 0x000fe20000100800 */
[----:B------:R-:W-:-:S02]  /*cd300*/  IMAD.X R18, R18, 0x1, R3, P0 ;  /* 0x0000000112127824 */ /* 0x000fc400000e0603 */
[----:B------:R-:W-:Y:S02]  /*cd310*/  STL [R1+0x36d8], R25 ;  /* 0x0036d81901007387 */ /* 0x000fe40000100800 */
[----:B------:R-:W-:Y:S01]  /*cd320*/  STL [R1+0x3704], R24 ;  /* 0x0037041801007387 */ /* 0x000fe20000100800 */
[----:B------:R-:W-:Y:S01]  /*cd330*/  STL [R1+0x36d0], R17 ;  /* 0x0036d01101007387 */ /* 0x000fe20000100800 */
[----:B------:R0:W-:Y:S02]  /*cd340*/  STL [R1+0x36f4], R2 ;  /* 0x0036f40201007387 */ /* 0x0001e40000100800 */
[----:B------:R-:W-:Y:S01]  /*cd350*/  STL [R1+0x36fc], R18 ;  /* 0x0036fc1201007387 */ /* 0x000fe20000100800 */
[----:B0-----:R-:W4:Y:S01]  /*cd360*/  LDL.LU R2, [R1+0x36a0] ;  /* 0x0036a00001027983 */ /* 0x001f220000300800 */
[-C--:B------:R-:W-:Y:S02]  /*cd370*/  IADD3 R19, P0, R19, R16.reuse, RZ ;  /* 0x0000001013137210 */ /* 0x080fe40007f1e0ff */
[----:B--2---:R-:W-:-:S03]  /*cd380*/  IADD3 R28, P4, R28, R16, RZ ;  /* 0x000000101c1c7210 */ /* 0x004fc60007f9e0ff */
[----:B------:R-:W-:Y:S02]  /*cd390*/  STL [R1+0x36c8], R19 ;  /* 0x0036c81301007387 */ /* 0x000fe40000100800 */
[----:B------:R0:W-:Y:S02]  /*cd3a0*/  STL [R1+0x36c0], R28 ;  /* 0x0036c01c01007387 */ /* 0x0001e40000100800 */
[--C-:B---3--:R-:W-:Y:S01]  /*cd3b0*/  IMAD.X R12, R12, 0x1, R3.reuse, P6 ;  /* 0x000000010c0c7824 */ /* 0x108fe200030e0603 */
[----:B0-----:R-:W2:Y:S04]  /*cd3c0*/  LDL.LU R28, [R1+0x36cc] ;  /* 0x0036cc00011c7983 */ /* 0x001ea80000300800 */
[----:B------:R0:W-:Y:S01]  /*cd3d0*/  STL [R1+0x36ec], R12 ;  /* 0x0036ec0c01007387 */ /* 0x0001e20000100800 */
[----:B------:R-:W-:Y:S01]  /*cd3e0*/  IADD3 R9, P6, R9, R16, RZ ;  /* 0x0000001009097210 */ /* 0x000fe20007fde0ff */
[----:B0-----:R-:W3:Y:S04]  /*cd3f0*/  LDL.LU R12, [R1+0x3698] ;  /* 0x00369800010c7983 */ /* 0x001ee80000300800 */
[----:B------:R0:W-:Y:S02]  /*cd400*/  STL [R1+0x36b8], R9 ;  /* 0x0036b80901007387 */ /* 0x0001e40000100800 */
[----:B0-----:R-:W3:Y:S01]  /*cd410*/  LDL.LU R9, [R1+0x36c4] ;  /* 0x0036c40001097983 */ /* 0x001ee20000300800 */
[----:B----4-:R-:W-:-:S05]  /*cd420*/  IMAD.X R5, R5, 0x1, R3, P5 ;  /* 0x0000000105057824 */ /* 0x010fca00028e0603 */
[----:B------:R0:W-:Y:S01]  /*cd430*/  STL [R1+0x36e4], R5 ;  /* 0x0036e40501007387 */ /* 0x0001e20000100800 */
[----:B------:R-:W-:-:S03]  /*cd440*/  IADD3 R8, P5, R8, R16, RZ ;  /* 0x0000001008087210 */ /* 0x000fc60007fbe0ff */
[----:B0-----:R-:W4:Y:S02]  /*cd450*/  LDL.LU R5, [R1+0x3690] ;  /* 0x0036900001057983 */ /* 0x001f240000300800 */
[----:B------:R0:W-:Y:S02]  /*cd460*/  STL [R1+0x36b0], R8 ;  /* 0x0036b00801007387 */ /* 0x0001e40000100800 */
[----:B------:R-:W-:Y:S01]  /*cd470*/  IMAD.X R4, R4, 0x1, R3, P3 ;  /* 0x0000000104047824 */ /* 0x000fe200018e0603 */
[----:B0-----:R-:W4:Y:S01]  /*cd480*/  LDL.LU R8, [R1+0x36bc] ;  /* 0x0036bc0001087983 */ /* 0x001f220000300800 */
[----:B------:R-:W-:-:S03]  /*cd490*/  IADD3 R13, P3, R13, R16, RZ ;  /* 0x000000100d0d7210 */ /* 0x000fc60007f7e0ff */
[----:B------:R0:W-:Y:S02]  /*cd4a0*/  STL [R1+0x36dc], R4 ;  /* 0x0036dc0401007387 */ /* 0x0001e40000100800 */
[----:B------:R-:W-:Y:S01]  /*cd4b0*/  IMAD.X R29, R29, 0x1, R3, P2 ;  /* 0x000000011d1d7824 */ /* 0x000fe200010e0603 */
[----:B0-----:R-:W4:Y:S01]  /*cd4c0*/  LDL.LU R4, [R1+0x3688] ;  /* 0x0036880001047983 */ /* 0x001f220000300800 */
[----:B------:R-:W4:Y:S02]  /*cd4d0*/  LDL.LU R20, [R1+0x36b4] ;  /* 0x0036b40001147983 */ /* 0x000f240000300800 */
[----:B------:R-:W4:Y:S02]  /*cd4e0*/  LDL.LU R21, [R1+0x3680] ;  /* 0x0036800001157983 */ /* 0x000f240000300800 */
[----:B------:R-:W-:Y:S01]  /*cd4f0*/  STL [R1+0x36a8], R13 ;  /* 0x0036a80d01007387 */ /* 0x000fe20000100800 */
[----:B------:R-:W4:Y:S01]  /*cd500*/  LDL.LU R22, [R1+0x36ac] ;  /* 0x0036ac0001167983 */ /* 0x000f220000300800 */
[----:B------:R0:W-:Y:S02]  /*cd510*/  STL [R1+0x36d4], R29 ;  /* 0x0036d41d01007387 */ /* 0x0001e40000100800 */
        /* <DEDUP_REMOVED lines=12> */
[----:B0-----:R-:W4:Y:S01]  /*cd5e0*/  LDL.LU R29, [R1+0x3648] ;  /* 0x00364800011d7983 */ /* 0x001f220000300800 */
[----:B------:R-:W-:-:S05]  /*cd5f0*/  IADD3 R2, P2, R2, R16, RZ ;  /* 0x0000001002027210 */ /* 0x000fca0007f5e0ff */
[----:B------:R0:W-:Y:S04]  /*cd600*/  STL [R1+0x36a0], R2 ;  /* 0x0036a00201007387 */ /* 0x0001e80000100800 */
[----:B0-----:R-:W4:Y:S01]  /*cd610*/  LDL.LU R2, [R1+0x3674] ;  /* 0x0036740001027983 */ /* 0x001f220000300800 */
[----:B--2---:R-:W-:-:S05]  /*cd620*/  IMAD.X R28, R28, 0x1, R3, P1 ;  /* 0x000000011c1c7824 */ /* 0x004fca00008e0603 */
[----:B------:R0:W-:Y:S01]  /*cd630*/  STL [R1+0x36cc], R28 ;  /* 0x0036cc1c01007387 */ /* 0x0001e20000100800 */
[----:B---3--:R-:W-:-:S03]  /*cd640*/  IADD3 R12, P1, R12, R16, RZ ;  /* 0x000000100c0c7210 */ /* 0x008fc60007f3e0ff */
[----:B0-----:R-:W2:Y:S02]  /*cd650*/  LDL.LU R28, [R1+0x3640] ;  /* 0x00364000011c7983 */ /* 0x001ea40000300800 */
[----:B------:R0:W-:Y:S02]  /*cd660*/  STL [R1+0x3698], R12 ;  /* 0x0036980c01007387 */ /* 0x0001e40000100800 */
[----:B------:R-:W-:Y:S01]  /*cd670*/  IMAD.X R9, R9, 0x1, R3, P0 ;  /* 0x0000000109097824 */ /* 0x000fe200000e0603 */
[----:B0-----:R-:W3:Y:S04]  /*cd680*/  LDL.LU R12, [R1+0x366c] ;  /* 0x00366c00010c7983 */ /* 0x001ee80000300800 */
[----:B------:R0:W-:Y:S02]  /*cd690*/  STL [R1+0x36c4], R9 ;  /* 0x0036c40901007387 */ /* 0x0001e40000100800 */
[----:B0-----:R-:W3:Y:S01]  /*cd6a0*/  LDL.LU R9, [R1+0x3638] ;  /* 0x0036380001097983 */ /* 0x001ee20000300800 */
[----:B----4-:R-:W-:-:S05]  /*cd6b0*/  IADD3 R5, P0, R5, R16, RZ ;  /* 0x0000001005057210 */ /* 0x010fca0007f1e0ff */
[----:B------:R0:W-:Y:S01]  /*cd6c0*/  STL [R1+0x3690], R5 ;  /* 0x0036900501007387 */ /* 0x0001e20000100800 */
[----:B------:R-:W-:-:S03]  /*cd6d0*/  IMAD.X R8, R8, 0x1, R3, P4 ;  /* 0x0000000108087824 */ /* 0x000fc600020e0603 */
[----:B0-----:R-:W4:Y:S02]  /*cd6e0*/  LDL.LU R5, [R1+0x3664] ;  /* 0x0036640001057983 */ /* 0x001f240000300800 */
[----:B------:R0:W-:Y:S01]  /*cd6f0*/  STL [R1+0x36bc], R8 ;  /* 0x0036bc0801007387 */ /* 0x0001e20000100800 */
[-C--:B------:R-:W-:Y:S01]  /*cd700*/  IADD3 R4, P4, R4, R16.reuse, RZ ;  /* 0x0000001004047210 */ /* 0x080fe20007f9e0ff */
[----:B0-----:R-:W4:Y:S01]  /*cd710*/  LDL.LU R8, [R1+0x3630] ;  /* 0x0036300001087983 */ /* 0x001f220000300800 */
[----:B------:R-:W4:Y:S03]  /*cd720*/  LDL.LU R13, [R1+0x365c] ;  /* 0x00365c00010d7983 */ /* 0x000f260000300800 */
[----:B------:R0:W-:Y:S02]  /*cd730*/  STL [R1+0x3688], R4 ;  /* 0x0036880401007387 */ /* 0x0001e40000100800 */
[--C-:B------:R-:W-:Y:S01]  /*cd740*/  IMAD.X R20, R20, 0x1, R3.reuse, P6 ;  /* 0x0000000114147824 */ /* 0x100fe200030e0603 */
[-C--:B------:R-:W-:Y:S01]  /*cd750*/  IADD3 R21, P6, R21, R16.reuse, RZ ;  /* 0x0000001015157210 */ /* 0x080fe20007fde0ff */
[--C-:B------:R-:W-:Y:S01]  /*cd760*/  IMAD.X R22, R22, 0x1, R3.reuse, P5 ;  /* 0x0000000116167824 */ /* 0x100fe200028e0603 */
[-C--:B------:R-:W-:Y:S01]  /*cd770*/  IADD3 R23, P5, R23, R16.reuse, RZ ;  /* 0x0000001017177210 */ /* 0x080fe20007fbe0ff */
[--C-:B------:R-:W-:Y:S01]  /*cd780*/  IMAD.X R10, R10, 0x1, R3.reuse, P3 ;  /* 0x000000010a0a7824 */ /* 0x100fe200018e0603 */
[-C--:B------:R-:W-:Y:S01]  /*cd790*/  IADD3 R11, P3, R11, R16.reuse, RZ ;  /* 0x000000100b0b7210 */ /* 0x080fe20007f7e0ff */
[----:B0-----:R-:W4:Y:S01]  /*cd7a0*/  LDL.LU R4, [R1+0x3628] ;  /* 0x0036280001047983 */ /* 0x001f220000300800 */
        /* <DEDUP_REMOVED lines=14> */
[----:B------:R-:W-:-:S02]  /*cd890*/  IMAD.X R17, R17, 0x1, R3, P4 ;  /* 0x0000000111117824 */ /* 0x000fc400020e0603 */
[--C-:B------:R-:W-:Y:S01]  /*cd8a0*/  IMAD.X R19, R19, 0x1, R3.reuse, P6 ;  /* 0x0000000113137824 */ /* 0x100fe200030e0603 */
[----:B------:R-:W-:Y:S01]  /*cd8b0*/  STL [R1+0x3694], R26 ;  /* 0x0036941a01007387 */ /* 0x000fe20000100800 */
[-C--:B------:R-:W-:Y:S01]  /*cd8c0*/  IADD3 R29, P6, R29, R16.reuse, RZ ;  /* 0x000000101d1d7210 */ /* 0x080fe20007fde0ff */
[----:B------:R-:W-:Y:S01]  /*cd8d0*/  STL [R1+0x3660], R27 ;  /* 0x0036601b01007387 */ /* 0x000fe20000100800 */
[----:B------:R-:W-:Y:S01]  /*cd8e0*/  IADD3 R18, P4, R18, R16, RZ ;  /* 0x0000001012127210 */ /* 0x000fe20007f9e0ff */
[----:B------:R-:W-:Y:S01]  /*cd8f0*/  STL [R1+0x368c], R25 ;  /* 0x00368c1901007387 */ /* 0x000fe20000100800 */
[----:B------:R-:W-:Y:S02]  /*cd900*/  STL [R1+0x3658], R24 ;  /* 0x0036581801007387 */ /* 0x000fe40000100800 */
[----:B------:R-:W-:Y:S02]  /*cd910*/  STL [R1+0x3684], R17 ;  /* 0x0036841101007387 */ /* 0x000fe40000100800 */
[----:B------:R0:W-:Y:S01]  /*cd920*/  STL [R1+0x3648], R29 ;  /* 0x0036481d01007387 */ /* 0x0001e20000100800 */
[----:B------:R-:W-:Y:S01]  /*cd930*/  STL [R1+0x3650], R18 ;  /* 0x0036501201007387 */ /* 0x000fe20000100800 */
[----:B------:R-:W-:-:S03]  /*cd940*/  IMAD.X R2, R2, 0x1, R3, P5 ;  /* 0x0000000102027824 */ /* 0x000fc600028e0603 */
[----:B0-----:R-:W4:Y:S01]  /*cd950*/  LDL.LU R29, [R1+0x3654] ;  /* 0x00365400011d7983 */ /* 0x001f220000300800 */
[----:B------:R-:W-:Y:S02]  /*cd960*/  STL [R1+0x367c], R19 ;  /* 0x00367c1301007387 */ /* 0x000fe40000100800 */
[----:B------:R0:W-:Y:S02]  /*cd970*/  STL [R1+0x3674], R2 ;  /* 0x0036740201007387 */ /* 0x0001e40000100800 */
[----:B0-----:R-:W4:Y:S01]  /*cd980*/  LDL.LU R2, [R1+0x3620] ;  /* 0x0036200001027983 */ /* 0x001f220000300800 */
[----:B--2---:R-:W-:-:S05]  /*cd990*/  IADD3 R28, P5, R28, R16, RZ ;  /* 0x000000101c1c7210 */ /* 0x004fca0007fbe0ff */
[----:B------:R0:W-:Y:S01]  /*cd9a0*/  STL [R1+0x3640], R28 ;  /* 0x0036401c01007387 */ /* 0x0001e20000100800 */
[----:B---3--:R-:W-:-:S03]  /*cd9b0*/  IMAD.X R12, R12, 0x1, R3, P3 ;  /* 0x000000010c0c7824 */ /* 0x008fc600018e0603 */
[----:B0-----:R-:W2:Y:S02]  /*cd9c0*/  LDL.LU R28, [R1+0x364c] ;  /* 0x00364c00011c7983 */ /* 0x001ea40000300800 */
        /* <DEDUP_REMOVED lines=8> */
[----:B0-----:R-:W4:Y:S01]  /*cda50*/  LDL.LU R5, [R1+0x3610] ;  /* 0x0036100001057983 */ /* 0x001f220000300800 */
[--C-:B------:R-:W-:Y:S02]  /*cda60*/  IMAD.X R13, R13, 0x1, R3.reuse, P1 ;  /* 0x000000010d0d7824 */ /* 0x100fe400008e0603 */
[----:B------:R0:W-:Y:S01]  /*cda70*/  STL [R1+0x3630], R8 ;  /* 0x0036300801007387 */ /* 0x0001e20000100800 */
[----:B------:R-:W-:Y:S01]  /*cda80*/  IADD3 R4, P1, R4, R16, RZ ;  /* 0x0000001004047210 */ /* 0x000fe20007f3e0ff */
        /* <DEDUP_REMOVED lines=18> */
[----:B0-----:R-:W4:Y:S02]  /*cdbb0*/  LDL.LU R4, [R1+0x35fc] ;  /* 0x0035fc0001047983 */ /* 0x001f240000300800 */
[----:B------:R-:W-:-:S05]  /*cdbc0*/  IMAD.X R29, R29, 0x1, R3, P0 ;  /* 0x000000011d1d7824 */ /* 0x000fca00000e0603 */
[----:B------:R0:W-:Y:S01]  /*cdbd0*/  STL [R1+0x3654], R29 ;  /* 0x0036541d01007387 */ /* 0x0001e20000100800 */
[----:B------:R-:W-:-:S03]  /*cdbe0*/  IADD3 R2, P0, R2, R16, RZ ;  /* 0x0000001002027210 */ /* 0x000fc60007f1e0ff */
[----:B0-----:R-:W4:Y:S02]  /*cdbf0*/  LDL.LU R29, [R1+0x35c8] ;  /* 0x0035c800011d7983 */ /* 0x001f240000300800 */
[----:B------:R0:W-:Y:S02]  /*cdc00*/  STL [R1+0x3620], R2 ;  /* 0x0036200201007387 */ /* 0x0001e40000100800 */
        /* <DEDUP_REMOVED lines=13> */
[----:B0-----:R-:W4:Y:S01]  /*cdce0*/  LDL.LU R5, [R1+0x35e4] ;  /* 0x0035e40001057983 */ /* 0x001f220000300800 */
[----:B------:R-:W4:Y:S02]  /*cdcf0*/  LDL.LU R13, [R1+0x35b0] ;  /* 0x0035b000010d7983 */ /* 0x000f240000300800 */
[----:B------:R0:W-:Y:S01]  /*cdd00*/  STL [R1+0x363c], R8 ;  /* 0x00363c0801007387 */ /* 0x0001e20000100800 */
[-C--:B------:R-:W-:Y:S01]  /*cdd10*/  IADD3 R20, P5, R20, R16.reuse, RZ ;  /* 0x0000001014147210 */ /* 0x080fe20007fbe0ff */
[--C-:B------:R-:W-:Y:S01]  /*cdd20*/  IMAD.X R21, R21, 0x1, R3.reuse, P3 ;  /* 0x0000000115157824 */ /* 0x100fe200018e0603 */
[-C--:B------:R-:W-:Y:S01]  /*cdd30*/  IADD3 R22, P3, R22, R16.reuse, RZ ;  /* 0x0000001016167210 */ /* 0x080fe20007f7e0ff */
[--C-:B------:R-:W-:Y:S01]  /*cdd40*/  IMAD.X R23, R23, 0x1, R3.reuse, P2 ;  /* 0x0000000117177824 */ /* 0x100fe200010e0603 */
[-C--:B------:R-:W-:Y:S01]  /*cdd50*/  IADD3 R10, P2, R10, R16.reuse, RZ ;  /* 0x000000100a0a7210 */ /* 0x080fe20007f5e0ff */
[--C-:B------:R-:W-:Y:S01]  /*cdd60*/  IMAD.X R11, R11, 0x1, R3.reuse, P1 ;  /* 0x000000010b0b7824 */ /* 0x100fe200008e0603 */
[----:B0-----:R-:W4:Y:S01]  /*cdd70*/  LDL.LU R8, [R1+0x35dc] ;  /* 0x0035dc0001087983 */ /* 0x001f220000300800 */
[----:B------:R-:W-:Y:S02]  /*cdd80*/  STL [R1+0x3608], R20 ;  /* 0x0036081401007387 */ /* 0x000fe40000100800 */
[----:B------:R-:W-:Y:S01]  /*cdd90*/  STL [R1+0x3634], R21 ;  /* 0x0036341501007387 */ /* 0x000fe20000100800 */
[----:B------:R-:W-:Y:S01]  /*cdda0*/  IADD3 R14, P1, R14, R16, RZ ;  /* 0x000000100e0e7210 */ /* 0x000fe20007f3e0ff */
[----:B------:R-:W-:Y:S01]  /*cddb0*/  STL [R1+0x3600], R22 ;  /* 0x0036001601007387 */ /* 0x000fe20000100800 */
[----:B------:R-:W-:-:S02]  /*cddc0*/  IMAD.X R15, R15, 0x1, R3, P0 ;  /* 0x000000010f0f7824 */ /* 0x000fc400000e0603 */
[----:B------:R-:W-:Y:S01]  /*cddd0*/  STL [R1+0x362c], R23 ;  /* 0x00362c1701007387 */ /* 0x000fe20000100800 */
[-C--:B------:R-:W-:Y:S01]  /*cdde0*/  IADD3 R26, P0, R26, R16.reuse, RZ ;  /* 0x000000101a1a7210 */ /* 0x080fe20007f1e0ff */
[----:B------:R-:W-:Y:S01]  /*cddf0*/  STL [R1+0x35f8], R10 ;  /* 0x0035f80a01007387 */ /* 0x000fe20000100800 */
[--C-:B------:R-:W-:Y:S02]  /*cde00*/  IMAD.X R27, R27, 0x1, R3.reuse, P4 ;  /* 0x000000011b1b7824 */ /* 0x100fe400020e0603 */
[----:B------:R-:W-:Y:S01]  /*cde10*/  STL [R1+0x3624], R11 ;  /* 0x0036240b01007387 */ /* 0x000fe20000100800 */
[-C--:B------:R-:W-:Y:S01]  /*cde20*/  IADD3 R25, P4, R25, R16.reuse, RZ ;  /* 0x0000001019197210 */ /* 0x080fe20007f9e0ff */
[----:B------:R-:W-:Y:S01]  /*cde30*/  STL [R1+0x35f0], R14 ;  /* 0x0035f00e01007387 */ /* 0x000fe20000100800 */
[--C-:B------:R-:W-:Y:S02]  /*cde40*/  IMAD.X R24, R24, 0x1, R3.reuse, P6 ;  /* 0x0000000118187824 */ /* 0x100fe400030e0603 */
[----:B------:R-:W-:Y:S01]  /*cde50*/  STL [R1+0x361c], R15 ;  /* 0x00361c0f01007387 */ /* 0x000fe20000100800 */
[----:B------:R-:W-:Y:S01]  /*cde60*/  IADD3 R17, P6, R17, R16, RZ ;  /* 0x0000001011117210 */ /* 0x000fe20007fde0ff */
[----:B------:R-:W-:Y:S01]  /*cde70*/  STL [R1+0x35e8], R26 ;  /* 0x0035e81a01007387 */ /* 0x000fe20000100800 */
[----:B------:R-:W-:-:S02]  /*cde80*/  IMAD.X R4, R4, 0x1, R3, P3 ;  /* 0x0000000104047824 */ /* 0x000fc400018e0603 */
[----:B------:R-:W-:Y:S02]  /*cde90*/  STL [R1+0x3614], R27 ;  /* 0x0036141b01007387 */ /* 0x000fe40000100800 */
[----:B------:R-:W-:Y:S01]  /*cdea0*/  IMAD.X R18, R18, 0x1, R3, P5 ;  /* 0x0000000112127824 */ /* 0x000fe200028e0603 */
[----:B------:R-:W-:Y:S01]  /*cdeb0*/  STL [R1+0x35e0], R25 ;  /* 0x0035e01901007387 */ /* 0x000fe20000100800 */
[----:B------:R-:W-:Y:S02]  /*cdec0*/  STL [R1+0x360c], R24 ;  /* 0x00360c1801007387 */ /* 0x000fe40000100800 */
[----:B------:R-:W-:Y:S02]  /*cded0*/  STL [R1+0x35d8], R17 ;  /* 0x0035d81101007387 */ /* 0x000fe40000100800 */
[----:B------:R0:W-:Y:S01]  /*cdee0*/  STL [R1+0x35fc], R4 ;  /* 0x0035fc0401007387 */ /* 0x0001e20000100800 */
[-C--:B------:R-:W-:Y:S01]  /*cdef0*/  IADD3 R19, P5, R19, R16.reuse, RZ ;  /* 0x0000001013137210 */ /* 0x080fe20007fbe0ff */
[----:B------:R-:W-:Y:S01]  /*cdf00*/  STL [R1+0x3604], R18 ;  /* 0x0036041201007387 */ /* 0x000fe20000100800 */
[----:B------:R-:W-:-:S03]  /*cdf10*/  IADD3 R29, P3, R29, R16, RZ ;  /* 0x000000101d1d7210 */ /* 0x000fc60007f7e0ff */
[----:B0-----:R-:W4:Y:S01]  /*cdf20*/  LDL.LU R4, [R1+0x35a8] ;  /* 0x0035a80001047983 */ /* 0x001f220000300800 */
[----:B------:R-:W-:Y:S02]  /*cdf30*/  STL [R1+0x35d0], R19 ;  /* 0x0035d01301007387 */ /* 0x000fe40000100800 */
[----:B------:R0:W-:Y:S02]  /*cdf40*/  STL [R1+0x35c8], R29 ;  /* 0x0035c81d01007387 */ /* 0x0001e40000100800 */
[----:B------:R-:W-:Y:S01]  /*cdf50*/  IMAD.X R2, R2, 0x1, R3, P2 ;  /* 0x0000000102027824 */ /* 0x000fe200010e0603 */
[----:B0-----:R-:W4:Y:S04]  /*cdf60*/  LDL.LU R29, [R1+0x35d4] ;  /* 0x0035d400011d7983 */ /* 0x001f280000300800 */
[----:B------:R0:W-:Y:S02]  /*cdf70*/  STL [R1+0x35f4], R2 ;  /* 0x0035f40201007387 */ /* 0x0001e40000100800 */
[----:B0-----:R-:W4:Y:S01]  /*cdf80*/  LDL.LU R2, [R1+0x35a0] ;  /* 0x0035a00001027983 */ /* 0x001f220000300800 */
[----:B--2---:R-:W-:-:S05]  /*cdf90*/  IADD3 R28, P2, R28, R16, RZ ;  /* 0x000000101c1c7210 */ /* 0x004fca0007f5e0ff */
[----:B------:R0:W-:Y:S01]  /*cdfa0*/  STL [R1+0x35c0], R28 ;  /* 0x0035c01c01007387 */ /* 0x0001e20000100800 */
[----:B---3--:R-:W-:-:S03]  /*cdfb0*/  IMAD.X R12, R12, 0x1, R3, P1 ;  /* 0x000000010c0c7824 */ /* 0x008fc600008e0603 */
[----:B0-----:R-:W2:Y:S02]  /*cdfc0*/  LDL.LU R28, [R1+0x35cc] ;  /* 0x0035cc00011c7983 */ /* 0x001ea40000300800 */
[----:B------:R0:W-:Y:S01]  /*cdfd0*/  STL [R1+0x35ec], R12 ;  /* 0x0035ec0c01007387 */ /* 0x0001e20000100800 */
[-C--:B------:R-:W-:Y:S01]  /*cdfe0*/  IADD3 R9, P1, R9, R16.reuse, RZ ;  /* 0x0000001009097210 */ /* 0x080fe20007f3e0ff */
[----:B0-----:R-:W3:Y:S04]  /*cdff0*/  LDL.LU R12, [R1+0x3598] ;  /* 0x00359800010c7983 */ /* 0x001ee80000300800 */
[----:B------:R0:W-:Y:S02]  /*ce000*/  STL [R1+0x35b8], R9 ;  /* 0x0035b80901007387 */ /* 0x0001e40000100800 */
[----:B0-----:R-:W3:Y:S01]  /*ce010*/  LDL.LU R9, [R1+0x35c4] ;  /* 0x0035c40001097983 */ /* 0x001ee20000300800 */
[----:B----4-:R-:W-:Y:S01]  /*ce020*/  IMAD.X R5, R5, 0x1, R3, P0 ;  /* 0x0000000105057824 */ /* 0x010fe200000e0603 */
[----:B------:R-:W-:-:S04]  /*ce030*/  IADD3 R13, P0, R13, R16, RZ ;  /* 0x000000100d0d7210 */ /* 0x000fc80007f1e0ff */
[----:B------:R0:W-:Y:S01]  /*ce040*/  STL [R1+0x35e4], R5 ;  /* 0x0035e40501007387 */ /* 0x0001e20000100800 */
[----:B------:R-:W-:-:S03]  /*ce050*/  IMAD.X R8, R8, 0x1, R3, P4 ;  /* 0x0000000108087824 */ /* 0x000fc600020e0603 */
        /* <DEDUP_REMOVED lines=20> */
[----:B------:R0:W-:Y:S01]  /*ce1a0*/  STL [R1+0x35a8], R4 ;  /* 0x0035a80401007387 */ /* 0x0001e20000100800 */
[----:B------:R-:W-:-:S03]  /*ce1b0*/  IMAD.X R29, R29, 0x1, R3, P6 ;  /* 0x000000011d1d7824 */ /* 0x000fc600030e0603 */
[----:B0-----:R-:W4:Y:S02]  /*ce1c0*/  LDL.LU R4, [R1+0x357c] ;  /* 0x00357c0001047983 */ /* 0x001f240000300800 */
[----:B------:R0:W-:Y:S01]  /*ce1d0*/  STL [R1+0x35d4], R29 ;  /* 0x0035d41d01007387 */ /* 0x0001e20000100800 */
[----:B------:R-:W-:Y:S01]  /*ce1e0*/  IADD3 R2, P6, R2, R16, RZ ;  /* 0x0000001002027210 */ /* 0x000fe20007fde0ff */
[----:B0-----:R-:W4:Y:S04]  /*ce1f0*/  LDL.LU R29, [R1+0x3548] ;  /* 0x00354800011d7983 */ /* 0x001f280000300800 */
[----:B------:R0:W-:Y:S02]  /*ce200*/  STL [R1+0x35a0], R2 ;  /* 0x0035a00201007387 */ /* 0x0001e40000100800 */
[----:B0-----:R-:W4:Y:S01]  /*ce210*/  LDL.LU R2, [R1+0x3574] ;  /* 0x0035740001027983 */ /* 0x001f220000300800 */
[----:B--2---:R-:W-:-:S05]  /*ce220*/  IMAD.X R28, R28, 0x1, R3, P5 ;  /* 0x000000011c1c7824 */ /* 0x004fca00028e0603 */
[----:B------:R0:W-:Y:S01]  /*ce230*/  STL [R1+0x35cc], R28 ;  /* 0x0035cc1c01007387 */ /* 0x0001e20000100800 */
[----:B---3--:R-:W-:-:S03]  /*ce240*/  IADD3 R12, P5, R12, R16, RZ ;  /* 0x000000100c0c7210 */ /* 0x008fc60007fbe0ff */
[----:B0-----:R-:W2:Y:S02]  /*ce250*/  LDL.LU R28, [R1+0x3540] ;  /* 0x00354000011c7983 */ /* 0x001ea40000300800 */
[----:B------:R0:W-:Y:S02]  /*ce260*/  STL [R1+0x3598], R12 ;  /* 0x0035980c01007387 */ /* 0x0001e40000100800 */
[--C-:B------:R-:W-:Y:S01]  /*ce270*/  IMAD.X R9, R9, 0x1, R3.reuse, P3 ;  /* 0x0000000109097824 */ /* 0x100fe200018e0603 */
[----:B0-----:R-:W3:Y:S04]  /*ce280*/  LDL.LU R12, [R1+0x356c] ;  /* 0x00356c00010c7983 */ /* 0x001ee80000300800 */
[----:B------:R0:W-:Y:S02]  /*ce290*/  STL [R1+0x35c4], R9 ;  /* 0x0035c40901007387 */ /* 0x0001e40000100800 */
[----:B0-----:R-:W3:Y:S01]  /*ce2a0*/  LDL.LU R9, [R1+0x3538] ;  /* 0x0035380001097983 */ /* 0x001ee20000300800 */
[----:B------:R-:W3:Y:S01]  /*ce2b0*/  LDL.LU R13, [R1+0x3564] ;  /* 0x00356400010d7983 */ /* 0x000ee20000300800 */
[-C--:B----4-:R-:W-:Y:S01]  /*ce2c0*/  IADD3 R5, P3, R5, R16.reuse, RZ ;  /* 0x0000001005057210 */ /* 0x090fe20007f7e0ff */
[----:B------:R-:W-:Y:S01]  /*ce2d0*/  IMAD.X R20, R20, 0x1, R3, P2 ;  /* 0x0000000114147824 */ /* 0x000fe200010e0603 */
[----:B------:R-:W-:-:S03]  /*ce2e0*/  IADD3 R21, P2, R21, R16, RZ ;  /* 0x0000001015157210 */ /* 0x000fc60007f5e0ff */
[----:B------:R0:W-:Y:S01]  /*ce2f0*/  STL [R1+0x3590], R5 ;  /* 0x0035900501007387 */ /* 0x0001e20000100800 */
[--C-:B------:R-:W-:Y:S01]  /*ce300*/  IMAD.X R22, R22, 0x1, R3.reuse, P1 ;  /* 0x0000000116167824 */ /* 0x100fe200008e0603 */
[-C--:B------:R-:W-:Y:S01]  /*ce310*/  IADD3 R23, P1, R23, R16.reuse, RZ ;  /* 0x0000001017177210 */ /* 0x080fe20007f3e0ff */
[--C-:B------:R-:W-:Y:S01]  /*ce320*/  IMAD.X R10, R10, 0x1, R3.reuse, P0 ;  /* 0x000000010a0a7824 */ /* 0x100fe200000e0603 */
[-C--:B------:R-:W-:Y:S01]  /*ce330*/  IADD3 R11, P0, R11, R16.reuse, RZ ;  /* 0x000000100b0b7210 */ /* 0x080fe20007f1e0ff */
[--C-:B------:R-:W-:Y:S01]  /*ce340*/  IMAD.X R14, R14, 0x1, R3.reuse, P4 ;  /* 0x000000010e0e7824 */ /* 0x100fe200020e0603 */
[----:B0-----:R-:W4:Y:S01]  /*ce350*/  LDL.LU R5, [R1+0x3530] ;  /* 0x0035300001057983 */ /* 0x001f220000300800 */
[----:B------:R-:W-:Y:S02]  /*ce360*/  STL [R1+0x35bc], R20 ;  /* 0x0035bc1401007387 */ /* 0x000fe40000100800 */
        /* <DEDUP_REMOVED lines=10> */
[----:B------:R-:W-:Y:S01]  /*ce410*/  IADD3 R24, P5, R24, R16, RZ ;  /* 0x0000001018187210 */ /* 0x000fe20007fbe0ff */
[----:B------:R-:W-:Y:S01]  /*ce420*/  STL [R1+0x3570], R15 ;  /* 0x0035700f01007387 */ /* 0x000fe20000100800 */
[--C-:B------:R-:W-:Y:S02]  /*ce430*/  IMAD.X R17, R17, 0x1, R3.reuse, P3 ;  /* 0x0000000111117824 */ /* 0x100fe400018e0603 */
[----:B------:R-:W-:-:S02]  /*ce440*/  IMAD.X R19, R19, 0x1, R3, P2 ;  /* 0x0000000113137824 */ /* 0x000fc400010e0603 */
[----:B------:R-:W-:Y:S01]  /*ce450*/  STL [R1+0x359c], R26 ;  /* 0x00359c1a01007387 */ /* 0x000fe20000100800 */
[-C--:B------:R-:W-:Y:S01]  /*ce460*/  IADD3 R8, P2, R8, R16.reuse, RZ ;  /* 0x0000001008087210 */ /* 0x080fe20007f5e0ff */
[----:B------:R-:W-:Y:S01]  /*ce470*/  STL [R1+0x3568], R27 ;  /* 0x0035681b01007387 */ /* 0x000fe20000100800 */
[-C--:B------:R-:W-:Y:S01]  /*ce480*/  IADD3 R18, P3, R18, R16.reuse, RZ ;  /* 0x0000001012127210 */ /* 0x080fe20007f7e0ff */
[----:B------:R-:W-:Y:S02]  /*ce490*/  STL [R1+0x3594], R25 ;  /* 0x0035941901007387 */ /* 0x000fe40000100800 */
[----:B------:R-:W-:Y:S01]  /*ce4a0*/  STL [R1+0x3560], R24 ;  /* 0x0035601801007387 */ /* 0x000fe20000100800 */
[----:B------:R-:W-:Y:S01]  /*ce4b0*/  STL [R1+0x358c], R17 ;  /* 0x00358c1101007387 */ /* 0x000fe20000100800 */
[----:B------:R0:W-:Y:S02]  /*ce4c0*/  STL [R1+0x3550], R8 ;  /* 0x0035500801007387 */ /* 0x0001e40000100800 */
[----:B------:R-:W-:Y:S02]  /*ce4d0*/  STL [R1+0x3558], R18 ;  /* 0x0035581201007387 */ /* 0x000fe40000100800 */
[--C-:B------:R-:W-:Y:S01]  /*ce4e0*/  IMAD.X R4, R4, 0x1, R3.reuse, P1 ;  /* 0x0000000104047824 */ /* 0x100fe200008e0603 */
[----:B0-----:R-:W4:Y:S01]  /*ce4f0*/  LDL.LU R8, [R1+0x355c] ;  /* 0x00355c0001087983 */ /* 0x001f220000300800 */
[----:B------:R-:W-:Y:S03]  /*ce500*/  STL [R1+0x3584], R19 ;  /* 0x0035841301007387 */ /* 0x000fe60000100800 */
[----:B------:R0:W-:Y:S01]  /*ce510*/  STL [R1+0x357c], R4 ;  /* 0x00357c0401007387 */ /* 0x0001e20000100800 */
[-C--:B------:R-:W-:Y:S01]  /*ce520*/  IADD3 R29, P1, R29, R16.reuse, RZ ;  /* 0x000000101d1d7210 */ /* 0x080fe20007f3e0ff */
[----:B0-----:R-:W4:Y:S04]  /*ce530*/  LDL.LU R4, [R1+0x3528] ;  /* 0x0035280001047983 */ /* 0x001f280000300800 */
        /* <DEDUP_REMOVED lines=11> */
[----:B0-----:R-:W3:Y:S01]  /*ce5f0*/  LDL.LU R12, [R1+0x3518] ;  /* 0x00351800010c7983 */ /* 0x001ee20000300800 */
[----:B------:R-:W-:-:S03]  /*ce600*/  IMAD.X R13, R13, 0x1, R3, P6 ;  /* 0x000000010d0d7824 */ /* 0x000fc600030e0603 */
[----:B------:R0:W-:Y:S02]  /*ce610*/  STL [R1+0x3538], R9 ;  /* 0x0035380901007387 */ /* 0x0001e40000100800 */
[----:B0-----:R-:W3:Y:S01]  /*ce620*/  LDL.LU R9, [R1+0x3544] ;  /* 0x0035440001097983 */ /* 0x001ee20000300800 */
[----:B------:R-:W3:Y:S02]  /*ce630*/  LDL.LU R20, [R1+0x3510] ;  /* 0x0035100001147983 */ /* 0x000ee40000300800 */
[----:B------:R-:W3:Y:S02]  /*ce640*/  LDL.LU R21, [R1+0x353c] ;  /* 0x00353c0001157983 */ /* 0x000ee40000300800 */
[----:B------:R-:W-:Y:S01]  /*ce650*/  STL [R1+0x3564], R13 ;  /* 0x0035640d01007387 */ /* 0x000fe20000100800 */
[----:B------:R-:W3:Y:S01]  /*ce660*/  LDL.LU R22, [R1+0x3508] ;  /* 0x0035080001167983 */ /* 0x000ee20000300800 */
[----:B----4-:R-:W-:-:S05]  /*ce670*/  IADD3 R5, P6, R5, R16, RZ ;  /* 0x0000001005057210 */ /* 0x010fca0007fde0ff */
[----:B------:R0:W-:Y:S01]  /*ce680*/  STL [R1+0x3530], R5 ;  /* 0x0035300501007387 */ /* 0x0001e20000100800 */
        /* <DEDUP_REMOVED lines=12> */
[----:B0-----:R-:W4:Y:S02]  /*ce750*/  LDL.LU R5, [R1+0x3504] ;  /* 0x0035040001057983 */ /* 0x001f240000300800 */
[----:B------:R-:W-:-:S05]  /*ce760*/  IMAD.X R8, R8, 0x1, R3, P5 ;  /* 0x0000000108087824 */ /* 0x000fca00028e0603 */
[----:B------:R0:W-:Y:S01]  /*ce770*/  STL [R1+0x355c], R8 ;  /* 0x00355c0801007387 */ /* 0x0001e20000100800 */
[----:B------:R-:W-:-:S03]  /*ce780*/  IADD3 R4, P5, R4, R16, RZ ;  /* 0x0000001004047210 */ /* 0x000fc60007fbe0ff */
[----:B0-----:R-:W4:Y:S02]  /*ce790*/  LDL.LU R8, [R1+0x34d0] ;  /* 0x0034d00001087983 */ /* 0x001f240000300800 */
[----:B------:R0:W-:Y:S02]  /*ce7a0*/  STL [R1+0x3528], R4 ;  /* 0x0035280401007387 */ /* 0x0001e40000100800 */
[--C-:B------:R-:W-:Y:S01]  /*ce7b0*/  IMAD.X R29, R29, 0x1, R3.reuse, P3 ;  /* 0x000000011d1d7824 */ /* 0x100fe200018e0603 */
[----:B0-----:R-:W4:Y:S04]  /*ce7c0*/  LDL.LU R4, [R1+0x34fc] ;  /* 0x0034fc0001047983 */ /* 0x001f280000300800 */
        /* <DEDUP_REMOVED lines=11> */
[----:B0-----:R-:W3:Y:S01]  /*ce880*/  LDL.LU R12, [R1+0x34ec] ;  /* 0x0034ec00010c7983 */ /* 0x001ee20000300800 */
[----:B------:R-:W3:Y:S03]  /*ce890*/  LDL.LU R13, [R1+0x34b8] ;  /* 0x0034b800010d7983 */ /* 0x000ee60000300800 */
[----:B------:R0:W-:Y:S01]  /*ce8a0*/  STL [R1+0x3544], R9 ;  /* 0x0035440901007387 */ /* 0x0001e20000100800 */
[-C--:B------:R-:W-:Y:S01]  /*ce8b0*/  IADD3 R20, P1, R20, R16.reuse, RZ ;  /* 0x0000001014147210 */ /* 0x080fe20007f3e0ff */
[--C-:B------:R-:W-:Y:S01]  /*ce8c0*/  IMAD.X R21, R21, 0x1, R3.reuse, P0 ;  /* 0x0000000115157824 */ /* 0x100fe200000e0603 */
[-C--:B------:R-:W-:Y:S01]  /*ce8d0*/  IADD3 R22, P0, R22, R16.reuse, RZ ;  /* 0x0000001016167210 */ /* 0x080fe20007f1e0ff */
[----:B0-----:R-:W3:Y:S02]  /*ce8e0*/  LDL.LU R9, [R1+0x34e4] ;  /* 0x0034e40001097983 */ /* 0x001ee40000300800 */
[----:B------:R-:W-:Y:S02]  /*ce8f0*/  STL [R1+0x3510], R20 ;  /* 0x0035101401007387 */ /* 0x000fe40000100800 */
[----:B------:R-:W-:Y:S02]  /*ce900*/  STL [R1+0x353c], R21 ;  /* 0x00353c1501007387 */ /* 0x000fe40000100800 */
[----:B------:R-:W-:Y:S02]  /*ce910*/  STL [R1+0x3508], R22 ;  /* 0x0035081601007387 */ /* 0x000fe40000100800 */
[--C-:B----4-:R-:W-:Y:S01]  /*ce920*/  IMAD.X R23, R23, 0x1, R3.reuse, P4 ;  /* 0x0000000117177824 */ /* 0x110fe200020e0603 */
[-C--:B------:R-:W-:Y:S01]  /*ce930*/  IADD3 R10, P4, R10, R16.reuse, RZ ;  /* 0x000000100a0a7210 */ /* 0x080fe20007f9e0ff */
[--C-:B------:R-:W-:Y:S01]  /*ce940*/  IMAD.X R11, R11, 0x1, R3.reuse, P6 ;  /* 0x000000010b0b7824 */ /* 0x100fe200030e0603 */
[-C--:B------:R-:W-:Y:S01]  /*ce950*/  IADD3 R14, P6, R14, R16.reuse, RZ ;  /* 0x000000100e0e7210 */ /* 0x080fe20007fde0ff */
        /* <DEDUP_REMOVED lines=18> */
[----:B------:R0:W-:Y:S01]  /*cea80*/  STL [R1+0x3504], R5 ;  /* 0x0035040501007387 */ /* 0x0001e20000100800 */
[-C--:B------:R-:W-:Y:S01]  /*cea90*/  IADD3 R19, P1, R19, R16.reuse, RZ ;  /* 0x0000001013137210 */ /* 0x080fe20007f3e0ff */
[----:B------:R-:W-:Y:S01]  /*ceaa0*/  STL [R1+0x350c], R18 ;  /* 0x00350c1201007387 */ /* 0x000fe20000100800 */
[----:B0-----:R-:W4:Y:S03]  /*ceab0*/  LDL.LU R5, [R1+0x34b0] ;  /* 0x0034b00001057983 */ /* 0x001f260000300800 */
[----:B------:R-:W-:Y:S01]  /*ceac0*/  STL [R1+0x34d8], R19 ;  /* 0x0034d81301007387 */ /* 0x000fe20000100800 */
[----:B------:R-:W-:-:S05]  /*cead0*/  IADD3 R8, P0, R8, R16, RZ ;  /* 0x0000001008087210 */ /* 0x000fca0007f1e0ff */
[----:B------:R0:W-:Y:S01]  /*ceae0*/  STL [R1+0x34d0], R8 ;  /* 0x0034d00801007387 */ /* 0x0001e20000100800 */
[----:B------:R-:W-:-:S03]  /*ceaf0*/  IMAD.X R4, R4, 0x1, R3, P4 ;  /* 0x0000000104047824 */ /* 0x000fc600020e0603 */
[----:B0-----:R-:W4:Y:S02]  /*ceb00*/  LDL.LU R8, [R1+0x34dc] ;  /* 0x0034dc0001087983 */ /* 0x001f240000300800 */
        /* <DEDUP_REMOVED lines=11> */
[----:B0-----:R-:W2:Y:S01]  /*cebc0*/  LDL.LU R28, [R1+0x34cc] ;  /* 0x0034cc00011c7983 */ /* 0x001ea20000300800 */
[-C--:B------:R-:W-:Y:S01]  /*cebd0*/  IADD3 R13, P5, R13, R16.reuse, RZ ;  /* 0x000000100d0d7210 */ /* 0x080fe20007fbe0ff */
[----:B------:R0:W-:Y:S02]  /*cebe0*/  STL [R1+0x34ec], R12 ;  /* 0x0034ec0c01007387 */ /* 0x0001e40000100800 */
[----:B------:R-:W-:Y:S01]  /*cebf0*/  IMAD.X R9, R9, 0x1, R3, P3 ;  /* 0x0000000109097824 */ /* 0x000fe200018e0603 */
[----:B0-----:R-:W3:Y:S01]  /*cec00*/  LDL.LU R12, [R1+0x3498] ;  /* 0x00349800010c7983 */ /* 0x001ee20000300800 */
[----:B------:R-:W3:Y:S02]  /*cec10*/  LDL.LU R20, [R1+0x34c4] ;  /* 0x0034c40001147983 */ /* 0x000ee40000300800 */
[----:B------:R-:W3:Y:S02]  /*cec20*/  LDL.LU R21, [R1+0x3490] ;  /* 0x0034900001157983 */ /* 0x000ee40000300800 */
[----:B------:R-:W-:Y:S01]  /*cec30*/  STL [R1+0x34b8], R13 ;  /* 0x0034b80d01007387 */ /* 0x000fe20000100800 */
[----:B------:R-:W3:Y:S01]  /*cec40*/  LDL.LU R22, [R1+0x34bc] ;  /* 0x0034bc0001167983 */ /* 0x000ee20000300800 */
[----:B------:R0:W-:Y:S02]  /*cec50*/  STL [R1+0x34e4], R9 ;  /* 0x0034e40901007387 */ /* 0x0001e40000100800 */
        /* <DEDUP_REMOVED lines=12> */
[----:B0-----:R-:W3:Y:S01]  /*ced20*/  LDL.LU R9, [R1+0x3458] ;  /* 0x0034580001097983 */ /* 0x001ee20000300800 */
[----:B----4-:R-:W-:-:S05]  /*ced30*/  IADD3 R5, P3, R5, R16, RZ ;  /* 0x0000001005057210 */ /* 0x010fca0007f7e0ff */
[----:B------:R0:W-:Y:S04]  /*ced40*/  STL [R1+0x34b0], R5 ;  /* 0x0034b00501007387 */ /* 0x0001e80000100800 */
[----:B0-----:R-:W4:Y:S01]  /*ced50*/  LDL.LU R5, [R1+0x3484] ;  /* 0x0034840001057983 */ /* 0x001f220000300800 */
        /* <DEDUP_REMOVED lines=13> */
[----:B------:R0:W-:Y:S04]  /*cee30*/  STL [R1+0x34cc], R28 ;  /* 0x0034cc1c01007387 */ /* 0x0001e80000100800 */
[----:B0-----:R-:W2:Y:S01]  /*cee40*/  LDL.LU R28, [R1+0x3440] ;  /* 0x00344000011c7983 */ /* 0x001ea20000300800 */
[-C--:B---3--:R-:W-:Y:S01]  /*cee50*/  IADD3 R12, P0, R12, R16.reuse, RZ ;  /* 0x000000100c0c7210 */ /* 0x088fe20007f1e0ff */
[----:B------:R-:W3:Y:S02]  /*cee60*/  LDL.LU R13, [R1+0x346c] ;  /* 0x00346c00010d7983 */ /* 0x000ee40000300800 */
[--C-:B------:R-:W-:Y:S01]  /*cee70*/  IMAD.X R20, R20, 0x1, R3.reuse, P4 ;  /* 0x0000000114147824 */ /* 0x100fe200020e0603 */
[-C--:B------:R-:W-:Y:S01]  /*cee80*/  IADD3 R21, P4, R21, R16.reuse, RZ ;  /* 0x0000001015157210 */ /* 0x080fe20007f9e0ff */
[----:B------:R0:W-:Y:S01]  /*cee90*/  STL [R1+0x3498], R12 ;  /* 0x0034980c01007387 */ /* 0x0001e20000100800 */
[--C-:B------:R-:W-:Y:S01]  /*ceea0*/  IMAD.X R22, R22, 0x1, R3.reuse, P6 ;  /* 0x0000000116167824 */ /* 0x100fe200030e0603 */
[-C--:B------:R-:W-:Y:S01]  /*ceeb0*/  IADD3 R23, P6, R23, R16.reuse, RZ ;  /* 0x0000001017177210 */ /* 0x080fe20007fde0ff */
[--C-:B------:R-:W-:Y:S01]  /*ceec0*/  IMAD.X R10, R10, 0x1, R3.reuse, P5 ;  /* 0x000000010a0a7824 */ /* 0x100fe200028e0603 */
[-C--:B------:R-:W-:Y:S01]  /*ceed0*/  IADD3 R11, P5, R11, R16.reuse, RZ ;  /* 0x000000100b0b7210 */ /* 0x080fe20007fbe0ff */
[--C-:B------:R-:W-:Y:S01]  /*ceee0*/  IMAD.X R14, R14, 0x1, R3.reuse, P3 ;  /* 0x000000010e0e7824 */ /* 0x100fe200018e0603 */
[----:B0-----:R-:W3:Y:S01]  /*ceef0*/  LDL.LU R12, [R1+0x3438] ;  /* 0x00343800010c7983 */ /* 0x001ee20000300800 */
        /* <DEDUP_REMOVED lines=18> */
[----:B------:R-:W-:Y:S01]  /*cf020*/  IADD3 R18, P0, R18, R16, RZ ;  /* 0x0000001012127210 */ /* 0x000fe20007f1e0ff */
[----:B------:R-:W-:Y:S02]  /*cf030*/  STL [R1+0x349c], R25 ;  /* 0x00349c1901007387 */ /* 0x000fe40000100800 */
[----:B------:R-:W-:Y:S01]  /*cf040*/  STL [R1+0x3468], R24 ;  /* 0x0034681801007387 */ /* 0x000fe20000100800 */
[----:B------:R-:W-:Y:S01]  /*cf050*/  STL [R1+0x3494], R17 ;  /* 0x0034941101007387 */ /* 0x000fe20000100800 */
[----:B------:R0:W-:Y:S02]  /*cf060*/  STL [R1+0x3458], R9 ;  /* 0x0034580901007387 */ /* 0x0001e40000100800 */
[----:B------:R-:W-:Y:S01]  /*cf070*/  STL [R1+0x3460], R18 ;  /* 0x0034601201007387 */ /* 0x000fe20000100800 */
[----:B0-----:R-:W3:Y:S01]  /*cf080*/  LDL.LU R9, [R1+0x3464] ;  /* 0x0034640001097983 */ /* 0x001ee20000300800 */
[----:B------:R-:W-:Y:S02]  /*cf090*/  STL [R1+0x348c], R19 ;  /* 0x00348c1301007387 */ /* 0x000fe40000100800 */
[----:B----4-:R-:W-:-:S05]  /*cf0a0*/  IMAD.X R5, R5, 0x1, R3, P6 ;  /* 0x0000000105057824 */ /* 0x010fca00030e0603 */
[----:B------:R0:W-:Y:S04]  /*cf0b0*/  STL [R1+0x3484], R5 ;  /* 0x0034840501007387 */ /* 0x0001e80000100800 */
[----:B0-----:R-:W4:Y:S01]  /*cf0c0*/  LDL.LU R5, [R1+0x3430] ;  /* 0x0034300001057983 */ /* 0x001f220000300800 */
        /* <DEDUP_REMOVED lines=8> */
[--C-:B------:R-:W-:Y:S01]  /*cf150*/  IMAD.X R2, R2, 0x1, R3.reuse, P3 ;  /* 0x0000000102027824 */ /* 0x100fe200018e0603 */
[----:B0-----:R-:W4:Y:S04]  /*cf160*/  LDL.LU R29, [R1+0x3454] ;  /* 0x00345400011d7983 */ /* 0x001f280000300800 */
[----:B------:R0:W-:Y:S02]  /*cf170*/  STL [R1+0x3474], R2 ;  /* 0x0034740201007387 */ /* 0x0001e40000100800 */
[----:B0-----:R-:W4:Y:S01]  /*cf180*/  LDL.LU R2, [R1+0x3420] ;  /* 0x0034200001027983 */ /* 0x001f220000300800 */
[----:B--2---:R-:W-:Y:S01]  /*cf190*/  IADD3 R28, P3, R28, R16, RZ ;  /* 0x000000101c1c7210 */ /* 0x004fe20007f7e0ff */
[----:B---3--:R-:W-:-:S04]  /*cf1a0*/  IMAD.X R13, R13, 0x1, R3, P2 ;  /* 0x000000010d0d7824 */ /* 0x008fc800010e0603 */
[----:B------:R0:W-:Y:S04]  /*cf1b0*/  STL [R1+0x3440], R28 ;  /* 0x0034401c01007387 */ /* 0x0001e80000100800 */
[----:B0-----:R-:W2:Y:S01]  /*cf1c0*/  LDL.LU R28, [R1+0x344c] ;  /* 0x00344c00011c7983 */ /* 0x001ea20000300800 */
[----:B------:R-:W-:Y:S01]  /*cf1d0*/  IADD3 R12, P2, R12, R16, RZ ;  /* 0x000000100c0c7210 */ /* 0x000fe20007f5e0ff */
[----:B------:R-:W3:Y:S02]  /*cf1e0*/  LDL.LU R20, [R1+0x3418] ;  /* 0x0034180001147983 */ /* 0x000ee40000300800 */
[----:B------:R-:W3:Y:S01]  /*cf1f0*/  LDL.LU R21, [R1+0x3444] ;  /* 0x0034440001157983 */ /* 0x000ee20000300800 */
[----:B------:R-:W-:Y:S01]  /*cf200*/  STL [R1+0x346c], R13 ;  /* 0x00346c0d01007387 */ /* 0x000fe20000100800 */
[----:B------:R-:W3:Y:S02]  /*cf210*/  LDL.LU R22, [R1+0x3410] ;  /* 0x0034100001167983 */ /* 0x000ee40000300800 */
[----:B------:R0:W-:Y:S02]  /*cf220*/  STL [R1+0x3438], R12 ;  /* 0x0034380c01007387 */ /* 0x0001e40000100800 */
        /* <DEDUP_REMOVED lines=12> */
[----:B0-----:R-:W3:Y:S02]  /*cf2f0*/  LDL.LU R12, [R1+0x340c] ;  /* 0x00340c00010c7983 */ /* 0x001ee40000300800 */
[----:B------:R-:W-:-:S05]  /*cf300*/  IMAD.X R9, R9, 0x1, R3, P1 ;  /* 0x0000000109097824 */ /* 0x000fca00008e0603 */
[----:B------:R0:W-:Y:S04]  /*cf310*/  STL [R1+0x3464], R9 ;  /* 0x0034640901007387 */ /* 0x0001e80000100800 */
        /* <DEDUP_REMOVED lines=16> */
[----:B------:R-:W4:Y:S02]  /*cf420*/  LDL.LU R13, [R1+0x33c0] ;  /* 0x0033c000010d7983 */ /* 0x000f240000300800 */
[----:B--2---:R-:W-:-:S05]  /*cf430*/  IMAD.X R28, R28, 0x1, R3, P6 ;  /* 0x000000011c1c7824 */ /* 0x004fca00030e0603 */
[----:B------:R0:W-:Y:S01]  /*cf440*/  STL [R1+0x344c], R28 ;  /* 0x00344c1c01007387 */ /* 0x0001e20000100800 */
[-C--:B---3--:R-:W-:Y:S01]  /*cf450*/  IADD3 R20, P6, R20, R16.reuse, RZ ;  /* 0x0000001014147210 */ /* 0x088fe20007fde0ff */
[--C-:B------:R-:W-:Y:S01]  /*cf460*/  IMAD.X R21, R21, 0x1, R3.reuse, P5 ;  /* 0x0000000115157824 */ /* 0x100fe200028e0603 */
[-C--:B------:R-:W-:Y:S01]  /*cf470*/  IADD3 R22, P5, R22, R16.reuse, RZ ;  /* 0x0000001016167210 */ /* 0x080fe20007fbe0ff */
[--C-:B------:R-:W-:Y:S01]  /*cf480*/  IMAD.X R23, R23, 0x1, R3.reuse, P3 ;  /* 0x0000000117177824 */ /* 0x100fe200018e0603 */
[----:B0-----:R-:W2:Y:S01]  /*cf490*/  LDL.LU R28, [R1+0x33ec] ;  /* 0x0033ec00011c7983 */ /* 0x001ea20000300800 */
        /* <DEDUP_REMOVED lines=27> */
[----:B------:R-:W-:Y:S01]  /*cf650*/  IADD3 R9, P5, R9, R16, RZ ;  /* 0x0000001009097210 */ /* 0x000fe20007fbe0ff */
[----:B0-----:R-:W3:Y:S02]  /*cf660*/  LDL.LU R12, [R1+0x33b8] ;  /* 0x0033b800010c7983 */ /* 0x001ee40000300800 */
[----:B------:R-:W-:Y:S02]  /*cf670*/  STL [R1+0x33e0], R19 ;  /* 0x0033e01301007387 */ /* 0x000fe40000100800 */
[----:B------:R0:W-:Y:S04]  /*cf680*/  STL [R1+0x33d8], R9 ;  /* 0x0033d80901007387 */ /* 0x0001e80000100800 */
[----:B0-----:R-:W3:Y:S01]  /*cf690*/  LDL.LU R9, [R1+0x33e4] ;  /* 0x0033e40001097983 */ /* 0x001ee20000300800 */
        /* <DEDUP_REMOVED lines=15> */
[----:B------:R-:W-:Y:S01]  /*cf790*/  IADD3 R13, P1, R13, R16, RZ ;  /* 0x000000100d0d7210 */ /* 0x000fe20007f3e0ff */
[----:B--2---:R-:W-:-:S05]  /*cf7a0*/  IMAD.X R28, R28, 0x1, R3, P0 ;  /* 0x000000011c1c7824 */ /* 0x004fca00000e0603 */
[----:B------:R0:W-:Y:S04]  /*cf7b0*/  STL [R1+0x33ec], R28 ;  /* 0x0033ec1c01007387 */ /* 0x0001e80000100800 */
[----:B0-----:R-:W2:Y:S01]  /*cf7c0*/  LDL.LU R28, [R1+0x33cc] ;  /* 0x0033cc00011c7983 */ /* 0x001ea20000300800 */
[----:B------:R0:W-:Y:S02]  /*cf7d0*/  STL [R1+0x33c0], R13 ;  /* 0x0033c00d01007387 */ /* 0x0001e40000100800 */
        /* <DEDUP_REMOVED lines=14> */
[----:B0-----:R-:W2:Y:S01]  /*cf8c0*/  LDL.LU R13, [R1+0x3360] ;  /* 0x00336000010d7983 */ /* 0x001ea20000300800 */
[----:B---3--:R-:W-:-:S05]  /*cf8d0*/  IADD3 R12, P0, R12, R16, RZ ;  /* 0x000000100c0c7210 */ /* 0x008fca0007f1e0ff */
[----:B------:R0:W-:Y:S01]  /*cf8e0*/  STL [R1+0x33b8], R12 ;  /* 0x0033b80c01007387 */ /* 0x0001e20000100800 */
[----:B------:R-:W-:-:S03]  /*cf8f0*/  IMAD.X R9, R9, 0x1, R3, P4 ;  /* 0x0000000109097824 */ /* 0x000fc600020e0603 */
[----:B0-----:R-:W3:Y:S04]  /*cf900*/  LDL.LU R12, [R1+0x338c] ;  /* 0x00338c00010c7983 */ /* 0x001ee80000300800 */
        /* <DEDUP_REMOVED lines=13> */
[-C--:B------:R-:W-:Y:S01]  /*cf9e0*/  IADD3 R2, P5, R2, R16.reuse, RZ ;  /* 0x0000001002027210 */ /* 0x080fe20007fbe0ff */
[----:B0-----:R-:W4:Y:S01]  /*cf9f0*/  LDL.LU R29, [R1+0x3348] ;  /* 0x00334800011d7983 */ /* 0x001f220000300800 */
[----:B------:R-:W4:Y:S03]  /*cfa00*/  LDL.LU R19, [R1+0x3374] ;  /* 0x0033740001137983 */ /* 0x000f260000300800 */
[----:B------:R0:W-:Y:S02]  /*cfa10*/  STL [R1+0x33a0], R2 ;  /* 0x0033a00201007387 */ /* 0x0001e40000100800 */
[----:B0-----:R-:W4:Y:S01]  /*cfa20*/  LDL.LU R2, [R1+0x3340] ;  /* 0x0033400001027983 */ /* 0x001f220000300800 */
[--C-:B--2---:R-:W-:Y:S01]  /*cfa30*/  IMAD.X R28, R28, 0x1, R3.reuse, P3 ;  /* 0x000000011c1c7824 */ /* 0x104fe200018e0603 */
        /* <DEDUP_REMOVED lines=30> */
[----:B---3--:R-:W-:-:S03]  /*cfc20*/  IMAD.X R12, R12, 0x1, R3, P2 ;  /* 0x000000010c0c7824 */ /* 0x008fc600010e0603 */
[----:B0-----:R-:W2:Y:S01]  /*cfc30*/  LDL.LU R13, [R1+0x336c] ;  /* 0x00336c00010d7983 */ /* 0x001ea20000300800 */
[----:B------:R-:W-:Y:S02]  /*cfc40*/  STL [R1+0x3394], R18 ;  /* 0x0033941201007387 */ /* 0x000fe40000100800 */
[----:B------:R0:W-:Y:S01]  /*cfc50*/  STL [R1+0x338c], R12 ;  /* 0x00338c0c01007387 */ /* 0x0001e20000100800 */
[----:B------:R-:W-:Y:S01]  /*cfc60*/  IADD3 R9, P2, R9, R16, RZ ;  /* 0x0000001009097210 */ /* 0x000fe20007f5e0ff */
[----:B0-----:R-:W3:Y:S04]  /*cfc70*/  LDL.LU R12, [R1+0x3338] ;  /* 0x00333800010c7983 */ /* 0x001ee80000300800 */
[----:B------:R0:W-:Y:S02]  /*cfc80*/  STL [R1+0x3358], R9 ;  /* 0x0033580901007387 */ /* 0x0001e40000100800 */
        /* <DEDUP_REMOVED lines=9> */
[----:B------:R-:W-:Y:S01]  /*cfd20*/  IADD3 R29, P0, R29, R16, RZ ;  /* 0x000000101d1d7210 */ /* 0x000fe20007f1e0ff */
[----:B0-----:R-:W4:Y:S01]  /*cfd30*/  LDL.LU R4, [R1+0x3328] ;  /* 0x0033280001047983 */ /* 0x001f220000300800 */
[----:B------:R-:W-:-:S03]  /*cfd40*/  IMAD.X R19, R19, 0x1, R3, P4 ;  /* 0x0000000113137824 */ /* 0x000fc600020e0603 */
        /* <DEDUP_REMOVED lines=21> */
[----:B------:R-:W-:-:S04]  /*cfea0*/  IMAD.MOV.U32 R28, RZ, RZ, c[0x0][0x18c] ;  /* 0x00006300ff1c7624 */ /* 0x000fc800078e00ff */
[----:B------:R-:W-:-:S04]  /*cfeb0*/  IMAD.SHL.U32 R28, R28, 0x80, RZ ;  /* 0x000000801c1c7824 */ /* 0x000fc800078e00ff */
[----:B------:R-:W-:Y:S02]  /*cfec0*/  IMAD.SHL.U32 R28, R28, 0x2, RZ ;  /* 0x000000021c1c7824 */ /* 0x000fe400078e00ff */
        /* <DEDUP_REMOVED lines=18> */
[----:B0-----:R-:W4:Y:S01]  /*cfff0*/  LDL.LU R4, [R1+0x32fc] ;  /* 0x0032fc0001047983 */ /* 0x001f220000300800 */
[----:B------:R-:W4:Y:S03]  /*d0000*/  LDL.LU R19, [R1+0x32c8] ;  /* 0x0032c80001137983 */ /* 0x000f260000300800 */
[----:B------:R0:W-:Y:S01]  /*d0010*/  STL [R1+0x3354], R29 ;  /* 0x0033541d01007387 */ /* 0x0001e20000100800 */
[-C--:B------:R-:W-:Y:S01]  /*d0020*/  IADD3 R20, P2, R20, R28.reuse, RZ ;  /* 0x0000001c14147210 */ /* 0x080fe20007f5e0ff */
[--C-:B------:R-:W-:Y:S01]  /*d0030*/  IMAD.X R21, R21, 0x1, R3.reuse, P1 ;  /* 0x0000000115157824 */ /* 0x100fe200008e0603 */
[-C--:B------:R-:W-:Y:S01]  /*d0040*/  IADD3 R22, P1, R22, R28.reuse, RZ ;  /* 0x0000001c16167210 */ /* 0x080fe20007f3e0ff */
[--C-:B------:R-:W-:Y:S01]  /*d0050*/  IMAD.X R23, R23, 0x1, R3.reuse, P0 ;  /* 0x0000000117177824 */ /* 0x100fe200000e0603 */
[-C--:B------:R-:W-:Y:S01]  /*d0060*/  IADD3 R10, P0, R10, R28.reuse, RZ ;  /* 0x0000001c0a0a7210 */ /* 0x080fe20007f1e0ff */
[----:B------:R-:W-:Y:S01]  /*d0070*/  IMAD.X R11, R11, 0x1, R3, P4 ;  /* 0x000000010b0b7824 */ /* 0x000fe200020e0603 */
        /* <DEDUP_REMOVED lines=24> */
[----:B------:R-:W-:Y:S04]  /*d0200*/  STL [R1+0x331c], R17 ;  /* 0x00331c1101007387 */ /* 0x000fe80000100800 */
[----:B0-----:R-:W4:Y:S01]  /*d0210*/  LDL.LU R2, [R1+0x32c0] ;  /* 0x0032c00001027983 */ /* 0x001f220000300800 */
[----:B------:R-:W-:-:S02]  /*d0220*/  IADD3 R18, P2, R18, R28, RZ ;  /* 0x0000001c12127210 */ /* 0x000fc40007f5e0ff */
[----:B--2---:R-:W-:-:S03]  /*d0230*/  IADD3 R13, P1, R13, R28, RZ ;  /* 0x0000001c0d0d7210 */ /* 0x004fc60007f3e0ff */
[----:B------:R-:W-:Y:S04]  /*d0240*/  STL [R1+0x32e8], R18 ;  /* 0x0032e81201007387 */ /* 0x000fe80000100800 */
        /* <DEDUP_REMOVED lines=14> */
[----:B0-----:R-:W4:Y:S01]  /*d0330*/  LDL.LU R8, [R1+0x32dc] ;  /* 0x0032dc0001087983 */ /* 0x001f220000300800 */
[-C--:B------:R-:W-:Y:S01]  /*d0340*/  IADD3 R19, P6, R19, R28.reuse, RZ ;  /* 0x0000001c13137210 */ /* 0x080fe20007fde0ff */
        /* <DEDUP_REMOVED lines=39> */
[----:B0-----:R-:W4:Y:S01]  /*d05c0*/  LDL.LU R8, [R1+0x3268] ;  /* 0x0032680001087983 */ /* 0x001f220000300800 */
[----:B------:R-:W4:Y:S02]  /*d05d0*/  LDL.LU R19, [R1+0x327c] ;  /* 0x00327c0001137983 */ /* 0x000f240000300800 */
        /* <DEDUP_REMOVED lines=50> */
[----:B------:R-:W-:Y:S01]  /*d0900*/  IADD3 R8, P5, R8, R28, RZ ;  /* 0x0000001c08087210 */ /* 0x000fe20007fbe0ff */
[----:B------:R-:W-:-:S04]  /*d0910*/  IMAD.X R19, R19, 0x1, R0, P3 ;  /* 0x0000000113137824 */ /* 0x000fc800018e0600 */
[----:B------:R0:W-:Y:S01]  /*d0920*/  STL [R1+0x3268], R8 ;  /* 0x0032680801007387 */ /* 0x0001e20000100800 */
[----:B------:R-:W-:-:S03]  /*d0930*/  IADD3 R4, P3, R4, R28, RZ ;  /* 0x0000001c04047210 */ /* 0x000fc60007f7e0ff */
        /* <DEDUP_REMOVED lines=37> */
[----:B------:R-:W4:Y:S02]  /*d0b90*/  LDL.LU R19, [R1+0x31e8] ;  /* 0x0031e80001137983 */ /* 0x000f240000300800 */
[--C-:B------:R-:W-:Y:S01]  /*d0ba0*/  IMAD.X R8, R8, 0x1, R0.reuse, P4 ;  /* 0x0000000108087824 */ /* 0x100fe200020e0600 */
[----:B------:R-:W-:Y:S01]  /*d0bb0*/  IADD3 R20, P4, R20, R28, RZ ;  /* 0x0000001c14147210 */ /* 0x000fe20007f9e0ff */
[----:B------:R-:W-:-:S03]  /*d0bc0*/  IMAD.X R21, R21, 0x1, R0, P6 ;  /* 0x0000000115157824 */ /* 0x000fc600030e0600 */
[----:B------:R0:W-:Y:S01]  /*d0bd0*/  STL [R1+0x3274], R8 ;  /* 0x0032740801007387 */ /* 0x0001e20000100800 */
        /* <DEDUP_REMOVED lines=31> */
[----:B0-----:R-:W4:Y:S02]  /*d0dd0*/  LDL.LU R4, [R1+0x31e0] ;  /* 0x0031e00001047983 */ /* 0x001f240000300800 */
[----:B------:R-:W-:Y:S02]  /*d0de0*/  STL [R1+0x3208], R18 ;  /* 0x0032081201007387 */ /* 0x000fe40000100800 */
[----:B------:R0:W-:Y:S01]  /*d0df0*/  STL [R1+0x3200], R29 ;  /* 0x0032001d01007387 */ /* 0x0001e20000100800 */
[----:B------:R-:W-:-:S03]  /*d0e00*/  IMAD.X R2, R2, 0x1, R0, P5 ;  /* 0x0000000102027824 */ /* 0x000fc600028e0600 */
[----:B0-----:R-:W4:Y:S02]  /*d0e10*/  LDL.LU R29, [R1+0x320c] ;  /* 0x00320c00011d7983 */ /* 0x001f240000300800 */
        /* <DEDUP_REMOVED lines=13> */
[----:B------:R0:W-:Y:S04]  /*d0ef0*/  STL [R1+0x321c], R5 ;  /* 0x00321c0501007387 */ /* 0x0001e80000100800 */
[----:B0-----:R-:W4:Y:S01]  /*d0f00*/  LDL.LU R5, [R1+0x31c8] ;  /* 0x0031c80001057983 */ /* 0x001f220000300800 */
[----:B------:R-:W4:Y:S02]  /*d0f10*/  LDL.LU R20, [R1+0x31f4] ;  /* 0x0031f40001147983 */ /* 0x000f240000300800 */
[----:B------:R-:W4:Y:S02]  /*d0f20*/  LDL.LU R21, [R1+0x31c0] ;  /* 0x0031c00001157983 */ /* 0x000f240000300800 */
[----:B------:R-:W-:Y:S01]  /*d0f30*/  STL [R1+0x31e8], R19 ;  /* 0x0031e81301007387 */ /* 0x000fe20000100800 */
[----:B------:R-:W4:Y:S01]  /*d0f40*/  LDL.LU R22, [R1+0x31ec] ;  /* 0x0031ec0001167983 */ /* 0x000f220000300800 */
[----:B------:R-:W-:-:S05]  /*d0f50*/  IMAD.X R8, R8, 0x1, R0, P1 ;  /* 0x0000000108087824 */ /* 0x000fca00008e0600 */
        /* <DEDUP_REMOVED lines=13> */
[----:B0-----:R-:W4:Y:S01]  /*d1030*/  LDL.LU R8, [R1+0x3188] ;  /* 0x0031880001087983 */ /* 0x001f220000300800 */
[----:B------:R-:W-:-:S05]  /*d1040*/  IADD3 R4, P1, R4, R28, RZ ;  /* 0x0000001c04047210 */ /* 0x000fca0007f3e0ff */
[----:B------:R0:W-:Y:S01]  /*d1050*/  STL [R1+0x31e0], R4 ;  /* 0x0031e00401007387 */ /* 0x0001e20000100800 */
[----:B------:R-:W-:-:S03]  /*d1060*/  IMAD.X R29, R29, 0x1, R0, P0 ;  /* 0x000000011d1d7824 */ /* 0x000fc600000e0600 */
[----:B0-----:R-:W4:Y:S04]  /*d1070*/  LDL.LU R4, [R1+0x31b4] ;  /* 0x0031b40001047983 */ /* 0x001f280000300800 */
        /* <DEDUP_REMOVED lines=19> */
[----:B------:R-:W-:-:S03]  /*d11b0*/  IMAD.X R22, R22, 0x1, R0, P3 ;  /* 0x0000000116167824 */ /* 0x000fc600018e0600 */
[----:B0-----:R-:W4:Y:S01]  /*d11c0*/  LDL.LU R5, [R1+0x3168] ;  /* 0x0031680001057983 */ /* 0x001f220000300800 */
[-C--:B------:R-:W-:Y:S01]  /*d11d0*/  IADD3 R23, P3, R23, R28.reuse, RZ ;  /* 0x0000001c17177210 */ /* 0x080fe20007f7e0ff */
        /* <DEDUP_REMOVED lines=27> */
[----:B0-----:R-:W4:Y:S01]  /*d1390*/  LDL.LU R8, [R1+0x3194] ;  /* 0x0031940001087983 */ /* 0x001f220000300800 */
[----:B------:R-:W-:Y:S02]  /*d13a0*/  STL [R1+0x31bc], R18 ;  /* 0x0031bc1201007387 */ /* 0x000fe40000100800 */
[----:B------:R-:W-:-:S05]  /*d13b0*/  IMAD.X R4, R4, 0x1, R0, P3 ;  /* 0x0000000104047824 */ /* 0x000fca00018e0600 */
[----:B------:R0:W-:Y:S01]  /*d13c0*/  STL [R1+0x31b4], R4 ;  /* 0x0031b40401007387 */ /* 0x0001e20000100800 */
[----:B------:R-:W-:-:S03]  /*d13d0*/  IADD3 R29, P3, R29, R28, RZ ;  /* 0x0000001c1d1d7210 */ /* 0x000fc60007f7e0ff */
[----:B0-----:R-:W4:Y:S04]  /*d13e0*/  LDL.LU R4, [R1+0x3160] ;  /* 0x0031600001047983 */ /* 0x001f280000300800 */
        /* <DEDUP_REMOVED lines=35> */
[----:B------:R0:W-:Y:S04]  /*d1620*/  STL [R1+0x3194], R8 ;  /* 0x0031940801007387 */ /* 0x0001e80000100800 */
        /* <DEDUP_REMOVED lines=54> */
[----:B------:R0:W-:Y:S04]  /*d1990*/  STL [R1+0x3108], R8 ;  /* 0x0031080801007387 */ /* 0x0001e80000100800 */
[----:B0-----:R-:W4:Y:S01]  /*d19a0*/  LDL.LU R8, [R1+0x3114] ;  /* 0x0031140001087983 */ /* 0x001f220000300800 */
        /* <DEDUP_REMOVED lines=53> */
[----:B0-----:R-:W2:Y:S01]  /*d1d00*/  LDL.LU R13, [R1+0x3078] ;  /* 0x00307800010d7983 */ /* 0x001ea20000300800 */
[----:B------:R-:W3:Y:S02]  /*d1d10*/  LDL.LU R19, [R1+0x30a4] ;  /* 0x0030a40001137983 */ /* 0x000ee40000300800 */
[----:B------:R0:W-:Y:S02]  /*d1d20*/  STL [R1+0x30d0], R12 ;  /* 0x0030d00c01007387 */ /* 0x0001e40000100800 */
[--C-:B------:R-:W-:Y:S01]  /*d1d30*/  IMAD.X R20, R20, 0x1, R0.reuse, P1 ;  /* 0x0000000114147824 */ /* 0x100fe200008e0600 */
[-C--:B------:R-:W-:Y:S01]  /*d1d40*/  IADD3 R21, P1, R21, R28.reuse, RZ ;  /* 0x0000001c15157210 */ /* 0x080fe20007f3e0ff */
[--C-:B------:R-:W-:Y:S01]  /*d1d50*/  IMAD.X R22, R22, 0x1, R0.reuse, P0 ;  /* 0x0000000116167824 */ /* 0x100fe200000e0600 */
[-C--:B------:R-:W-:Y:S01]  /*d1d60*/  IADD3 R23, P0, R23, R28.reuse, RZ ;  /* 0x0000001c17177210 */ /* 0x080fe20007f1e0ff */
[--C-:B------:R-:W-:Y:S01]  /*d1d70*/  IMAD.X R10, R10, 0x1, R0.reuse, P4 ;  /* 0x000000010a0a7824 */ /* 0x100fe200020e0600 */
[-C--:B------:R-:W-:Y:S01]  /*d1d80*/  IADD3 R11, P4, R11, R28.reuse, RZ ;  /* 0x0000001c0b0b7210 */ /* 0x080fe20007f9e0ff */
[----:B0-----:R-:W3:Y:S01]  /*d1d90*/  LDL.LU R12, [R1+0x3070] ;  /* 0x00307000010c7983 */ /* 0x001ee20000300800 */
        /* <DEDUP_REMOVED lines=24> */
[----:B------:R-:W-:Y:S04]  /*d1f20*/  STL [R1+0x3098], R17 ;  /* 0x0030981101007387 */ /* 0x000fe80000100800 */
[----:B0-----:R-:W3:Y:S01]  /*d1f30*/  LDL.LU R9, [R1+0x309c] ;  /* 0x00309c0001097983 */ /* 0x001ee20000300800 */
[----:B------:R-:W-:Y:S02]  /*d1f40*/  STL [R1+0x30c4], R18 ;  /* 0x0030c41201007387 */ /* 0x000fe40000100800 */
[----:B----4-:R-:W-:-:S05]  /*d1f50*/  IMAD.X R5, R5, 0x1, R0, P0 ;  /* 0x0000000105057824 */ /* 0x010fca00000e0600 */
[----:B------:R0:W-:Y:S04]  /*d1f60*/  STL [R1+0x30bc], R5 ;  /* 0x0030bc0501007387 */ /* 0x0001e80000100800 */
[----:B0-----:R-:W4:Y:S01]  /*d1f70*/  LDL.LU R5, [R1+0x3068] ;  /* 0x0030680001057983 */ /* 0x001f220000300800 */
        /* <DEDUP_REMOVED lines=12> */
[----:B--2---:R-:W-:Y:S01]  /*d2040*/  IADD3 R13, P6, R13, R28, RZ ;  /* 0x0000001c0d0d7210 */ /* 0x004fe20007fde0ff */
[----:B---3--:R-:W-:-:S04]  /*d2050*/  IMAD.X R19, R19, 0x1, R0, P5 ;  /* 0x0000000113137824 */ /* 0x008fc800028e0600 */
[----:B------:R0:W-:Y:S01]  /*d2060*/  STL [R1+0x3078], R13 ;  /* 0x0030780d01007387 */ /* 0x0001e20000100800 */
[----:B------:R-:W-:-:S03]  /*d2070*/  IADD3 R12, P5, R12, R28, RZ ;  /* 0x0000001c0c0c7210 */ /* 0x000fc60007fbe0ff */
[----:B0-----:R-:W2:Y:S01]  /*d2080*/  LDL.LU R13, [R1+0x3084] ;  /* 0x00308400010d7983 */ /* 0x001ea20000300800 */
        /* <DEDUP_REMOVED lines=36> */
[----:B------:R-:W4:Y:S02]  /*d22d0*/  LDL.LU R19, [R1+0x2ff8] ;  /* 0x002ff80001137983 */ /* 0x000f240000300800 */
[--C-:B--2---:R-:W-:Y:S01]  /*d22e0*/  IMAD.X R13, R13, 0x1, R0.reuse, P0 ;  /* 0x000000010d0d7824 */ /* 0x104fe200000e0600 */
[----:B---3--:R-:W-:Y:S01]  /*d22f0*/  IADD3 R20, P0, R20, R28, RZ ;  /* 0x0000001c14147210 */ /* 0x008fe20007f1e0ff */
[----:B------:R-:W-:-:S03]  /*d2300*/  IMAD.X R21, R21, 0x1, R0, P4 ;  /* 0x0000000115157824 */ /* 0x000fc600020e0600 */
[----:B------:R0:W-:Y:S01]  /*d2310*/  STL [R1+0x3084], R13 ;  /* 0x0030840d01007387 */ /* 0x0001e20000100800 */
[-C--:B------:R-:W-:Y:S01]  /*d2320*/  IADD3 R22, P4, R22, R28.reuse, RZ ;  /* 0x0000001c16167210 */ /* 0x080fe20007f9e0ff */
[--C-:B------:R-:W-:Y:S01]  /*d2330*/  IMAD.X R23, R23, 0x1, R0.reuse, P6 ;  /* 0x0000000117177824 */ /* 0x100fe200030e0600 */
[-C--:B------:R-:W-:Y:S01]  /*d2340*/  IADD3 R10, P6, R10, R28.reuse, RZ ;  /* 0x0000001c0a0a7210 */ /* 0x080fe20007fde0ff */
[--C-:B------:R-:W-:Y:S01]  /*d2350*/  IMAD.X R11, R11, 0x1, R0.reuse, P5 ;  /* 0x000000010b0b7824 */ /* 0x100fe200028e0600 */
[-C--:B------:R-:W-:Y:S01]  /*d2360*/  IADD3 R14, P5, R14, R28.reuse, RZ ;  /* 0x0000001c0e0e7210 */ /* 0x080fe20007fbe0ff */
[----:B0-----:R-:W2:Y:S01]  /*d2370*/  LDL.LU R13, [R1+0x3024] ;  /* 0x00302400010d7983 */ /* 0x001ea20000300800 */
        /* <DEDUP_REMOVED lines=44> */
[-C--:B------:R-:W-:Y:S01]  /*d2640*/  IADD3 R19, P3, R19, R28.reuse, RZ ;  /* 0x0000001c13137210 */ /* 0x080fe20007f7e0ff */
[----:B------:R-:W4:Y:S02]  /*d2650*/  LDL.LU R20, [R1+0x3004] ;  /* 0x0030040001147983 */ /* 0x000f240000300800 */
[----:B------:R-:W4:Y:S02]  /*d2660*/  LDL.LU R21, [R1+0x2fd0] ;  /* 0x002fd00001157983 */ /* 0x000f240000300800 */
[----:B--2---:R-:W-:Y:S01]  /*d2670*/  IMAD.X R13, R13, 0x1, R0, P2 ;  /* 0x000000010d0d7824 */ /* 0x004fe200010e0600 */
[----:B------:R-:W-:Y:S01]  /*d2680*/  STL [R1+0x2ff8], R19 ;  /* 0x002ff81301007387 */ /* 0x000fe20000100800 */
[----:B------:R-:W2:Y:S03]  /*d2690*/  LDL.LU R22, [R1+0x2ffc] ;  /* 0x002ffc0001167983 */ /* 0x000ea60000300800 */
[----:B------:R0:W-:Y:S01]  /*d26a0*/  STL [R1+0x3024], R13 ;  /* 0x0030240d01007387 */ /* 0x0001e20000100800 */
        /* <DEDUP_REMOVED lines=31> */
[----:B0-----:R-:W4:Y:S01]  /*d28a0*/  LDL.LU R29, [R1+0x2f80] ;  /* 0x002f8000011d7983 */ /* 0x001f220000300800 */
[----:B------:R-:W4:Y:S02]  /*d28b0*/  LDL.LU R19, [R1+0x2fac] ;  /* 0x002fac0001137983 */ /* 0x000f240000300800 */
[----:B------:R0:W-:Y:S02]  /*d28c0*/  STL [R1+0x2fd8], R2 ;  /* 0x002fd80201007387 */ /* 0x0001e40000100800 */
[----:B0-----:R-:W4:Y:S01]  /*d28d0*/  LDL.LU R2, [R1+0x2f78] ;  /* 0x002f780001027983 */ /* 0x001f220000300800 */
[--C-:B------:R-:W-:Y:S01]  /*d28e0*/  IMAD.X R20, R20, 0x1, R0.reuse, P6 ;  /* 0x0000000114147824 */ /* 0x100fe200030e0600 */
[-C--:B------:R-:W-:Y:S01]  /*d28f0*/  IADD3 R21, P6, R21, R28.reuse, RZ ;  /* 0x0000001c15157210 */ /* 0x080fe20007fde0ff */
[--C-:B--2---:R-:W-:Y:S01]  /*d2900*/  IMAD.X R22, R22, 0x1, R0.reuse, P5 ;  /* 0x0000000116167824 */ /* 0x104fe200028e0600 */
        /* <DEDUP_REMOVED lines=45> */
[----:B0-----:R-:W4:Y:S01]  /*d2be0*/  LDL.LU R4, [R1+0x2f60] ;  /* 0x002f600001047983 */ /* 0x001f220000300800 */
[----:B------:R-:W-:-:S03]  /*d2bf0*/  IMAD.X R19, R19, 0x1, R0, P1 ;  /* 0x0000000113137824 */ /* 0x000fc600008e0600 */
        /* <DEDUP_REMOVED lines=39> */
[----:B0-----:R-:W4:Y:S01]  /*d2e70*/  LDL.LU R4, [R1+0x2f34] ;  /* 0x002f340001047983 */ /* 0x001f220000300800 */
[----:B------:R-:W4:Y:S01]  /*d2e80*/  LDL.LU R19, [R1+0x2f00] ;  /* 0x002f000001137983 */ /* 0x000f220000300800 */
[-C--:B------:R-:W-:Y:S01]  /*d2e90*/  IADD3 R20, P5, R20, R28.reuse, RZ ;  /* 0x0000001c14147210 */ /* 0x080fe20007fbe0ff */
[--C-:B------:R-:W-:Y:S01]  /*d2ea0*/  IMAD.X R21, R21, 0x1, R0.reuse, P3 ;  /* 0x0000000115157824 */ /* 0x100fe200018e0600 */
        /* <DEDUP_REMOVED lines=48> */
[----:B------:R-:W-:Y:S01]  /*d31b0*/  IMAD.X R4, R4, 0x1, R0, P0 ;  /* 0x0000000104047824 */ /* 0x000fe200000e0600 */
        /* <DEDUP_REMOVED lines=40> */
[----:B------:R-:W4:Y:S01]  /*d3440*/  LDL.LU R19, [R1+0x2eb4] ;  /* 0x002eb40001137983 */ /* 0x000f220000300800 */
[-C--:B------:R-:W-:Y:S01]  /*d3450*/  IADD3 R4, P3, R4, R28.reuse, RZ ;  /* 0x0000001c04047210 */ /* 0x080fe20007f7e0ff */
        /* <DEDUP_REMOVED lines=33> */
[----:B------:R-:W-:Y:S01]  /*d3670*/  IMAD.X R2, R2, 0x1, R0, P1 ;  /* 0x0000000102027824 */ /* 0x000fe200008e0600 */
[----:B0-----:R-:W4:Y:S01]  /*d3680*/  LDL.LU R29, [R1+0x2eac] ;  /* 0x002eac00011d7983 */ /* 0x001f220000300800 */
[----:B------:R-:W-:Y:S03]  /*d3690*/  STL [R1+0x2ed4], R18 ;  /* 0x002ed41201007387 */ /* 0x000fe60000100800 */
        /* <DEDUP_REMOVED lines=16> */
[----:B------:R0:W-:Y:S04]  /*d37a0*/  STL [R1+0x2e88], R8 ;  /* 0x002e880801007387 */ /* 0x0001e80000100800 */
[----:B0-----:R-:W4:Y:S01]  /*d37b0*/  LDL.LU R8, [R1+0x2e94] ;  /* 0x002e940001087983 */ /* 0x001f220000300800 */
[----:B------:R-:W4:Y:S02]  /*d37c0*/  LDL.LU R20, [R1+0x2e60] ;  /* 0x002e600001147983 */ /* 0x000f240000300800 */
[----:B------:R-:W4:Y:S01]  /*d37d0*/  LDL.LU R21, [R1+0x2e8c] ;  /* 0x002e8c0001157983 */ /* 0x000f220000300800 */
[----:B------:R-:W-:Y:S01]  /*d37e0*/  IADD3 R4, P6, R4, R28, RZ ;  /* 0x0000001c04047210 */ /* 0x000fe20007fde0ff */
[----:B------:R-:W-:Y:S01]  /*d37f0*/  STL [R1+0x2eb4], R19 ;  /* 0x002eb41301007387 */ /* 0x000fe20000100800 */
[----:B------:R-:W4:Y:S03]  /*d3800*/  LDL.LU R22, [R1+0x2e58] ;  /* 0x002e580001167983 */ /* 0x000f260000300800 */
        /* <DEDUP_REMOVED lines=40> */
[----:B0-----:R-:W4:Y:S01]  /*d3a90*/  LDL.LU R8, [R1+0x2e34] ;  /* 0x002e340001087983 */ /* 0x001f220000300800 */
[----:B------:R-:W-:Y:S02]  /*d3aa0*/  STL [R1+0x2e60], R20 ;  /* 0x002e601401007387 */ /* 0x000fe40000100800 */
        /* <DEDUP_REMOVED lines=24> */
[----:B------:R-:W-:Y:S04]  /*d3c30*/  STL [R1+0x2e5c], R17 ;  /* 0x002e5c1101007387 */ /* 0x000fe80000100800 */
[----:B0-----:R-:W4:Y:S01]  /*d3c40*/  LDL.LU R4, [R1+0x2e00] ;  /* 0x002e000001047983 */ /* 0x001f220000300800 */
[----:B------:R-:W-:-:S03]  /*d3c50*/  IADD3 R29, P0, R29, R28, RZ ;  /* 0x0000001c1d1d7210 */ /* 0x000fc60007f1e0ff */
[----:B------:R-:W-:Y:S04]  /*d3c60*/  STL [R1+0x2e28], R18 ;  /* 0x002e281201007387 */ /* 0x000fe80000100800 */
        /* <DEDUP_REMOVED lines=38> */
[----:B------:R0:W-:Y:S04]  /*d3ed0*/  STL [R1+0x2e00], R4 ;  /* 0x002e000401007387 */ /* 0x0001e80000100800 */
[----:B0-----:R-:W4:Y:S01]  /*d3ee0*/  LDL.LU R4, [R1+0x2dd4] ;  /* 0x002dd40001047983 */ /* 0x001f220000300800 */
        /* <DEDUP_REMOVED lines=22> */
[----:B------:R-:W-:Y:S02]  /*d4050*/  STL [R1+0x2e14], R20 ;  /* 0x002e141401007387 */ /* 0x000fe40000100800 */
[----:B------:R-:W-:Y:S01]  /*d4060*/  STL [R1+0x2de0], R21 ;  /* 0x002de01501007387 */ /* 0x000fe20000100800 */
        /* <DEDUP_REMOVED lines=26> */
[----:B0-----:R-:W4:Y:S01]  /*d4210*/  LDL.LU R8, [R1+0x2db4] ;  /* 0x002db40001087983 */ /* 0x001f220000300800 */
[----:B------:R-:W-:Y:S02]  /*d4220*/  STL [R1+0x2ddc], R18 ;  /* 0x002ddc1201007387 */ /* 0x000fe40000100800 */
[----:B------:R-:W-:-:S05]  /*d4230*/  IMAD.X R4, R4, 0x1, R0, P6 ;  /* 0x0000000104047824 */ /* 0x000fca00030e0600 */
[----:B------:R0:W-:Y:S04]  /*d4240*/  STL [R1+0x2dd4], R4 ;  /* 0x002dd40401007387 */ /* 0x0001e80000100800 */
[----:B0-----:R-:W4:Y:S01]  /*d4250*/  LDL.LU R4, [R1+0x2d80] ;  /* 0x002d800001047983 */ /* 0x001f220000300800 */
[----:B------:R-:W-:-:S05]  /*d4260*/  IADD3 R29, P6, R29, R28, RZ ;  /* 0x0000001c1d1d7210 */ /* 0x000fca0007fde0ff */
        /* <DEDUP_REMOVED lines=369> */
[----:B------:R0:W-:Y:S02]  /*d5980*/  STL [R1+0x2be4], R12 ;  /* 0x002be40c01007387 */ /* 0x0001e40000100800 */
[----:B0-----:R-:W3:Y:S01]  /*d5990*/  LDL.LU R12, [R1+0x2b90] ;  /* 0x002b9000010c7983 */ /* 0x001ee20000300800 */
[----:B------:R-:W-:-:S05]  /*d59a0*/  IADD3 R9, P4, R9, R28, RZ ;  /* 0x0000001c09097210 */ /* 0x000fca0007f9e0ff */
        /* <DEDUP_REMOVED lines=39> */
[----:B0-----:R-:W3:Y:S01]  /*d5c20*/  LDL.LU R12, [R1+0x2b64] ;  /* 0x002b6400010c7983 */ /* 0x001ee20000300800 */
        /* <DEDUP_REMOVED lines=66> */
[----:B------:R0:W-:Y:S04]  /*d6050*/  STL [R1+0x2b54], R4 ;  /* 0x002b540401007387 */ /* 0x0001e80000100800 */
[----:B0-----:R-:W4:Y:S01]  /*d6060*/  LDL.LU R4, [R1+0x2b00] ;  /* 0x002b000001047983 */ /* 0x001f220000300800 */
[----:B------:R-:W4:Y:S02]  /*d6070*/  LDL.LU R20, [R1+0x2b2c] ;  /* 0x002b2c0001147983 */ /* 0x000f240000300800 */
[----:B------:R-:W4:Y:S02]  /*d6080*/  LDL.LU R21, [R1+0x2af8] ;  /* 0x002af80001157983 */ /* 0x000f240000300800 */
[----:B------:R-:W-:Y:S01]  /*d6090*/  IMAD.X R29, R29, 0x1, R0, P1 ;  /* 0x000000011d1d7824 */ /* 0x000fe200008e0600 */
        /* <DEDUP_REMOVED lines=42> */
[----:B0-----:R-:W4:Y:S01]  /*d6340*/  LDL.LU R4, [R1+0x2aa0] ;  /* 0x002aa00001047983 */ /* 0x001f220000300800 */
        /* <DEDUP_REMOVED lines=27> */
[----:B------:R-:W-:-:S02]  /*d6500*/  IMAD.X R2, R2, 0x1, R0, P3 ;  /* 0x0000000102027824 */ /* 0x000fc400018e0600 */
[----:B------:R-:W-:Y:S03]  /*d6510*/  STL [R1+0x2af4], R18 ;  /* 0x002af41201007387 */ /* 0x000fe60000100800 */
[----:B------:R0:W-:Y:S04]  /*d6520*/  STL [R1+0x2aec], R2 ;  /* 0x002aec0201007387 */ /* 0x0001e80000100800 */
[----:B0-----:R-:W4:Y:S01]  /*d6530*/  LDL.LU R2, [R1+0x2a98] ;  /* 0x002a980001027983 */ /* 0x001f220000300800 */
[----:B--2---:R-:W-:-:S05]  /*d6540*/  IADD3 R13, P3, R13, R28, RZ ;  /* 0x0000001c0d0d7210 */ /* 0x004fca0007f7e0ff */
        /* <DEDUP_REMOVED lines=16> */
[----:B------:R-:W4:Y:S02]  /*d6650*/  LDL.LU R21, [R1+0x2aac] ;  /* 0x002aac0001157983 */ /* 0x000f240000300800 */
[----:B------:R-:W-:Y:S01]  /*d6660*/  STL [R1+0x2ad4], R19 ;  /* 0x002ad41301007387 */ /* 0x000fe20000100800 */
[----:B------:R-:W4:Y:S01]  /*d6670*/  LDL.LU R22, [R1+0x2a78] ;  /* 0x002a780001167983 */ /* 0x000f220000300800 */
[----:B------:R-:W-:-:S05]  /*d6680*/  IADD3 R4, P0, R4, R28, RZ ;  /* 0x0000001c04047210 */ /* 0x000fca0007f1e0ff */
        /* <DEDUP_REMOVED lines=37> */
[----:B------:R-:W-:-:S03]  /*d68e0*/  IADD3 R22, P2, R22, R28, RZ ;  /* 0x0000001c16167210 */ /* 0x000fc60007f5e0ff */
[----:B0-----:R-:W4:Y:S01]  /*d68f0*/  LDL.LU R8, [R1+0x2a54] ;  /* 0x002a540001087983 */ /* 0x001f220000300800 */
[--C-:B------:R-:W-:Y:S01]  /*d6900*/  IMAD.X R23, R23, 0x1, R0.reuse, P1 ;  /* 0x0000000117177824 */ /* 0x100fe200008e0600 */
        /* <DEDUP_REMOVED lines=93> */
[----:B------:R-:W-:Y:S02]  /*d6ee0*/  STL [R1+0x2a00], R21 ;  /* 0x002a001501007387 */ /* 0x000fe40000100800 */
[----:B------:R-:W-:Y:S01]  /*d6ef0*/  STL [R1+0x2a2c], R22 ;  /* 0x002a2c1601007387 */ /* 0x000fe20000100800 */
[-C--:B------:R-:W-:Y:S01]  /*d6f00*/  IADD3 R23, P0, R23, R28.reuse, RZ ;  /* 0x0000001c17177210 */ /* 0x080fe20007f1e0ff */
[--C-:B------:R-:W-:Y:S01]  /*d6f10*/  IMAD.X R10, R10, 0x1, R0.reuse, P4 ;  /* 0x000000010a0a7824 */ /* 0x100fe200020e0600 */
[-C--:B------:R-:W-:Y:S01]  /*d6f20*/  IADD3 R11, P4, R11, R28.reuse, RZ ;  /* 0x0000001c0b0b7210 */ /* 0x080fe20007f9e0ff */
[--C-:B------:R-:W-:Y:S01]  /*d6f30*/  IMAD.X R14, R14, 0x1, R0.reuse, P6 ;  /* 0x000000010e0e7824 */ /* 0x100fe200030e0600 */
        /* <DEDUP_REMOVED lines=38> */
[----:B------:R-:W-:Y:S01]  /*d71a0*/  IADD3 R9, P6, R9, R28, RZ ;  /* 0x0000001c09097210 */ /* 0x000fe20007fde0ff */
[----:B------:R-:W-:-:S04]  /*d71b0*/  IMAD.X R19, R19, 0x1, R0, P5 ;  /* 0x0000000113137824 */ /* 0x000fc800028e0600 */
[----:B------:R0:W-:Y:S04]  /*d71c0*/  STL [R1+0x29b0], R9 ;  /* 0x0029b00901007387 */ /* 0x0001e80000100800 */
        /* <DEDUP_REMOVED lines=38> */
[----:B------:R-:W3:Y:S02]  /*d7430*/  LDL.LU R19, [R1+0x2930] ;  /* 0x0029300001137983 */ /* 0x000ee40000300800 */
[--C-:B------:R-:W-:Y:S01]  /*d7440*/  IMAD.X R9, R9, 0x1, R0.reuse, P0 ;  /* 0x0000000109097824 */ /* 0x100fe200000e0600 */
[----:B------:R-:W-:Y:S01]  /*d7450*/  IADD3 R20, P0, R20, R28, RZ ;  /* 0x0000001c14147210 */ /* 0x000fe20007f1e0ff */
[----:B------:R-:W-:-:S03]  /*d7460*/  IMAD.X R21, R21, 0x1, R0, P4 ;  /* 0x0000000115157824 */ /* 0x000fc600020e0600 */
[----:B------:R0:W-:Y:S01]  /*d7470*/  STL [R1+0x29bc], R9 ;  /* 0x0029bc0901007387 */ /* 0x0001e20000100800 */
[----:B------:R-:W-:-:S03]  /*d7480*/  IADD3 R22, P4, R22, R28, RZ ;  /* 0x0000001c16167210 */ /* 0x000fc60007f9e0ff */
[----:B0-----:R-:W3:Y:S01]  /*d7490*/  LDL.LU R9, [R1+0x295c] ;  /* 0x00295c0001097983 */ /* 0x001ee20000300800 */
        /* <DEDUP_REMOVED lines=45> */
[----:B0-----:R-:W2:Y:S01]  /*d7770*/  LDL.LU R13, [R1+0x2944] ;  /* 0x00294400010d7983 */ /* 0x001ea20000300800 */
[-C--:B------:R-:W-:Y:S01]  /*d7780*/  IADD3 R19, P3, R19, R28.reuse, RZ ;  /* 0x0000001c13137210 */ /* 0x080fe20007f7e0ff */
[----:B------:R0:W-:Y:S02]  /*d7790*/  STL [R1+0x2964], R12 ;  /* 0x0029640c01007387 */ /* 0x0001e40000100800 */
[----:B0-----:R-:W3:Y:S01]  /*d77a0*/  LDL.LU R12, [R1+0x2910] ;  /* 0x00291000010c7983 */ /* 0x001ee20000300800 */
[----:B------:R-:W-:Y:S02]  /*d77b0*/  IMAD.X R9, R9, 0x1, R0, P2 ;  /* 0x0000000109097824 */ /* 0x000fe400010e0600 */
        /* <DEDUP_REMOVED lines=130> */
[--C-:B--2---:R-:W-:Y:S01]  /*d7fe0*/  IMAD.X R13, R13, 0x1, R0.reuse, P5 ;  /* 0x000000010d0d7824 */ /* 0x104fe200028e0600 */
[-C--:B---3--:R-:W-:Y:S01]  /*d7ff0*/  IADD3 R20, P5, R20, R28.reuse, RZ ;  /* 0x0000001c14147210 */ /* 0x088fe20007fbe0ff */
[----:B------:R-:W-:Y:S01]  /*d8000*/  IMAD.X R21, R21, 0x1, R0, P3 ;  /* 0x0000000115157824 */ /* 0x000fe200018e0600 */
[----:B------:R-:W-:-:S02]  /*d8010*/  IADD3 R22, P3, R22, R28, RZ ;  /* 0x0000001c16167210 */ /* 0x000fc40007f7e0ff */
[----:B------:R0:W-:Y:S01]  /*d8020*/  STL [R1+0x28c4], R13 ;  /* 0x0028c40d01007387 */ /* 0x0001e20000100800 */
[--C-:B------:R-:W-:Y:S01]  /*d8030*/  IMAD.X R23, R23, 0x1, R0.reuse, P2 ;  /* 0x0000000117177824 */ /* 0x100fe200010e0600 */
[-C--:B------:R-:W-:Y:S01]  /*d8040*/  IADD3 R10, P2, R10, R28.reuse, RZ ;  /* 0x0000001c0a0a7210 */ /* 0x080fe20007f5e0ff */
[--C-:B------:R-:W-:Y:S01]  /*d8050*/  IMAD.X R11, R11, 0x1, R0.reuse, P1 ;  /* 0x000000010b0b7824 */ /* 0x100fe200008e0600 */
[-C--:B------:R-:W-:Y:S01]  /*d8060*/  IADD3 R14, P1, R14, R28.reuse, RZ ;  /* 0x0000001c0e0e7210 */ /* 0x080fe20007f3e0ff */
[--C-:B------:R-:W-:Y:S01]  /*d8070*/  IMAD.X R15, R15, 0x1, R0.reuse, P0 ;  /* 0x000000010f0f7824 */ /* 0x100fe200000e0600 */
[----:B------:R-:W-:Y:S01]  /*d8080*/  IADD3 R26, P0, R26, R28, RZ ;  /* 0x0000001c1a1a7210 */ /* 0x000fe20007f1e0ff */
[----:B0-----:R-:W2:Y:S01]  /*d8090*/  LDL.LU R13, [R1+0x2864] ;  /* 0x00286400010d7983 */ /* 0x001ea20000300800 */
[----:B------:R-:W-:Y:S02]  /*d80a0*/  STL [R1+0x2890], R20 ;  /* 0x0028901401007387 */ /* 0x000fe40000100800 */
[----:B------:R-:W-:Y:S02]  /*d80b0*/  STL [R1+0x28bc], R21 ;  /* 0x0028bc1501007387 */ /* 0x000fe40000100800 */
[----:B------:R-:W-:Y:S01]  /*d80c0*/  STL [R1+0x2888], R22 ;  /* 0x0028881601007387 */ /* 0x000fe20000100800 */
[----:B------:R-:W-:Y:S01]  /*d80d0*/  STL [R1+0x28b4], R23 ;  /* 0x0028b41701007387 */ /* 0x000fe20000100800 */
[----:B------:R-:W-:Y:S02]  /*d80e0*/  STL [R1+0x2880], R10 ;  /* 0x0028800a01007387 */ /* 0x000fe40000100800 */
        /* <DEDUP_REMOVED lines=9> */
[----:B------:R-:W-:Y:S02]  /*d8180*/  STL [R1+0x289c], R27 ;  /* 0x00289c1b01007387 */ /* 0x000fe40000100800 */
[--C-:B------:R-:W-:Y:S01]  /*d8190*/  IMAD.X R17, R17, 0x1, R0.reuse, P5 ;  /* 0x0000000111117824 */ /* 0x100fe200028e0600 */
[----:B------:R-:W-:Y:S01]  /*d81a0*/  STL [R1+0x2868], R25 ;  /* 0x0028681901007387 */ /* 0x000fe20000100800 */
[----:B------:R-:W-:Y:S02]  /*d81b0*/  STL [R1+0x2894], R24 ;  /* 0x0028941801007387 */ /* 0x000fe40000100800 */
[----:B------:R-:W-:Y:S02]  /*d81c0*/  STL [R1+0x2860], R16 ;  /* 0x0028601001007387 */ /* 0x000fe40000100800 */
[----:B------:R0:W-:Y:S01]  /*d81d0*/  STL [R1+0x2884], R12 ;  /* 0x0028840c01007387 */ /* 0x0001e20000100800 */
[-C--:B------:R-:W-:Y:S01]  /*d81e0*/  IADD3 R18, P5, R18, R28.reuse, RZ ;  /* 0x0000001c12127210 */ /* 0x080fe20007fbe0ff */
[----:B------:R-:W-:Y:S04]  /*d81f0*/  STL [R1+0x288c], R17 ;  /* 0x00288c1101007387 */ /* 0x000fe80000100800 */
[----:B0-----:R-:W3:Y:S01]  /*d8200*/  LDL.LU R12, [R1+0x2830] ;  /* 0x00283000010c7983 */ /* 0x001ee20000300800 */
[----:B------:R-:W-:Y:S01]  /*d8210*/  IADD3 R9, P3, R9, R28, RZ ;  /* 0x0000001c09097210 */ /* 0x000fe20007f7e0ff */
[----:B------:R-:W-:Y:S04]  /*d8220*/  STL [R1+0x2858], R18 ;  /* 0x0028581201007387 */ /* 0x000fe80000100800 */
        /* <DEDUP_REMOVED lines=38> */
[----:B------:R0:W-:Y:S04]  /*d8490*/  STL [R1+0x2830], R12 ;  /* 0x0028300c01007387 */ /* 0x0001e80000100800 */
        /* <DEDUP_REMOVED lines=17> */
[----:B------:R-:W4:Y:S04]  /*d85b0*/  LDL.LU R19, [R1+0x27ec] ;  /* 0x0027ec0001137983 */ /* 0x000f280000300800 */
[----:B------:R0:W-:Y:S04]  /*d85c0*/  STL [R1+0x2818], R2 ;  /* 0x0028180201007387 */ /* 0x0001e80000100800 */
        /* <DEDUP_REMOVED lines=51> */
[----:B------:R0:W-:Y:S04]  /*d8900*/  STL [R1+0x27c0], R29 ;  /* 0x0027c01d01007387 */ /* 0x0001e80000100800 */
[----:B0-----:R-:W4:Y:S01]  /*d8910*/  LDL.LU R29, [R1+0x27cc] ;  /* 0x0027cc00011d7983 */ /* 0x001f220000300800 */
[----:B------:R-:W-:Y:S01]  /*d8920*/  IADD3 R2, P6, R2, R28, RZ ;  /* 0x0000001c02027210 */ /* 0x000fe20007fde0ff */
[----:B------:R-:W4:Y:S02]  /*d8930*/  LDL.LU R20, [R1+0x2798] ;  /* 0x0027980001147983 */ /* 0x000f240000300800 */
[----:B------:R-:W4:Y:S01]  /*d8940*/  LDL.LU R21, [R1+0x27c4] ;  /* 0x0027c40001157983 */ /* 0x000f220000300800 */
[----:B------:R-:W-:Y:S01]  /*d8950*/  STL [R1+0x27ec], R19 ;  /* 0x0027ec1301007387 */ /* 0x000fe20000100800 */
[----:B------:R-:W4:Y:S02]  /*d8960*/  LDL.LU R22, [R1+0x2790] ;  /* 0x0027900001167983 */ /* 0x000f240000300800 */
[----:B------:R0:W-:Y:S02]  /*d8970*/  STL [R1+0x27b8], R2 ;  /* 0x0027b80201007387 */ /* 0x0001e40000100800 */
        /* <DEDUP_REMOVED lines=160> */
[----:B------:R-:W-:-:S03]  /*d9380*/  IMAD.X R2, R2, 0x1, R0, P6 ;  /* 0x0000000102027824 */ /* 0x000fc600030e0600 */
[----:B------:R-:W-:Y:S04]  /*d9390*/  STL [R1+0x2714], R18 ;  /* 0x0027141201007387 */ /* 0x000fe80000100800 */
        /* <DEDUP_REMOVED lines=62> */
[----:B------:R-:W-:Y:S02]  /*d9780*/  STL [R1+0x26a0], R20 ;  /* 0x0026a01401007387 */ /* 0x000fe40000100800 */
        /* <DEDUP_REMOVED lines=178> */
[--C-:B------:R-:W-:Y:S02]  /*da2b0*/  IMAD.X R9, R9, 0x1, R0.reuse, P2 ;  /* 0x0000000109097824 */ /* 0x100fe400010e0600 */
[----:B------:R-:W3:Y:S01]  /*da2c0*/  LDL.LU R19, [R1+0x2550] ;  /* 0x0025500001137983 */ /* 0x000ee20000300800 */
[-C--:B------:R-:W-:Y:S01]  /*da2d0*/  IADD3 R20, P2, R20, R28.reuse, RZ ;  /* 0x0000001c14147210 */ /* 0x080fe20007f5e0ff */
[----:B------:R-:W-:Y:S01]  /*da2e0*/  IMAD.X R21, R21, 0x1, R0, P1 ;  /* 0x0000000115157824 */ /* 0x000fe200008e0600 */
        /* <DEDUP_REMOVED lines=47> */
[--C-:B---3--:R-:W-:Y:S01]  /*da5e0*/  IMAD.X R12, R12, 0x1, R0.reuse, P6 ;  /* 0x000000010c0c7824 */ /* 0x108fe200030e0600 */
[-C--:B------:R-:W-:Y:S02]  /*da5f0*/  IADD3 R19, P6, R19, R28.reuse, RZ ;  /* 0x0000001c13137210 */ /* 0x080fe40007fde0ff */
[----:B0-----:R-:W2:Y:S02]  /*da600*/  LDL.LU R13, [R1+0x2564] ;  /* 0x00256400010d7983 */ /* 0x001ea40000300800 */
        /* <DEDUP_REMOVED lines=38> */
[-C--:B---3--:R-:W-:Y:S01]  /*da870*/  IADD3 R12, P1, R12, R28.reuse, RZ ;  /* 0x0000001c0c0c7210 */ /* 0x088fe20007f3e0ff */
[--C-:B------:R-:W-:Y:S02]  /*da880*/  IMAD.X R20, R20, 0x1, R0.reuse, P0 ;  /* 0x0000000114147824 */ /* 0x100fe400000e0600 */
[----:B0-----:R-:W2:Y:S01]  /*da890*/  LDL.LU R13, [R1+0x24d8] ;  /* 0x0024d800010d7983 */ /* 0x001ea20000300800 */
[-C--:B------:R-:W-:Y:S01]  /*da8a0*/  IADD3 R21, P0, R21, R28.reuse, RZ ;  /* 0x0000001c15157210 */ /* 0x080fe20007f1e0ff */
[----:B------:R-:W3:Y:S02]  /*da8b0*/  LDL.LU R19, [R1+0x2504] ;  /* 0x0025040001137983 */ /* 0x000ee40000300800 */
[--C-:B------:R-:W-:Y:S01]  /*da8c0*/  IMAD.X R22, R22, 0x1, R0.reuse, P4 ;  /* 0x0000000116167824 */ /* 0x100fe200020e0600 */
[----:B------:R0:W-:Y:S01]  /*da8d0*/  STL [R1+0x2530], R12 ;  /* 0x0025300c01007387 */ /* 0x0001e20000100800 */
[-C--:B------:R-:W-:Y:S01]  /*da8e0*/  IADD3 R23, P4, R23, R28.reuse, RZ ;  /* 0x0000001c17177210 */ /* 0x080fe20007f9e0ff */
        /* <DEDUP_REMOVED lines=9> */
[----:B------:R-:W-:Y:S01]  /*da980*/  STL [R1+0x2520], R23 ;  /* 0x0025201701007387 */ /* 0x000fe20000100800 */
        /* <DEDUP_REMOVED lines=104> */
[----:B------:R-:W-:Y:S01]  /*db010*/  IMAD.X R17, R17, 0x1, R0, P4 ;  /* 0x0000000111117824 */ /* 0x000fe200020e0600 */
[----:B------:R-:W-:Y:S01]  /*db020*/  STL [R1+0x2488], R25 ;  /* 0x0024881901007387 */ /* 0x000fe20000100800 */
[-C--:B------:R-:W-:Y:S01]  /*db030*/  IADD3 R18, P4, R18, R28.reuse, RZ ;  /* 0x0000001c12127210 */ /* 0x080fe20007f9e0ff */
[----:B------:R-:W-:Y:S02]  /*db040*/  STL [R1+0x24b4], R24 ;  /* 0x0024b41801007387 */ /* 0x000fe40000100800 */
[----:B------:R-:W-:Y:S01]  /*db050*/  STL [R1+0x2480], R16 ;  /* 0x0024801001007387 */ /* 0x000fe20000100800 */
[----:B------:R0:W-:Y:S01]  /*db060*/  STL [R1+0x24a4], R12 ;  /* 0x0024a40c01007387 */ /* 0x0001e20000100800 */
[----:B------:R-:W-:Y:S01]  /*db070*/  STL [R1+0x24ac], R17 ;  /* 0x0024ac1101007387 */ /* 0x000fe20000100800 */
[----:B------:R-:W-:-:S02]  /*db080*/  IADD3 R9, P6, R9, R28, RZ ;  /* 0x0000001c09097210 */ /* 0x000fc40007fde0ff */
[----:B0-----:R-:W3:Y:S01]  /*db090*/  LDL.LU R12, [R1+0x2450] ;  /* 0x00245000010c7983 */ /* 0x001ee20000300800 */
[----:B------:R-:W-:Y:S03]  /*db0a0*/  STL [R1+0x2478], R18 ;  /* 0x0024781201007387 */ /* 0x000fe60000100800 */
        /* <DEDUP_REMOVED lines=18> */
[----:B------:R-:W4:Y:S02]  /*db1d0*/  LDL.LU R20, [R1+0x2464] ;  /* 0x0024640001147983 */ /* 0x000f240000300800 */
[----:B------:R-:W4:Y:S02]  /*db1e0*/  LDL.LU R21, [R1+0x2430] ;  /* 0x0024300001157983 */ /* 0x000f240000300800 */
[----:B------:R-:W-:Y:S01]  /*db1f0*/  STL [R1+0x2458], R19 ;  /* 0x0024581301007387 */ /* 0x000fe20000100800 */
[----:B------:R-:W4:Y:S02]  /*db200*/  LDL.LU R22, [R1+0x245c] ;  /* 0x00245c0001167983 */ /* 0x000f240000300800 */
[----:B--2---:R-:W-:-:S05]  /*db210*/  IMAD.X R13, R13, 0x1, R0, P1 ;  /* 0x000000010d0d7824 */ /* 0x004fca00008e0600 */
        /* <DEDUP_REMOVED lines=32> */
[----:B------:R-:W4:Y:S01]  /*db420*/  LDL.LU R19, [R1+0x240c] ;  /* 0x00240c0001137983 */ /* 0x000f220000300800 */
[----:B------:R-:W-:-:S05]  /*db430*/  IADD3 R2, P6, R2, R28, RZ ;  /* 0x0000001c02027210 */ /* 0x000fca0007fde0ff */
[----:B------:R0:W-:Y:S04]  /*db440*/  STL [R1+0x2438], R2 ;  /* 0x0024380201007387 */ /* 0x0001e80000100800 */
[----:B0-----:R-:W4:Y:S01]  /*db450*/  LDL.LU R2, [R1+0x23d8] ;  /* 0x0023d80001027983 */ /* 0x001f220000300800 */
[--C-:B------:R-:W-:Y:S01]  /*db460*/  IMAD.X R20, R20, 0x1, R0.reuse, P5 ;  /* 0x0000000114147824 */ /* 0x100fe200028e0600 */
[-C--:B------:R-:W-:Y:S01]  /*db470*/  IADD3 R21, P5, R21, R28.reuse, RZ ;  /* 0x0000001c15157210 */ /* 0x080fe20007fbe0ff */
[--C-:B------:R-:W-:Y:S01]  /*db480*/  IMAD.X R22, R22, 0x1, R0.reuse, P3 ;  /* 0x0000000116167824 */ /* 0x100fe200018e0600 */
[-C--:B--2---:R-:W-:Y:S01]  /*db490*/  IADD3 R23, P3, R23, R28.reuse, RZ ;  /* 0x0000001c17177210 */ /* 0x084fe20007f7e0ff */
        /* <DEDUP_REMOVED lines=29> */
[----:B------:R-:W-:Y:S03]  /*db670*/  STL [R1+0x242c], R18 ;  /* 0x00242c1201007387 */ /* 0x000fe60000100800 */
[----:B------:R0:W-:Y:S01]  /*db680*/  STL [R1+0x2424], R12 ;  /* 0x0024240c01007387 */ /* 0x0001e20000100800 */
[----:B------:R-:W-:-:S03]  /*db690*/  IADD3 R9, P3, R9, R28, RZ ;  /* 0x0000001c09097210 */ /* 0x000fc60007f7e0ff */
        /* <DEDUP_REMOVED lines=35> */
[----:B--2---:R-:W-:-:S05]  /*db8d0*/  IMAD.X R13, R13, 0x1, R0, P4 ;  /* 0x000000010d0d7824 */ /* 0x004fca00020e0600 */
[----:B------:R0:W-:Y:S01]  /*db8e0*/  STL [R1+0x2404], R13 ;  /* 0x0024040d01007387 */ /* 0x0001e20000100800 */
[----:B---3--:R-:W-:-:S03]  /*db8f0*/  IADD3 R12, P4, R12, R28, RZ ;  /* 0x0000001c0c0c7210 */ /* 0x008fc60007f9e0ff */
[----:B0-----:R-:W2:Y:S04]  /*db900*/  LDL.LU R13, [R1+0x2378] ;  /* 0x00237800010d7983 */ /* 0x001ea80000300800 */
        /* <DEDUP_REMOVED lines=49> */
[----:B------:R-:W-:-:S05]  /*dbc20*/  IADD3 R18, P3, R18, R28, RZ ;  /* 0x0000001c12127210 */ /* 0x000fca0007f7e0ff */
[----:B------:R-:W-:Y:S01]  /*dbc30*/  STL [R1+0x2380], R18 ;  /* 0x0023801201007387 */ /* 0x000fe20000100800 */
[----:B--2---:R-:W-:-:S05]  /*dbc40*/  IADD3 R13, P2, R13, R28, RZ ;  /* 0x0000001c0d0d7210 */ /* 0x004fca0007f5e0ff */
[----:B------:R0:W-:Y:S01]  /*dbc50*/  STL [R1+0x2378], R13 ;  /* 0x0023780d01007387 */ /* 0x0001e20000100800 */
[----:B---3--:R-:W-:-:S03]  /*dbc60*/  IMAD.X R12, R12, 0x1, R0, P1 ;  /* 0x000000010c0c7824 */ /* 0x008fc600008e0600 */
[----:B0-----:R-:W2:Y:S04]  /*dbc70*/  LDL.LU R13, [R1+0x2384] ;  /* 0x00238400010d7983 */ /* 0x001ea80000300800 */
        /* <DEDUP_REMOVED lines=59> */
[----:B------:R-:W-:Y:S01]  /*dc030*/  STL [R1+0x236c], R20 ;  /* 0x00236c1401007387 */ /* 0x000fe20000100800 */
[-C--:B------:R-:W-:Y:S01]  /*dc040*/  IADD3 R23, P0, R23, R28.reuse, RZ ;  /* 0x0000001c17177210 */ /* 0x080fe20007f1e0ff */
[--C-:B------:R-:W-:Y:S01]  /*dc050*/  IMAD.X R10, R10, 0x1, R0.reuse, P4 ;  /* 0x000000010a0a7824 */ /* 0x100fe200020e0600 */
        /* <DEDUP_REMOVED lines=228> */
[----:B0-----:R-:W3:Y:S01]  /*dcea0*/  LDL.LU R12, [R1+0x21d0] ;  /* 0x0021d000010c7983 */ /* 0x001ee20000300800 */
[----:B------:R-:W-:-:S03]  /*dceb0*/  IMAD.X R19, R19, 0x1, R0, P1 ;  /* 0x0000000113137824 */ /* 0x000fc600008e0600 */
        /* <DEDUP_REMOVED lines=39> */
[----:B0-----:R-:W3:Y:S01]  /*dd130*/  LDL.LU R12, [R1+0x21a4] ;  /* 0x0021a400010c7983 */ /* 0x001ee20000300800 */
[-C--:B------:R-:W-:Y:S01]  /*dd140*/  IADD3 R20, P5, R20, R28.reuse, RZ ;  /* 0x0000001c14147210 */ /* 0x080fe20007fbe0ff */
[--C-:B------:R-:W-:Y:S02]  /*dd150*/  IMAD.X R21, R21, 0x1, R0.reuse, P3 ;  /* 0x0000000115157824 */ /* 0x100fe400018e0600 */
[----:B------:R-:W3:Y:S01]  /*dd160*/  LDL.LU R19, [R1+0x2170] ;  /* 0x0021700001137983 */ /* 0x000ee20000300800 */
[-C--:B------:R-:W-:Y:S01]  /*dd170*/  IADD3 R22, P3, R22, R28.reuse, RZ ;  /* 0x0000001c16167210 */ /* 0x080fe20007f7e0ff */
[----:B------:R0:W-:Y:S04]  /*dd180*/  STL [R1+0x21fc], R9 ;  /* 0x0021fc0901007387 */ /* 0x0001e80000100800 */
        /* <DEDUP_REMOVED lines=47> */
[----:B------:R-:W-:-:S03]  /*dd480*/  IADD3 R19, P0, R19, R28, RZ ;  /* 0x0000001c13137210 */ /* 0x000fc60007f1e0ff */
[----:B------:R0:W-:Y:S04]  /*dd490*/  STL [R1+0x21a4], R12 ;  /* 0x0021a40c01007387 */ /* 0x0001e80000100800 */
        /* <DEDUP_REMOVED lines=39> */
[--C-:B------:R-:W-:Y:S01]  /*dd710*/  IMAD.X R20, R20, 0x1, R0.reuse, P2 ;  /* 0x0000000114147824 */ /* 0x100fe200010e0600 */
        /* <DEDUP_REMOVED lines=219> */
[----:B0-----:R-:W2:Y:S01]  /*de4d0*/  LDL.LU R13, [R1+0x2024] ;  /* 0x00202400010d7983 */ /* 0x001ea20000300800 */
[----:B---3--:R-:W-:-:S03]  /*de4e0*/  IMAD.X R12, R12, 0x1, R0, P6 ;  /* 0x000000010c0c7824 */ /* 0x008fc600030e0600 */
[----:B------:R-:W-:Y:S04]  /*de4f0*/  STL [R1+0x204c], R18 ;  /* 0x00204c1201007387 */ /* 0x000fe80000100800 */
        /* <DEDUP_REMOVED lines=38> */
[----:B------:R0:W-:Y:S04]  /*de760*/  STL [R1+0x2024], R13 ;  /* 0x0020240d01007387 */ /* 0x0001e80000100800 */
        /* <DEDUP_REMOVED lines=22> */
[--C-:B------:R-:W-:Y:S02]  /*de8d0*/  IMAD.X R23, R23, 0x1, R0.reuse, P3 ;  /* 0x0000000117177824 */ /* 0x100fe400018e0600 */
[----:B0-----:R-:W4:Y:S01]  /*de8e0*/  LDL.LU R29, [R1+0x1fac] ;  /* 0x001fac00011d7983 */ /* 0x001f220000300800 */
        /* <DEDUP_REMOVED lines=27> */
[----:B------:R-:W-:-:S05]  /*deaa0*/  IADD3 R18, P6, R18, R28, RZ ;  /* 0x0000001c12127210 */ /* 0x000fca0007fde0ff */
[----:B------:R-:W-:Y:S01]  /*deab0*/  STL [R1+0x1fa0], R18 ;  /* 0x001fa01201007387 */ /* 0x000fe20000100800 */
[----:B--2---:R-:W-:-:S05]  /*deac0*/  IADD3 R13, P5, R13, R28, RZ ;  /* 0x0000001c0d0d7210 */ /* 0x004fca0007fbe0ff */
[----:B------:R0:W-:Y:S04]  /*dead0*/  STL [R1+0x1f98], R13 ;  /* 0x001f980d01007387 */ /* 0x0001e80000100800 */
[----:B0-----:R-:W2:Y:S01]  /*deae0*/  LDL.LU R13, [R1+0x1fa4] ;  /* 0x001fa400010d7983 */ /* 0x001ea20000300800 */
[----:B---3--:R-:W-:-:S05]  /*deaf0*/  IMAD.X R12, R12, 0x1, R0, P3 ;  /* 0x000000010c0c7824 */ /* 0x008fca00018e0600 */
        /* <DEDUP_REMOVED lines=153> */
[----:B------:R-:W-:Y:S02]  /*df490*/  STL [R1+0x1f0c], R21 ;  /* 0x001f0c1501007387 */ /* 0x000fe40000100800 */
        /* <DEDUP_REMOVED lines=84> */
[----:B------:R-:W3:Y:S01]  /*df9e0*/  LDL.LU R19, [R1+0x1e3c] ;  /* 0x001e3c0001137983 */ /* 0x000ee20000300800 */
[-C--:B----4-:R-:W-:Y:S01]  /*df9f0*/  IADD3 R5, P1, R5, R28.reuse, RZ ;  /* 0x0000001c05057210 */ /* 0x090fe20007f3e0ff */
[--C-:B------:R-:W-:Y:S01]  /*dfa00*/  IMAD.X R20, R20, 0x1, R0.reuse, P0 ;  /* 0x0000000114147824 */ /* 0x100fe200000e0600 */
[----:B------:R-:W-:Y:S01]  /*dfa10*/  IADD3 R21, P0, R21, R28, RZ ;  /* 0x0000001c15157210 */ /* 0x000fe20007f1e0ff */
[----:B------:R-:W-:-:S02]  /*dfa20*/  IMAD.X R22, R22, 0x1, R0, P4 ;  /* 0x0000000116167824 */ /* 0x000fc400020e0600 */
[----:B------:R0:W-:Y:S04]  /*dfa30*/  STL [R1+0x1e68], R5 ;  /* 0x001e680501007387 */ /* 0x0001e80000100800 */
        /* <DEDUP_REMOVED lines=116> */
[----:B------:R-:W-:Y:S01]  /*e0180*/  STL [R1+0x1dc0], R25 ;  /* 0x001dc01901007387 */ /* 0x000fe20000100800 */
[-C--:B------:R-:W-:Y:S01]  /*e0190*/  IADD3 R18, P4, R18, R28.reuse, RZ ;  /* 0x0000001c12127210 */ /* 0x080fe20007f9e0ff */
[----:B------:R-:W-:Y:S01]  /*e01a0*/  STL [R1+0x1dec], R24 ;  /* 0x001dec1801007387 */ /* 0x000fe20000100800 */
[----:B------:R-:W-:Y:S02]  /*e01b0*/  STL [R1+0x1db8], R16 ;  /* 0x001db81001007387 */ /* 0x000fe40000100800 */
[----:B------:R0:W-:Y:S02]  /*e01c0*/  STL [R1+0x1ddc], R5 ;  /* 0x001ddc0501007387 */ /* 0x0001e40000100800 */
[----:B------:R-:W-:Y:S01]  /*e01d0*/  STL [R1+0x1de4], R17 ;  /* 0x001de41101007387 */ /* 0x000fe20000100800 */
        /* <DEDUP_REMOVED lines=17> */
[----:B---3--:R-:W-:Y:S01]  /*e02f0*/  IMAD.X R12, R12, 0x1, R0, P2 ;  /* 0x000000010c0c7824 */ /* 0x008fe200010e0600 */
[----:B------:R-:W-:-:S04]  /*e0300*/  IADD3 R19, P2, R19, R28, RZ ;  /* 0x0000001c13137210 */ /* 0x000fc80007f5e0ff */
        /* <DEDUP_REMOVED lines=39> */
[----:B------:R-:W2:Y:S01]  /*e0580*/  LDL.LU R19, [R1+0x1d44] ;  /* 0x001d440001137983 */ /* 0x000ea20000300800 */
[-C--:B---3--:R-:W-:Y:S01]  /*e0590*/  IADD3 R12, P6, R12, R28.reuse, RZ ;  /* 0x0000001c0c0c7210 */ /* 0x088fe20007fde0ff */
[--C-:B------:R-:W-:Y:S01]  /*e05a0*/  IMAD.X R20, R20, 0x1, R0.reuse, P5 ;  /* 0x0000000114147824 */ /* 0x100fe200028e0600 */
[-C--:B------:R-:W-:Y:S01]  /*e05b0*/  IADD3 R21, P5, R21, R28.reuse, RZ ;  /* 0x0000001c15157210 */ /* 0x080fe20007fbe0ff */
[--C-:B------:R-:W-:Y:S02]  /*e05c0*/  IMAD.X R22, R22, 0x1, R0.reuse, P3 ;  /* 0x0000000116167824 */ /* 0x100fe400018e0600 */
        /* <DEDUP_REMOVED lines=48> */
[----:B------:R-:W-:-:S04]  /*e08d0*/  IMAD.X R19, R19, 0x1, R0, P0 ;  /* 0x0000000113137824 */ /* 0x000fc800000e0600 */
[----:B------:R0:W-:Y:S04]  /*e08e0*/  STL [R1+0x1d18], R13 ;  /* 0x001d180d01007387 */ /* 0x0001e80000100800 */
[----:B0-----:R-:W2:Y:S01]  /*e08f0*/  LDL.LU R13, [R1+0x1d24] ;  /* 0x001d2400010d7983 */ /* 0x001ea20000300800 */
[----:B------:R-:W2:Y:S02]  /*e0900*/  LDL.LU R20, [R1+0x1cf0] ;  /* 0x001cf00001147983 */ /* 0x000ea40000300800 */
[----:B------:R-:W2:Y:S01]  /*e0910*/  LDL.LU R21, [R1+0x1d1c] ;  /* 0x001d1c0001157983 */ /* 0x000ea20000300800 */
[----:B---3--:R-:W-:Y:S01]  /*e0920*/  IADD3 R12, P0, R12, R28, RZ ;  /* 0x0000001c0c0c7210 */ /* 0x008fe20007f1e0ff */
[----:B------:R-:W-:Y:S01]  /*e0930*/  STL [R1+0x1d44], R19 ;  /* 0x001d441301007387 */ /* 0x000fe20000100800 */
[----:B------:R-:W3:Y:S03]  /*e0940*/  LDL.LU R22, [R1+0x1ce8] ;  /* 0x001ce80001167983 */ /* 0x000ee60000300800 */
[----:B------:R0:W-:Y:S01]  /*e0950*/  STL [R1+0x1d10], R12 ;  /* 0x001d100c01007387 */ /* 0x0001e20000100800 */
        /* <DEDUP_REMOVED lines=33> */
[----:B------:R-:W-:Y:S01]  /*e0b70*/  IADD3 R20, P3, R20, R28, RZ ;  /* 0x0000001c14147210 */ /* 0x000fe20007f7e0ff */
[----:B------:R-:W-:-:S03]  /*e0b80*/  IMAD.X R21, R21, 0x1, R0, P2 ;  /* 0x0000000115157824 */ /* 0x000fc600010e0600 */
[----:B------:R0:W-:Y:S01]  /*e0b90*/  STL [R1+0x1d24], R13 ;  /* 0x001d240d01007387 */ /* 0x0001e20000100800 */
[-C--:B---3--:R-:W-:Y:S01]  /*e0ba0*/  IADD3 R22, P2, R22, R28.reuse, RZ ;  /* 0x0000001c16167210 */ /* 0x088fe20007f5e0ff */
        /* <DEDUP_REMOVED lines=123> */
[----:B------:R-:W-:Y:S02]  /*e1360*/  STL [R1+0x1c6c], R18 ;  /* 0x001c6c1201007387 */ /* 0x000fe40000100800 */
[----:B---3--:R-:W-:-:S05]  /*e1370*/  IMAD.X R12, R12, 0x1, R0, P0 ;  /* 0x000000010c0c7824 */ /* 0x008fca00000e0600 */
[----:B------:R0:W-:Y:S04]  /*e1380*/  STL [R1+0x1c64], R12 ;  /* 0x001c640c01007387 */ /* 0x0001e80000100800 */
        /* <DEDUP_REMOVED lines=242> */
[-C--:B------:R-:W-:Y:S01]  /*e22b0*/  IADD3 R20, P5, R20, R28.reuse, RZ ;  /* 0x0000001c14147210 */ /* 0x080fe20007fbe0ff */
[----:B------:R-:W-:Y:S01]  /*e22c0*/  IMAD.X R21, R21, 0x1, R0, P3 ;  /* 0x0000000115157824 */ /* 0x000fe200018e0600 */
[----:B------:R-:W-:-:S02]  /*e22d0*/  IADD3 R22, P3, R22, R28, RZ ;  /* 0x0000001c16167210 */ /* 0x000fc40007f7e0ff */
[----:B------:R0:W-:Y:S04]  /*e22e0*/  STL [R1+0x1b34], R8 ;  /* 0x001b340801007387 */ /* 0x0001e80000100800 */
        /* <DEDUP_REMOVED lines=87> */
[----:B------:R-:W3:Y:S01]  /*e2860*/  LDL.LU R19, [R1+0x1a5c] ;  /* 0x001a5c0001137983 */ /* 0x000ee20000300800 */
[-C--:B----4-:R-:W-:Y:S01]  /*e2870*/  IADD3 R5, P3, R5, R28.reuse, RZ ;  /* 0x0000001c05057210 */ /* 0x090fe20007f7e0ff */
[--C-:B------:R-:W-:Y:S01]  /*e2880*/  IMAD.X R20, R20, 0x1, R0.reuse, P2 ;  /* 0x0000000114147824 */ /* 0x100fe200010e0600 */
[-C--:B------:R-:W-:Y:S01]  /*e2890*/  IADD3 R21, P2, R21, R28.reuse, RZ ;  /* 0x0000001c15157210 */ /* 0x080fe20007f5e0ff */
[--C-:B------:R-:W-:Y:S02]  /*e28a0*/  IMAD.X R22, R22, 0x1, R0.reuse, P1 ;  /* 0x0000000116167824 */ /* 0x100fe400008e0600 */
        /* <DEDUP_REMOVED lines=88> */
[----:B------:R-:W3:Y:S02]  /*e2e30*/  LDL.LU R19, [R1+0x19b0] ;  /* 0x0019b00001137983 */ /* 0x000ee40000300800 */
[--C-:B------:R-:W-:Y:S01]  /*e2e40*/  IMAD.X R9, R9, 0x1, R0.reuse, P1 ;  /* 0x0000000109097824 */ /* 0x100fe200008e0600 */
[-C--:B------:R-:W-:Y:S01]  /*e2e50*/  IADD3 R20, P1, R20, R28.reuse, RZ ;  /* 0x0000001c14147210 */ /* 0x080fe20007f3e0ff */
[----:B------:R-:W-:Y:S01]  /*e2e60*/  IMAD.X R21, R21, 0x1, R0, P0 ;  /* 0x0000000115157824 */ /* 0x000fe200000e0600 */
[----:B------:R-:W-:-:S02]  /*e2e70*/  IADD3 R22, P0, R22, R28, RZ ;  /* 0x0000001c16167210 */ /* 0x000fc40007f1e0ff */
        /* <DEDUP_REMOVED lines=51> */
[----:B------:R-:W3:Y:S02]  /*e31b0*/  LDL.LU R20, [R1+0x19bc] ;  /* 0x0019bc0001147983 */ /* 0x000ee40000300800 */
[----:B------:R-:W-:Y:S02]  /*e31c0*/  IMAD.X R9, R9, 0x1, R0, P3 ;  /* 0x0000000109097824 */ /* 0x000fe400018e0600 */
        /* <DEDUP_REMOVED lines=92> */
[----:B------:R-:W2:Y:S02]  /*e3790*/  LDL.LU R21, [R1+0x193c] ;  /* 0x00193c0001157983 */ /* 0x000ea40000300800 */
[----:B------:R-:W-:Y:S01]  /*e37a0*/  STL [R1+0x1964], R19 ;  /* 0x0019641301007387 */ /* 0x000fe20000100800 */
[----:B------:R-:W2:Y:S01]  /*e37b0*/  LDL.LU R22, [R1+0x1908] ;  /* 0x0019080001167983 */ /* 0x000ea20000300800 */
[----:B---3--:R-:W-:-:S05]  /*e37c0*/  IADD3 R12, P2, R12, R28, RZ ;  /* 0x0000001c0c0c7210 */ /* 0x008fca0007f5e0ff */
        /* <DEDUP_REMOVED lines=34> */
[-C--:B------:R-:W-:Y:S01]  /*e39f0*/  IADD3 R20, P6, R20, R28.reuse, RZ ;  /* 0x0000001c14147210 */ /* 0x080fe20007fde0ff */
[----:B------:R-:W-:Y:S01]  /*e3a00*/  IMAD.X R21, R21, 0x1, R0, P5 ;  /* 0x0000000115157824 */ /* 0x000fe200028e0600 */
[----:B------:R-:W-:-:S02]  /*e3a10*/  IADD3 R22, P5, R22, R28, RZ ;  /* 0x0000001c16167210 */ /* 0x000fc40007fbe0ff */
[----:B------:R0:W-:Y:S01]  /*e3a20*/  STL [R1+0x1944], R13 ;  /* 0x0019440d01007387 */ /* 0x0001e20000100800 */
[--C-:B---3--:R-:W-:Y:S01]  /*e3a30*/  IMAD.X R23, R23, 0x1, R0.reuse, P3 ;  /* 0x0000000117177824 */ /* 0x108fe200018e0600 */
[-C--:B------:R-:W-:Y:S01]  /*e3a40*/  IADD3 R10, P3, R10, R28.reuse, RZ ;  /* 0x0000001c0a0a7210 */ /* 0x080fe20007f7e0ff */
[--C-:B------:R-:W-:Y:S01]  /*e3a50*/  IMAD.X R11, R11, 0x1, R0.reuse, P2 ;  /* 0x000000010b0b7824 */ /* 0x100fe200010e0600 */
[----:B0-----:R-:W2:Y:S01]  /*e3a60*/  LDL.LU R13, [R1+0x18e4] ;  /* 0x0018e400010d7983 */ /* 0x001ea20000300800 */
        /* <DEDUP_REMOVED lines=20> */
[-C--:B------:R-:W-:Y:S01]  /*e3bb0*/  IADD3 R18, P6, R18, R28.reuse, RZ ;  /* 0x0000001c12127210 */ /* 0x080fe20007fde0ff */
[----:B------:R-:W-:Y:S02]  /*e3bc0*/  STL [R1+0x1914], R24 ;  /* 0x0019141801007387 */ /* 0x000fe40000100800 */
[----:B------:R-:W-:Y:S01]  /*e3bd0*/  STL [R1+0x18e0], R16 ;  /* 0x0018e01001007387 */ /* 0x000fe20000100800 */
[----:B------:R0:W-:Y:S01]  /*e3be0*/  STL [R1+0x1904], R12 ;  /* 0x0019040c01007387 */ /* 0x0001e20000100800 */
[----:B------:R-:W-:Y:S03]  /*e3bf0*/  STL [R1+0x190c], R17 ;  /* 0x00190c1101007387 */ /* 0x000fe60000100800 */
[----:B0-----:R-:W3:Y:S01]  /*e3c00*/  LDL.LU R12, [R1+0x18b0] ;  /* 0x0018b000010c7983 */ /* 0x001ee20000300800 */
[----:B------:R-:W-:-:S03]  /*e3c10*/  IADD3 R9, P5, R9, R28, RZ ;  /* 0x0000001c09097210 */ /* 0x000fc60007fbe0ff */
        /* <DEDUP_REMOVED lines=157> */
[-C--:B------:R-:W-:Y:S02]  /*e45f0*/  IADD3 R10, P0, R10, R28.reuse, RZ ;  /* 0x0000001c0a0a7210 */ /* 0x080fe40007f1e0ff */
        /* <DEDUP_REMOVED lines=420> */
[----:B------:R-:W3:Y:S02]  /*e6040*/  LDL.LU R21, [R1+0x3868] ;  /* 0x0038680001157983 */ /* 0x000ee40000300800 */
[----:B------:R-:W-:Y:S01]  /*e6050*/  IMAD.X R9, R9, 0x1, R0, P6 ;  /* 0x0000000109097824 */ /* 0x000fe200030e0600 */
        /* <DEDUP_REMOVED lines=44> */
[----:B------:R-:W-:Y:S01]  /*e6320*/  IADD3 R15, P6, R15, R28, RZ ;  /* 0x0000001c0f0f7210 */ /* 0x000fe20007fde0ff */
[----:B0-----:R-:W3:Y:S01]  /*e6330*/  LDL.LU R12, [R1+0x38c0] ;  /* 0x0038c000010c7983 */ /* 0x001ee20000300800 */
[----:B------:R-:W-:Y:S02]  /*e6340*/  STL [R1+0x3824], R20 ;  /* 0x0038241401007387 */ /* 0x000fe40000100800 */
[----:B------:R-:W-:Y:S02]  /*e6350*/  STL [R1+0x3868], R21 ;  /* 0x0038681501007387 */ /* 0x000fe40000100800 */
[----:B------:R-:W-:Y:S01]  /*e6360*/  STL [R1+0x382c], R22 ;  /* 0x00382c1601007387 */ /* 0x000fe20000100800 */
        /* <DEDUP_REMOVED lines=84> */
[----:B---3--:R-:W-:-:S03]  /*e68b0*/  IMAD.X R22, R22, 0x1, R0, P6 ;  /* 0x0000000116167824 */ /* 0x008fc600030e0600 */
[----:B0-----:R-:W2:Y:S01]  /*e68c0*/  LDL.LU R13, [R1+0x38fc] ;  /* 0x0038fc00010d7983 */ /* 0x001ea20000300800 */
[----:B------:R0:W-:Y:S01]  /*e68d0*/  STL [R1+0x38e0], R25 ;  /* 0x0038e01901007387 */ /* 0x0001e20000100800 */
[-C--:B------:R-:W-:Y:S01]  /*e68e0*/  IADD3 R23, P6, R23, R28.reuse, RZ ;  /* 0x0000001c17177210 */ /* 0x080fe20007fde0ff */
[--C-:B------:R-:W-:Y:S01]  /*e68f0*/  IMAD.X R10, R10, 0x1, R0.reuse, P5 ;  /* 0x000000010a0a7824 */ /* 0x100fe200028e0600 */
[-C--:B------:R-:W-:Y:S01]  /*e6900*/  IADD3 R11, P5, R11, R28.reuse, RZ ;  /* 0x0000001c0b0b7210 */ /* 0x080fe20007fbe0ff */
[--C-:B------:R-:W-:Y:S01]  /*e6910*/  IMAD.X R14, R14, 0x1, R0.reuse, P3 ;  /* 0x000000010e0e7824 */ /* 0x100fe200018e0600 */
[-C--:B------:R-:W-:Y:S01]  /*e6920*/  IADD3 R15, P3, R15, R28.reuse, RZ ;  /* 0x0000001c0f0f7210 */ /* 0x080fe20007f7e0ff */
[--C-:B------:R-:W-:Y:S01]  /*e6930*/  IMAD.X R26, R26, 0x1, R0.reuse, P2 ;  /* 0x000000011a1a7824 */ /* 0x100fe200010e0600 */
[----:B0-----:R0:W5:Y:S01]  /*e6940*/  LDL.LU R25, [R1+0x42ec] ;  /* 0x0042ec0001197983 */ /* 0x0011620000300800 */
        /* <DEDUP_REMOVED lines=20> */
[----:B------:R-:W-:Y:S01]  /*e6a90*/  IADD3 R9, P4, R9, R28, RZ ;  /* 0x0000001c09097210 */ /* 0x000fe20007f9e0ff */
[----:B-1----:R-:W3:Y:S01]  /*e6aa0*/  LDL.LU R12, [R1+0x3940] ;  /* 0x00394000010c7983 */ /* 0x002ee20000300800 */
[----:B------:R-:W-:Y:S03]  /*e6ab0*/  STL [R1+0x3918], R18 ;  /* 0x0039181201007387 */ /* 0x000fe60000100800 */
[----:B------:R1:W-:Y:S04]  /*e6ac0*/  STL [R1+0x3920], R9 ;  /* 0x0039200901007387 */ /* 0x0003e80000100800 */
[----:B-1----:R-:W3:Y:S01]  /*e6ad0*/  LDL.LU R9, [R1+0x3904] ;  /* 0x0039040001097983 */ /* 0x002ee20000300800 */
[----:B----4-:R-:W-:-:S05]  /*e6ae0*/  IMAD.X R5, R5, 0x1, R0, P6 ;  /* 0x0000000105057824 */ /* 0x010fca00030e0600 */
[----:B------:R1:W-:Y:S04]  /*e6af0*/  STL [R1+0x38e4], R5 ;  /* 0x0038e40501007387 */ /* 0x0003e80000100800 */
[----:B-1----:R-:W4:Y:S01]  /*e6b00*/  LDL.LU R5, [R1+0x3948] ;  /* 0x0039480001057983 */ /* 0x002f220000300800 */
[----:B------:R-:W-:-:S05]  /*e6b10*/  IADD3 R8, P6, R8, R28, RZ ;  /* 0x0000001c08087210 */ /* 0x000fca0007fde0ff */
[----:B------:R1:W-:Y:S04]  /*e6b20*/  STL [R1+0x3928], R8 ;  /* 0x0039280801007387 */ /* 0x0003e80000100800 */
[----:B-1----:R-:W4:Y:S01]  /*e6b30*/  LDL.LU R8, [R1+0x390c] ;  /* 0x00390c0001087983 */ /* 0x002f220000300800 */
[----:B------:R-:W-:-:S05]  /*e6b40*/  IMAD.X R4, R4, 0x1, R0, P5 ;  /* 0x0000000104047824 */ /* 0x000fca00028e0600 */
        /* <DEDUP_REMOVED lines=8> */
[----:B------:R-:W-:Y:S01]  /*e6bd0*/  IADD3 R19, P3, R19, R28, RZ ;  /* 0x0000001c13137210 */ /* 0x000fe20007f7e0ff */
[----:B------:R-:W4:Y:S02]  /*e6be0*/  LDL.LU R20, [R1+0x3960] ;  /* 0x0039600001147983 */ /* 0x000f240000300800 */
[----:B------:R-:W4:Y:S02]  /*e6bf0*/  LDL.LU R21, [R1+0x3924] ;  /* 0x0039240001157983 */ /* 0x000f240000300800 */
[----:B------:R1:W-:Y:S01]  /*e6c00*/  STL [R1+0x3938], R19 ;  /* 0x0039381301007387 */ /* 0x0003e20000100800 */
[----:B------:R-:W4:Y:S02]  /*e6c10*/  LDL.LU R22, [R1+0x3968] ;  /* 0x0039680001167983 */ /* 0x000f240000300800 */
[----:B--2---:R-:W-:-:S05]  /*e6c20*/  IMAD.X R13, R13, 0x1, R0, P2 ;  /* 0x000000010d0d7824 */ /* 0x004fca00010e0600 */
        /* <DEDUP_REMOVED lines=12> */
[----:B-1----:R-:W4:Y:S01]  /*e6cf0*/  LDL.LU R19, [R1+0x3998] ;  /* 0x0039980001137983 */ /* 0x002f220000300800 */
[----:B--2---:R-:W2:Y:S01]  /*e6d00*/  LDL.LU R13, [R1+0x395c] ;  /* 0x00395c00010d7983 */ /* 0x004ea20000300800 */
[----:B---3--:R-:W-:-:S05]  /*e6d10*/  IADD3 R12, P2, R12, R28, RZ ;  /* 0x0000001c0c0c7210 */ /* 0x008fca0007f5e0ff */
[----:B------:R1:W-:Y:S01]  /*e6d20*/  STL [R1+0x3940], R12 ;  /* 0x0039400c01007387 */ /* 0x0003e20000100800 */
[----:B------:R-:W-:-:S03]  /*e6d30*/  IMAD.X R9, R9, 0x1, R0, P1 ;  /* 0x0000000109097824 */ /* 0x000fc600008e0600 */
[----:B-1----:R-:W3:Y:S04]  /*e6d40*/  LDL.LU R12, [R1+0x39a0] ;  /* 0x0039a000010c7983 */ /* 0x002ee80000300800 */
[----:B------:R1:W-:Y:S04]  /*e6d50*/  STL [R1+0x3904], R9 ;  /* 0x0039040901007387 */ /* 0x0003e80000100800 */
[----:B-1----:R-:W2:Y:S01]  /*e6d60*/  LDL.LU R9, [R1+0x3964] ;  /* 0x0039640001097983 */ /* 0x002ea20000300800 */
[----:B----4-:R-:W-:-:S05]  /*e6d70*/  IADD3 R5, P1, R5, R28, RZ ;  /* 0x0000001c05057210 */ /* 0x010fca0007f3e0ff */
[----:B------:R1:W-:Y:S04]  /*e6d80*/  STL [R1+0x3948], R5 ;  /* 0x0039480501007387 */ /* 0x0003e80000100800 */
[----:B-1----:R-:W4:Y:S01]  /*e6d90*/  LDL.LU R5, [R1+0x39a8] ;  /* 0x0039a80001057983 */ /* 0x002f220000300800 */
[----:B------:R-:W-:-:S05]  /*e6da0*/  IMAD.X R8, R8, 0x1, R0, P0 ;  /* 0x0000000108087824 */ /* 0x000fca00000e0600 */
[----:B------:R1:W-:Y:S04]  /*e6db0*/  STL [R1+0x390c], R8 ;  /* 0x00390c0801007387 */ /* 0x0003e80000100800 */
[----:B-1----:R-:W2:Y:S01]  /*e6dc0*/  LDL.LU R8, [R1+0x396c] ;  /* 0x00396c0001087983 */ /* 0x002ea20000300800 */
[----:B------:R-:W-:-:S05]  /*e6dd0*/  IADD3 R4, P0, R4, R28, RZ ;  /* 0x0000001c04047210 */ /* 0x000fca0007f1e0ff */
[----:B------:R1:W-:Y:S04]  /*e6de0*/  STL [R1+0x3950], R4 ;  /* 0x0039500401007387 */ /* 0x0003e80000100800 */
[----:B-1----:R-:W2:Y:S01]  /*e6df0*/  LDL.LU R4, [R1+0x39b0] ;  /* 0x0039b00001047983 */ /* 0x002ea20000300800 */
[----:B------:R-:W-:-:S05]  /*e6e00*/  IMAD.X R29, R29, 0x1, R0, P4 ;  /* 0x000000011d1d7824 */ /* 0x000fca00020e0600 */
[----:B------:R1:W-:Y:S04]  /*e6e10*/  STL [R1+0x3914], R29 ;  /* 0x0039141d01007387 */ /* 0x0003e80000100800 */
[----:B-1----:R-:W2:Y:S01]  /*e6e20*/  LDL.LU R29, [R1+0x3974] ;  /* 0x00397400011d7983 */ /* 0x002ea20000300800 */
[----:B------:R-:W-:-:S03]  /*e6e30*/  IADD3 R2, P4, R2, R28, RZ ;  /* 0x0000001c02027210 */ /* 0x000fc60007f9e0ff */
[----:B------:R-:W2:Y:S04]  /*e6e40*/  LDL.LU R28, [R1+0x391c] ;  /* 0x00391c00011c7983 */ /* 0x000ea80000300800 */
[----:B------:R1:W-:Y:S04]  /*e6e50*/  STL [R1+0x3958], R2 ;  /* 0x0039580201007387 */ /* 0x0003e80000100800 */
[----:B-1----:R-:W3:Y:S01]  /*e6e60*/  LDL.LU R2, [R1+0x39b8] ;  /* 0x0039b80001027983 */ /* 0x002ee20000300800 */
[--C-:B------:R-:W-:Y:S02]  /*e6e70*/  IMAD.X R21, R21, 0x1, R0.reuse, P5 ;  /* 0x0000000115157824 */ /* 0x100fe400028e0600 */
[----:B------:R-:W-:-:S02]  /*e6e80*/  IMAD.X R23, R23, 0x1, R0, P3 ;  /* 0x0000000117177824 */ /* 0x000fc400018e0600 */
[--C-:B------:R-:W-:Y:S02]  /*e6e90*/  IMAD.X R11, R11, 0x1, R0.reuse, P2 ;  /* 0x000000010b0b7824 */ /* 0x100fe400010e0600 */
[--C-:B------:R-:W-:Y:S02]  /*e6ea0*/  IMAD.X R15, R15, 0x1, R0.reuse, P1 ;  /* 0x000000010f0f7824 */ /* 0x100fe400008e0600 */
[--C-:B------:R-:W-:Y:S02]  /*e6eb0*/  IMAD.X R27, R27, 0x1, R0.reuse, P0 ;  /* 0x000000011b1b7824 */ /* 0x100fe400000e0600 */
[--C-:B------:R-:W-:Y:S02]  /*e6ec0*/  IMAD.X R16, R16, 0x1, R0.reuse, P4 ;  /* 0x0000000110107824 */ /* 0x100fe400020e0600 */
[----:B--2---:R-:W-:-:S05]  /*e6ed0*/  IMAD.X R28, R28, 0x1, R0, P6 ;  /* 0x000000011c1c7824 */ /* 0x004fca00030e0600 */
[----:B------:R1:W-:Y:S02]  /*e6ee0*/  STL [R1+0x391c], R28 ;  /* 0x00391c1c01007387 */ /* 0x0003e40000100800 */
[----:B-1----:R-:W-:-:S04]  /*e6ef0*/  IMAD.MOV.U32 R28, RZ, RZ, c[0x0][0x18c] ;  /* 0x00006300ff1c7624 */ /* 0x002fc800078e00ff */
[----:B------:R-:W-:-:S04]  /*e6f00*/  IMAD.SHL.U32 R28, R28, 0x80, RZ ;  /* 0x000000801c1c7824 */ /* 0x000fc800078e00ff */
[----:B------:R-:W-:-:S05]  /*e6f10*/  IMAD.SHL.U32 R28, R28, 0x2, RZ ;  /* 0x000000021c1c7824 */ /* 0x000fca00078e00ff */
[-C--:B------:R-:W-:Y:S02]  /*e6f20*/  IADD3 R20, P6, R20, R28.reuse, RZ ;  /* 0x0000001c14147210 */ /* 0x080fe40007fde0ff */
[-C--:B------:R-:W-:Y:S02]  /*e6f30*/  IADD3 R22, P5, R22, R28.reuse, RZ ;  /* 0x0000001c16167210 */ /* 0x080fe40007fbe0ff */
[-C--:B------:R-:W-:Y:S02]  /*e6f40*/  IADD3 R10, P3, R10, R28.reuse, RZ ;  /* 0x0000001c0a0a7210 */ /* 0x080fe40007f7e0ff */
[-C--:B------:R-:W-:Y:S01]  /*e6f50*/  IADD3 R14, P2, R14, R28.reuse, RZ ;  /* 0x0000001c0e0e7210 */ /* 0x080fe20007f5e0ff */
[----:B------:R-:W-:Y:S01]  /*e6f60*/  STL [R1+0x3960], R20 ;  /* 0x0039601401007387 */ /* 0x000fe20000100800 */
[----:B------:R-:W-:Y:S02]  /*e6f70*/  STL [R1+0x3924], R21 ;  /* 0x0039241501007387 */ /* 0x000fe40000100800 */
[----:B------:R-:W-:Y:S02]  /*e6f80*/  STL [R1+0x3968], R22 ;  /* 0x0039681601007387 */ /* 0x000fe40000100800 */
[----:B------:R-:W-:Y:S01]  /*e6f90*/  STL [R1+0x392c], R23 ;  /* 0x00392c1701007387 */ /* 0x000fe20000100800 */
[-C--:B------:R-:W-:Y:S01]  /*e6fa0*/  IADD3 R26, P1, R26, R28.reuse, RZ ;  /* 0x0000001c1a1a7210 */ /* 0x080fe20007f3e0ff */
[----:B------:R-:W-:Y:S01]  /*e6fb0*/  STL [R1+0x3970], R10 ;  /* 0x0039700a01007387 */ /* 0x000fe20000100800 */
[----:B------:R-:W-:Y:S01]  /*e6fc0*/  STL [R1+0x3934], R11 ;  /* 0x0039340b01007387 */ /* 0x000fe20000100800 */
[-C--:B------:R-:W-:Y:S01]  /*e6fd0*/  IADD3 R24, P0, R24, R28.reuse, RZ ;  /* 0x0000001c18187210 */ /* 0x080fe20007f1e0ff */
[----:B------:R-:W-:Y:S01]  /*e6fe0*/  STL [R1+0x3978], R14 ;  /* 0x0039780e01007387 */ /* 0x000fe20000100800 */
[----:B------:R-:W-:Y:S01]  /*e6ff0*/  STL [R1+0x393c], R15 ;  /* 0x00393c0f01007387 */ /* 0x000fe20000100800 */
[-C--:B------:R-:W-:Y:S01]  /*e7000*/  IADD3 R17, P4, R17, R28.reuse, RZ ;  /* 0x0000001c11117210 */ /* 0x080fe20007f9e0ff */
[----:B------:R-:W-:Y:S02]  /*e7010*/  STL [R1+0x3980], R26 ;  /* 0x0039801a01007387 */ /* 0x000fe40000100800 */
[----:B------:R-:W-:Y:S02]  /*e7020*/  STL [R1+0x3944], R27 ;  /* 0x0039441b01007387 */ /* 0x000fe40000100800 */
[--C-:B------:R-:W-:Y:S01]  /*e7030*/  IMAD.X R18, R18, 0x1, R0.reuse, P6 ;  /* 0x0000000112127824 */ /* 0x100fe200030e0600 */
[----:B------:R1:W-:Y:S01]  /*e7040*/  STL [R1+0x3988], R24 ;  /* 0x0039881801007387 */ /* 0x0003e20000100800 */
[-C--:B------:R-:W-:Y:S01]  /*e7050*/  IADD3 R19, P6, R19, R28.reuse, RZ ;  /* 0x0000001c13137210 */ /* 0x080fe20007fde0ff */
[----:B------:R-:W-:Y:S02]  /*e7060*/  STL [R1+0x394c], R16 ;  /* 0x00394c1001007387 */ /* 0x000fe40000100800 */
[--C-:B------:R-:W-:Y:S01]  /*e7070*/  IMAD.X R13, R13, 0x1, R0.reuse, P5 ;  /* 0x000000010d0d7824 */ /* 0x100fe200028e0600 */
[----:B------:R-:W-:Y:S01]  /*e7080*/  STL [R1+0x3990], R17 ;  /* 0x0039901101007387 */ /* 0x000fe20000100800 */
[-C--:B---3--:R-:W-:Y:S01]  /*e7090*/  IADD3 R12, P5, R12, R28.reuse, RZ ;  /* 0x0000001c0c0c7210 */ /* 0x088fe20007fbe0ff */
[--C-:B------:R-:W-:Y:S01]  /*e70a0*/  IMAD.X R9, R9, 0x1, R0.reuse, P3 ;  /* 0x0000000109097824 */ /* 0x100fe200018e0600 */
[-C--:B----4-:R-:W-:Y:S01]  /*e70b0*/  IADD3 R5, P3, R5, R28.reuse, RZ ;  /* 0x0000001c05057210 */ /* 0x090fe20007f7e0ff */
[----:B-1----:R-:W2:Y:S01]  /*e70c0*/  LDL.LU R24, [R1+0x39c0] ;  /* 0x0039c00001187983 */ /* 0x002ea20000300800 */
[----:B------:R-:W-:Y:S02]  /*e70d0*/  STL [R1+0x3954], R18 ;  /* 0x0039541201007387 */ /* 0x000fe40000100800 */
[----:B------:R-:W-:Y:S02]  /*e70e0*/  STL [R1+0x3998], R19 ;  /* 0x0039981301007387 */ /* 0x000fe40000100800 */
[----:B------:R1:W-:Y:S02]  /*e70f0*/  STL [R1+0x395c], R13 ;  /* 0x00395c0d01007387 */ /* 0x0003e40000100800 */
[--C-:B------:R-:W-:Y:S01]  /*e7100*/  IMAD.X R8, R8, 0x1, R0.reuse, P2 ;  /* 0x0000000108087824 */ /* 0x100fe200010e0600 */
[-C--:B------:R-:W-:Y:S01]  /*e7110*/  IADD3 R4, P2, R4, R28.reuse, RZ ;  /* 0x0000001c04047210 */ /* 0x080fe20007f5e0ff */
[----:B-1----:R-:W3:Y:S01]  /*e7120*/  LDL.LU R13, [R1+0x39c8] ;  /* 0x0039c800010d7983 */ /* 0x002ee20000300800 */
[----:B------:R1:W-:Y:S02]  /*e7130*/  STL [R1+0x39a0], R12 ;  /* 0x0039a00c01007387 */ /* 0x0003e40000100800 */
[--C-:B------:R-:W-:Y:S01]  /*e7140*/  IMAD.X R29, R29, 0x1, R0.reuse, P1 ;  /* 0x000000011d1d7824 */ /* 0x100fe200008e0600 */
[----:B------:R-:W-:Y:S01]  /*e7150*/  IADD3 R2, P1, R2, R28, RZ ;  /* 0x0000001c02027210 */ /* 0x000fe20007f3e0ff */
[----:B-1----:R-:W4:Y:S01]  /*e7160*/  LDL.LU R12, [R1+0x39d0] ;  /* 0x0039d000010c7983 */ /* 0x002f220000300800 */
[----:B------:R1:W-:Y:S02]  /*e7170*/  STL [R1+0x39a8], R5 ;  /* 0x0039a80501007387 */ /* 0x0003e40000100800 */
[----:B------:R0:W-:Y:S01]  /*e7180*/  STL [R1+0x3964], R9 ;  /* 0x0039640901007387 */ /* 0x0001e20000100800 */
[----:B-1----:R-:W2:Y:S01]  /*e7190*/  LDL.LU R5, [R1+0x39d8] ;  /* 0x0039d80001057983 */ /* 0x002ea20000300800 */
[----:B0-----:R-:W2:Y:S02]  /*e71a0*/  LDL.LU R9, [R1+0x39e0] ;  /* 0x0039e00001097983 */ /* 0x001ea40000300800 */
[----:B------:R0:W-:Y:S02]  /*e71b0*/  STL [R1+0x39b0], R4 ;  /* 0x0039b00401007387 */ /* 0x0001e40000100800 */
[----:B------:R1:W-:Y:S01]  /*e71c0*/  STL [R1+0x396c], R8 ;  /* 0x00396c0801007387 */ /* 0x0003e20000100800 */
[----:B0-----:R-:W2:Y:S01]  /*e71d0*/  LDL.LU R4, [R1+0x39e8] ;  /* 0x0039e80001047983 */ /* 0x001ea20000300800 */
[----:B-1----:R-:W2:Y:S02]  /*e71e0*/  LDL.LU R8, [R1+0x39f0] ;  /* 0x0039f00001087983 */ /* 0x002ea40000300800 */
[----:B------:R-:W2:Y:S02]  /*e71f0*/  LDL.LU R28, [R1+0x397c] ;  /* 0x00397c00011c7983 */ /* 0x000ea40000300800 */
[----:B------:R0:W-:Y:S02]  /*e7200*/  STL [R1+0x3974], R29 ;  /* 0x0039741d01007387 */ /* 0x0001e40000100800 */
[----:B0-----:R-:W3:Y:S01]  /*e7210*/  LDL.LU R29, [R1+0x39f8] ;  /* 0x0039f800011d7983 */ /* 0x001ee20000300800 */
[----:B------:R0:W-:Y:S03]  /*e7220*/  STL [R1+0x39b8], R2 ;  /* 0x0039b80201007387 */ /* 0x0001e60000100800 */
        /* <DEDUP_REMOVED lines=15> */
[----:B--2---:R-:W-:-:S05]  /*e7320*/  IMAD.X R28, R28, 0x1, R0, P0 ;  /* 0x000000011c1c7824 */ /* 0x004fca00000e0600 */
[----:B------:R0:W-:Y:S02]  /*e7330*/  STL [R1+0x397c], R28 ;  /* 0x00397c1c01007387 */ /* 0x0001e40000100800 */
[----:B0-----:R-:W-:-:S04]  /*e7340*/  IMAD.MOV.U32 R28, RZ, RZ, c[0x0][0x18c] ;  /* 0x00006300ff1c7624 */ /* 0x001fc800078e00ff */
[----:B------:R-:W-:-:S04]  /*e7350*/  IMAD.SHL.U32 R28, R28, 0x80, RZ ;  /* 0x000000801c1c7824 */ /* 0x000fc800078e00ff */
[----:B------:R-:W-:-:S05]  /*e7360*/  IMAD.SHL.U32 R28, R28, 0x2, RZ ;  /* 0x000000021c1c7824 */ /* 0x000fca00078e00ff */
[----:B------:R-:W-:-:S05]  /*e7370*/  IADD3 R24, P0, R24, R28, RZ ;  /* 0x0000001c18187210 */ /* 0x000fca0007f1e0ff */
[----:B------:R0:W-:Y:S04]  /*e7380*/  STL [R1+0x39c0], R24 ;  /* 0x0039c01801007387 */ /* 0x0001e80000100800 */
[----:B0-----:R0:W5:Y:S01]  /*e7390*/  LDL.LU R24, [R1+0x42e8] ;  /* 0x0042e80001187983 */ /* 0x0011620000300800 */
[----:B------:R-:W2:Y:S02]  /*e73a0*/  LDL.LU R28, [R1+0x3984] ;  /* 0x00398400011c7983 */ /* 0x000ea40000300800 */
[----:B--2---:R-:W-:-:S05]  /*e73b0*/  IMAD.X R28, R28, 0x1, R0, P4 ;  /* 0x000000011c1c7824 */ /* 0x004fca00020e0600 */
[----:B------:R1:W-:Y:S02]  /*e73c0*/  STL [R1+0x3984], R28 ;  /* 0x0039841c01007387 */ /* 0x0003e40000100800 */
[----:B-1----:R-:W-:-:S04]  /*e73d0*/  IMAD.MOV.U32 R28, RZ, RZ, c[0x0][0x18c] ;  /* 0x00006300ff1c7624 */ /* 0x002fc800078e00ff */
[----:B------:R-:W-:-:S04]  /*e73e0*/  IMAD.SHL.U32 R28, R28, 0x80, RZ ;  /* 0x000000801c1c7824 */ /* 0x000fc800078e00ff */
[----:B------:R-:W-:-:S05]  /*e73f0*/  IMAD.SHL.U32 R28, R28, 0x2, RZ ;  /* 0x000000021c1c7824 */ /* 0x000fca00078e00ff */
[----:B---3--:R-:W-:-:S05]  /*e7400*/  IADD3 R13, P4, R13, R28, RZ ;  /* 0x0000001c0d0d7210 */ /* 0x008fca0007f9e0ff */
[----:B------:R1:W-:Y:S04]  /*e7410*/  STL [R1+0x39c8], R13 ;  /* 0x0039c80d01007387 */ /* 0x0003e80000100800 */
[----:B-1----:R0:W5:Y:S01]  /*e7420*/  LDL.LU R13, [R1+0x42e4] ;  /* 0x0042e400010d7983 */ /* 0x0021620000300800 */
[----:B------:R-:W2:Y:S02]  /*e7430*/  LDL.LU R28, [R1+0x398c] ;  /* 0x00398c00011c7983 */ /* 0x000ea40000300800 */
[----:B--2---:R-:W-:-:S05]  /*e7440*/  IMAD.X R28, R28, 0x1, R0, P6 ;  /* 0x000000011c1c7824 */ /* 0x004fca00030e0600 */
[----:B------:R1:W-:Y:S02]  /*e7450*/  STL [R1+0x398c], R28 ;  /* 0x00398c1c01007387 */ /* 0x0003e40000100800 */
[----:B-1----:R-:W-:-:S04]  /*e7460*/  IMAD.MOV.U32 R28, RZ, RZ, c[0x0][0x18c] ;  /* 0x00006300ff1c7624 */ /* 0x002fc800078e00ff */
[----:B------:R-:W-:-:S04]  /*e7470*/  IMAD.SHL.U32 R28, R28, 0x80, RZ ;  /* 0x000000801c1c7824 */ /* 0x000fc800078e00ff */
[----:B------:R-:W-:-:S05]  /*e7480*/  IMAD.SHL.U32 R28, R28, 0x2, RZ ;  /* 0x000000021c1c7824 */ /* 0x000fca00078e00ff */
[----:B----4-:R-:W-:-:S05]  /*e7490*/  IADD3 R12, P6, R12, R28, RZ ;  /* 0x0000001c0c0c7210 */ /* 0x010fca0007fde0ff */
        /* <DEDUP_REMOVED lines=8> */
[----:B------:R-:W-:-:S05]  /*e7520*/  IADD3 R5, P5, R5, R28, RZ ;  /* 0x0000001c05057210 */ /* 0x000fca0007fbe0ff */
        /* <DEDUP_REMOVED lines=30> */
[--C-:B------:R-:W-:Y:S02]  /*e7710*/  IMAD.X R2, R2, 0x1, R0.reuse, P4 ;  /* 0x0000000102027824 */ /* 0x100fe400020e0600 */
[--C-:B------:R-:W-:Y:S02]  /*e7720*/  IMAD.X R21, R21, 0x1, R0.reuse, P6 ;  /* 0x0000000115157824 */ /* 0x100fe400030e0600 */
[----:B------:R-:W-:-:S02]  /*e7730*/  IMAD.X R23, R23, 0x1, R0, P5 ;  /* 0x0000000117177824 */ /* 0x000fc400028e0600 */
        /* <DEDUP_REMOVED lines=12> */
[----:B------:R1:W-:Y:S01]  /*e7800*/  STL [R1+0x39f8], R29 ;  /* 0x0039f81d01007387 */ /* 0x0003e20000100800 */
[----:B------:R-:W-:Y:S01]  /*e7810*/  IADD3 R14, P3, R14, R28, RZ ;  /* 0x0000001c0e0e7210 */ /* 0x000fe20007f7e0ff */
[--C-:B------:R-:W-:Y:S02]  /*e7820*/  IMAD.X R27, R27, 0x1, R0.reuse, P0 ;  /* 0x000000011b1b7824 */ /* 0x100fe400000e0600 */
[--C-:B------:R-:W-:Y:S01]  /*e7830*/  IMAD.X R16, R16, 0x1, R0.reuse, P4 ;  /* 0x0000000110107824 */ /* 0x100fe200020e0600 */
[----:B-1----:R0:W5:Y:S01]  /*e7840*/  LDL.LU R29, [R1+0x42cc] ;  /* 0x0042cc00011d7983 */ /* 0x0021620000300800 */
[----:B------:R1:W-:Y:S02]  /*e7850*/  STL [R1+0x39bc], R2 ;  /* 0x0039bc0201007387 */ /* 0x0003e40000100800 */
[----:B------:R0:W-:Y:S02]  /*e7860*/  STL [R1+0x3a00], R20 ;  /* 0x003a001401007387 */ /* 0x0001e40000100800 */
[----:B------:R0:W-:Y:S01]  /*e7870*/  STL [R1+0x39c4], R21 ;  /* 0x0039c41501007387 */ /* 0x0001e20000100800 */
[----:B------:R0:W-:Y:S01]  /*e7880*/  STL [R1+0x3a08], R22 ;  /* 0x003a081601007387 */ /* 0x0001e20000100800 */
[----:B------:R0:W-:Y:S02]  /*e7890*/  STL [R1+0x39cc], R23 ;  /* 0x0039cc1701007387 */ /* 0x0001e40000100800 */
[----:B------:R0:W-:Y:S02]  /*e78a0*/  STL [R1+0x3a10], R10 ;  /* 0x003a100a01007387 */ /* 0x0001e40000100800 */
[----:B------:R0:W-:Y:S01]  /*e78b0*/  STL [R1+0x39d4], R11 ;  /* 0x0039d40b01007387 */ /* 0x0001e20000100800 */
[----:B------:R0:W-:Y:S04]  /*e78c0*/  STL [R1+0x3a18], R14 ;  /* 0x003a180e01007387 */ /* 0x0001e80000100800 */
[----:B-1----:R-:W1:Y:S01]  /*e78d0*/  S2R R2, SR_TID.X ;  /* 0x0000000000027919 */ /* 0x002e620000002100 */
[----:B------:R-:W-:-:S02]  /*e78e0*/  IMAD.X R19, R19, 0x1, R0, P3 ;  /* 0x0000000113137824 */ /* 0x000fc400018e0600 */
[----:B------:R0:W-:Y:S02]  /*e78f0*/  STL [R1+0x39dc], R15 ;  /* 0x0039dc0f01007387 */ /* 0x0001e40000100800 */
[--C-:B------:R-:W-:Y:S01]  /*e7900*/  IMAD.X R17, R17, 0x1, R0.reuse, P6 ;  /* 0x0000000111117824 */ /* 0x100fe200030e0600 */
[----:B------:R0:W-:Y:S01]  /*e7910*/  STL [R1+0x39e4], R26 ;  /* 0x0039e41a01007387 */ /* 0x0001e20000100800 */
[----:B------:R-:W-:Y:S02]  /*e7920*/  IMAD.X R18, R18, 0x1, R0, P5 ;  /* 0x0000000112127824 */ /* 0x000fe400028e0600 */
[----:B------:R0:W-:Y:S02]  /*e7930*/  STL [R1+0x39ec], R27 ;  /* 0x0039ec1b01007387 */ /* 0x0001e40000100800 */
[----:B------:R0:W-:Y:S01]  /*e7940*/  STL [R1+0x39f4], R16 ;  /* 0x0039f41001007387 */ /* 0x0001e20000100800 */
[----:B------:R0:W-:Y:S01]  /*e7950*/  STL [R1+0x3a0c], R19 ;  /* 0x003a0c1301007387 */ /* 0x0001e20000100800 */
[----:B------:R0:W-:Y:S02]  /*e7960*/  STL [R1+0x39fc], R17 ;  /* 0x0039fc1101007387 */ /* 0x0001e40000100800 */
[----:B------:R0:W-:Y:S01]  /*e7970*/  STL [R1+0x3a04], R18 ;  /* 0x003a041201007387 */ /* 0x0001e20000100800 */
[----:B-1----:R-:W-:-:S05]  /*e7980*/  LOP3.LUT R2, R2, 0x3f, RZ, 0xc0, !PT ;  /* 0x0000003f02027812 */ /* 0x002fca00078ec0ff */
[----:B------:R-:W-:Y:S02]  /*e7990*/  IMAD.SHL.U32 R2, R2, 0x2, RZ ;  /* 0x0000000202027824 */ /* 0x000fe400078e00ff */
[----:B0-----:R-:W2:Y:S04]  /*e79a0*/  LDL.LU R23, [R1+0x3a20] ;  /* 0x003a200001177983 */ /* 0x001ea80000300800 */
[----:B------:R-:W3:Y:S04]  /*e79b0*/  LDL.LU R10, [R1+0x3a28] ;  /* 0x003a2800010a7983 */ /* 0x000ee80000300800 */
[----:B------:R-:W4:Y:S04]  /*e79c0*/  LDL.LU R11, [R1+0x3a30] ;  /* 0x003a3000010b7983 */ /* 0x000f280000300800 */
[----:B------:R-:W4:Y:S04]  /*e79d0*/  LDL.LU R14, [R1+0x3a38] ;  /* 0x003a3800010e7983 */ /* 0x000f280000300800 */
[----:B------:R-:W4:Y:S04]  /*e79e0*/  LDL.LU R26, [R1+0x3a40] ;  /* 0x003a4000011a7983 */ /* 0x000f280000300800 */
[----:B------:R-:W4:Y:S04]  /*e79f0*/  LDL.LU R27, [R1+0x3a48] ;  /* 0x003a4800011b7983 */ /* 0x000f280000300800 */
[----:B------:R-:W4:Y:S04]  /*e7a00*/  LDL.LU R16, [R1+0x3a50] ;  /* 0x003a500001107983 */ /* 0x000f280000300800 */
[----:B------:R-:W4:Y:S04]  /*e7a10*/  LDL.LU R17, [R1+0x3a14] ;  /* 0x003a140001117983 */ /* 0x000f280000300800 */
[----:B------:R-:W4:Y:S04]  /*e7a20*/  LDL.LU R18, [R1+0x3a58] ;  /* 0x003a580001127983 */ /* 0x000f280000300800 */
[----:B------:R-:W4:Y:S04]  /*e7a30*/  LDL.LU R19, [R1+0x3a1c] ;  /* 0x003a1c0001137983 */ /* 0x000f280000300800 */
[----:B-----5:R0:W-:Y:S04]  /*e7a40*/  STL [R1+0x42e8], R12 ;  /* 0x0042e80c01007387 */ /* 0x0201e80000100800 */
[----:B------:R1:W-:Y:S04]  /*e7a50*/  STL [R1+0x42e4], R9 ;  /* 0x0042e40901007387 */ /* 0x0003e80000100800 */
[----:B------:R0:W-:Y:S04]  /*e7a60*/  STL [R1+0x42e0], R8 ;  /* 0x0042e00801007387 */ /* 0x0001e80000100800 */
[----:B------:R0:W-:Y:S04]  /*e7a70*/  STL [R1+0x42dc], R7 ;  /* 0x0042dc0701007387 */ /* 0x0001e80000100800 */
[----:B------:R0:W-:Y:S04]  /*e7a80*/  STL [R1+0x42d8], R6 ;  /* 0x0042d80601007387 */ /* 0x0001e80000100800 */
[----:B------:R0:W-:Y:S04]  /*e7a90*/  STL [R1+0x42d4], R5 ;  /* 0x0042d40501007387 */ /* 0x0001e80000100800 */
[----:B------:R0:W-:Y:S04]  /*e7aa0*/  STL [R1+0x42d0], R4 ;  /* 0x0042d00401007387 */ /* 0x0001e80000100800 */
[----:B------:R1:W-:Y:S04]  /*e7ab0*/  STL [R1+0x42cc], R3 ;  /* 0x0042cc0301007387 */ /* 0x0003e80000100800 */
[----:B------:R-:W4:Y:S04]  /*e7ac0*/  LDL.LU R15, [R1+0x16bc] ;  /* 0x0016bc00010f7983 */ /* 0x000f280000300800 */
[----:B0-----:R-:W4:Y:S01]  /*e7ad0*/  LDL.LU R12, [R1+0x3a60] ;  /* 0x003a6000010c7983 */ /* 0x001f220000300800 */
[----:B--2---:R-:W-:-:S02]  /*e7ae0*/  IADD3 R23, P6, R23, R28, RZ ;  /* 0x0000001c17177210 */ /* 0x004fc40007fde0ff */
[----:B---3--:R-:W-:-:S03]  /*e7af0*/  IADD3 R10, P5, R10, R28, RZ ;  /* 0x0000001c0a0a7210 */ /* 0x008fc60007fbe0ff */
[----:B------:R-:W-:Y:S01]  /*e7b00*/  STL [R1+0x3a20], R23 ;  /* 0x003a201701007387 */ /* 0x000fe20000100800 */
[----:B----4-:R-:W-:-:S03]  /*e7b10*/  IADD3 R11, P4, R11, R28, RZ ;  /* 0x0000001c0b0b7210 */ /* 0x010fc60007f9e0ff */
[----:B-1----:R-:W2:Y:S01]  /*e7b20*/  LDL.LU R9, [R1+0x3a68] ;  /* 0x003a680001097983 */ /* 0x002ea20000300800 */
[----:B------:R-:W-:-:S03]  /*e7b30*/  IADD3 R14, P3, R14, R28, RZ ;  /* 0x0000001c0e0e7210 */ /* 0x000fc60007f7e0ff */
[----:B------:R0:W-:Y:S04]  /*e7b40*/  STL [R1+0x3a28], R10 ;  /* 0x003a280a01007387 */ /* 0x0001e80000100800 */
[----:B------:R-:W3:Y:S01]  /*e7b50*/  LDL.LU R8, [R1+0x3a70] ;  /* 0x003a700001087983 */ /* 0x000ee20000300800 */
[-C--:B------:R-:W-:Y:S02]  /*e7b60*/  IADD3 R26, P2, R26, R28.reuse, RZ ;  /* 0x0000001c1a1a7210 */ /* 0x080fe40007f5e0ff */
[-C--:B------:R-:W-:Y:S02]  /*e7b70*/  IADD3 R27, P1, R27, R28.reuse, RZ ;  /* 0x0000001c1b1b7210 */ /* 0x080fe40007f3e0ff */
[-C--:B------:R-:W-:Y:S01]  /*e7b80*/  IADD3 R16, P0, R16, R28.reuse, RZ ;  /* 0x0000001c10107210 */ /* 0x080fe20007f1e0ff */
[--C-:B------:R-:W-:Y:S01]  /*e7b90*/  IMAD.X R17, R17, 0x1, R0.reuse, P6 ;  /* 0x0000000111117824 */ /* 0x100fe200030e0600 */
[----:B------:R-:W-:Y:S01]  /*e7ba0*/  IADD3 R18, P6, R18, R28, RZ ;  /* 0x0000001c12127210 */ /* 0x000fe20007fde0ff */
[----:B------:R-:W-:Y:S01]  /*e7bb0*/  IMAD.X R19, R19, 0x1, R0, P5 ;  /* 0x0000000113137824 */ /* 0x000fe200028e0600 */
[----:B------:R-:W-:-:S05]  /*e7bc0*/  IADD3 R15, R15, 0x1, RZ ;  /* 0x000000010f0f7810 */ /* 0x000fca0007ffe0ff */
[----:B------:R-:W-:Y:S04]  /*e7bd0*/  STL [R1+0x16bc], R15 ;  /* 0x0016bc0f01007387 */ /* 0x000fe80000100800 */
[----:B------:R1:W-:Y:S04]  /*e7be0*/  STL [R1+0x3a30], R11 ;  /* 0x003a300b01007387 */ /* 0x0003e80000100800 */
[----:B------:R-:W4:Y:S04]  /*e7bf0*/  LDL.LU R7, [R1+0x3a78] ;  /* 0x003a780001077983 */ /* 0x000f280000300800 */
[----:B------:R-:W2:Y:S04]  /*e7c00*/  LDL.LU R6, [R1+0x3a80] ;  /* 0x003a800001067983 */ /* 0x000ea80000300800 */
[----:B------:R0:W-:Y:S04]  /*e7c10*/  STL [R1+0x3a38], R14 ;  /* 0x003a380e01007387 */ /* 0x0001e80000100800 */
        /* <DEDUP_REMOVED lines=11> */
[----:B------:R-:W2:Y:S04]  /*e7cd0*/  LDL.LU R21, [R1+0x3a6c] ;  /* 0x003a6c0001157983 */ /* 0x000ea80000300800 */
[----:B0-----:R-:W2:Y:S04]  /*e7ce0*/  LDL.LU R10, [R1+0x3ab0] ;  /* 0x003ab000010a7983 */ /* 0x001ea80000300800 */
[----:B------:R0:W-:Y:S04]  /*e7cf0*/  STL [R1+0x3a1c], R19 ;  /* 0x003a1c1301007387 */ /* 0x0001e80000100800 */
[----:B------:R-:W2:Y:S01]  /*e7d00*/  LDL.LU R23, [R1+0x3a74] ;  /* 0x003a740001177983 */ /* 0x000ea20000300800 */
[----:B------:R-:W-:-:S03]  /*e7d10*/  IADD3 R12, P5, R12, R28, RZ ;  /* 0x0000001c0c0c7210 */ /* 0x000fc60007fbe0ff */
[----:B-1----:R-:W2:Y:S04]  /*e7d20*/  LDL.LU R11, [R1+0x3ab4] ;  /* 0x003ab400010b7983 */ /* 0x002ea80000300800 */
[----:B------:R-:W2:Y:S04]  /*e7d30*/  LDL.LU R14, [R1+0x3a7c] ;  /* 0x003a7c00010e7983 */ /* 0x000ea80000300800 */
[----:B------:R-:W2:Y:S04]  /*e7d40*/  LDL.LU R26, [R1+0x3a84] ;  /* 0x003a8400011a7983 */ /* 0x000ea80000300800 */
[----:B------:R-:W2:Y:S04]  /*e7d50*/  LDL.LU R27, [R1+0x3a8c] ;  /* 0x003a8c00011b7983 */ /* 0x000ea80000300800 */
[----:B------:R-:W2:Y:S04]  /*e7d60*/  LDL.LU R16, [R1+0x3a94] ;  /* 0x003a940001107983 */ /* 0x000ea80000300800 */
[----:B------:R-:W2:Y:S04]  /*e7d70*/  LDL.LU R17, [R1+0x3a9c] ;  /* 0x003a9c0001117983 */ /* 0x000ea80000300800 */
[----:B------:R-:W2:Y:S04]  /*e7d80*/  LDL.LU R18, [R1+0x3aa4] ;  /* 0x003aa40001127983 */ /* 0x000ea80000300800 */
[----:B0-----:R-:W2:Y:S04]  /*e7d90*/  LDL.LU R19, [R1+0x3aac] ;  /* 0x003aac0001137983 */ /* 0x001ea80000300800 */
[----:B------:R0:W-:Y:S04]  /*e7da0*/  STL [R1+0x3a60], R12 ;  /* 0x003a600c01007387 */ /* 0x0001e80000100800 */
[----:B0-----:R0:W5:Y:S04]  /*e7db0*/  LDL.LU R12, [R1+0x42e8] ;  /* 0x0042e800010c7983 */ /* 0x0011680000300800 */
        /* <DEDUP_REMOVED lines=8> */
[----:B-1----:R0:W5:Y:S04]  /*e7e40*/  LDL.LU R9, [R1+0x42e4] ;  /* 0x0042e40001097983 */ /* 0x0021680000300800 */
        /* <DEDUP_REMOVED lines=54> */
[----:B------:R-:W2:Y:S01]  /*e81b0*/  LDL.LU R28, [R1+0x3a5c] ;  /* 0x003a5c00011c7983 */ /* 0x000ea20000300800 */
        /* <DEDUP_REMOVED lines=12> */
[----:B------:R-:W-:-:S03]  /*e8280*/  IADD3 R10, P2, R10, R28, RZ ;  /* 0x0000001c0a0a7210 */ /* 0x000fc60007f5e0ff */
[----:B------:R-:W-:Y:S01]  /*e8290*/  STL [R1+0x3aa0], R2 ;  /* 0x003aa00201007387 */ /* 0x000fe20000100800 */
[----:B------:R-:W-:-:S03]  /*e82a0*/  IADD3 R20, P3, R20, R28, RZ ;  /* 0x0000001c14147210 */ /* 0x000fc60007f7e0ff */
[----:B------:R1:W-:Y:S01]  /*e82b0*/  STL [R1+0x3a64], R22 ;  /* 0x003a641601007387 */ /* 0x0003e20000100800 */
[----:B------:R-:W-:-:S03]  /*e82c0*/  IADD3 R11, P1, R11, R28, RZ ;  /* 0x0000001c0b0b7210 */ /* 0x000fc60007f3e0ff */
[----:B------:R2:W-:Y:S01]  /*e82d0*/  STL [R1+0x3ab0], R10 ;  /* 0x003ab00a01007387 */ /* 0x0005e20000100800 */
[----:B-1----:R-:W-:-:S03]  /*e82e0*/  IMAD.MOV.U32 R22, RZ, RZ, c[0x0][0x180] ;  /* 0x00006000ff167624 */ /* 0x002fc600078e00ff */
[----:B------:R0:W-:Y:S01]  /*e82f0*/  STL [R1+0x3aa8], R20 ;  /* 0x003aa81401007387 */ /* 0x0001e20000100800 */
[--C-:B------:R-:W-:Y:S01]  /*e8300*/  IMAD.X R16, R16, 0x1, R0.reuse, P4 ;  /* 0x0000000110107824 */ /* 0x100fe200020e0600 */
[----:B------:R-:W-:Y:S02]  /*e8310*/  IADD3 R22, R22, 0x7f, RZ ;  /* 0x0000007f16167810 */ /* 0x000fe40007ffe0ff */
[----:B------:R-:W1:Y:S01]  /*e8320*/  S2R R2, SR_TID.X ;  /* 0x0000000000027919 */ /* 0x000e620000002100 */
[----:B------:R-:W-:-:S03]  /*e8330*/  IMAD.X R19, R19, 0x1, R0, P1 ;  /* 0x0000000113137824 */ /* 0x000fc600008e0600 */
[----:B------:R0:W-:Y:S01]  /*e8340*/  STL [R1+0x3a6c], R21 ;  /* 0x003a6c1501007387 */ /* 0x0001e20000100800 */
[----:B--2---:R-:W-:Y:S01]  /*e8350*/  SHF.R.S32.HI R10, RZ, 0x1f, R22 ;  /* 0x0000001fff0a7819 */ /* 0x004fe20000011416 */
[--C-:B------:R-:W-:Y:S02]  /*e8360*/  IMAD.X R17, R17, 0x1, R0.reuse, P3 ;  /* 0x0000000111117824 */ /* 0x100fe400018e0600 */
[----:B------:R0:W-:Y:S01]  /*e8370*/  STL [R1+0x3a74], R23 ;  /* 0x003a741701007387 */ /* 0x0001e20000100800 */
[----:B------:R-:W-:-:S03]  /*e8380*/  IMAD.X R18, R18, 0x1, R0, P2 ;  /* 0x0000000112127824 */ /* 0x000fc600010e0600 */
[----:B------:R0:W-:Y:S01]  /*e8390*/  STL [R1+0x3ab4], R11 ;  /* 0x003ab40b01007387 */ /* 0x0001e20000100800 */
[----:B------:R-:W-:-:S03]  /*e83a0*/  LEA.HI R10, R10, R22, RZ, 0x7 ;  /* 0x000000160a0a7211 */ /* 0x000fc600078f38ff */
[----:B------:R0:W-:Y:S04]  /*e83b0*/  STL [R1+0x3a7c], R14 ;  /* 0x003a7c0e01007387 */ /* 0x0001e80000100800 */
[----:B------:R0:W-:Y:S04]  /*e83c0*/  STL [R1+0x3a84], R26 ;  /* 0x003a841a01007387 */ /* 0x0001e80000100800 */
[----:B------:R0:W-:Y:S04]  /*e83d0*/  STL [R1+0x3a8c], R27 ;  /* 0x003a8c1b01007387 */ /* 0x0001e80000100800 */
[----:B------:R0:W-:Y:S01]  /*e83e0*/  STL [R1+0x3a94], R16 ;  /* 0x003a941001007387 */ /* 0x0001e20000100800 */
[----:B------:R-:W-:-:S03]  /*e83f0*/  SHF.R.S32.HI R10, RZ, 0x7, R10 ;  /* 0x00000007ff0a7819 */ /* 0x000fc6000001140a */
[----:B------:R0:W-:Y:S04]  /*e8400*/  STL [R1+0x3aac], R19 ;  /* 0x003aac1301007387 */ /* 0x0001e80000100800 */
[----:B------:R0:W-:Y:S04]  /*e8410*/  STL [R1+0x3a9c], R17 ;  /* 0x003a9c1101007387 */ /* 0x0001e80000100800 */
[----:B------:R0:W-:Y:S01]  /*e8420*/  STL [R1+0x3aa4], R18 ;  /* 0x003aa41201007387 */ /* 0x0001e20000100800 */
[----:B------:R-:W-:Y:S02]  /*e8430*/  ISETP.NE.U32.AND P0, PT, R15, R10, PT ;  /* 0x0000000a0f00720c */ /* 0x000fe40003f05070 */
[----:B-1----:R-:W-:-:S05]  /*e8440*/  LOP3.LUT R2, R2, 0x3f, RZ, 0xc0, !PT ;  /* 0x0000003f02027812 */ /* 0x002fca00078ec0ff */
[----:B------:R-:W-:-:S06]  /*e8450*/  IMAD.SHL.U32 R2, R2, 0x2, RZ ;  /* 0x0000000202027824 */ /* 0x000fcc00078e00ff */
[----:B0-----:R-:W-:Y:S01]  /*e8460*/  @!P0 CALL.REL.NOINC `(.L_x_1) ;  /* 0x0000001000008944 */ /* 0x001fe20003c00000 */
[----:B------:R-:W-:Y:S05]  /*e8470*/  BRA `(.L_x_2) ;  /* 0xfff6d52000007947 */ /* 0x000fea000383ffff */
.L_x_1:
[----:B------:R-:W2:Y:S04]  /*e8480*/  LDL.LU R29, [R1+0xaa0] ;  /* 0x000aa000011d7983 */ /* 0x000ea80000300800 */
[----:B--2---:R0:W-:Y:S04]  /*e8490*/  STL [R1+0x46b0], R29 ;  /* 0x0046b01d01007387 */ /* 0x0041e80000100800 */
[----:B0-----:R-:W2:Y:S04]  /*e84a0*/  LDL.LU R29, [R1+0xaac] ;  /* 0x000aac00011d7983 */ /* 0x001ea80000300800 */
        /* <DEDUP_REMOVED lines=17> */
[----:B------:R-:W2:Y:S01]  /*e85c0*/  LDL.LU R2, [R1+0xab4] ;  /* 0x000ab40001027983 */ /* 0x000ea20000300800 */
[----:B0----5:R-:W-:-:S03]  /*e85d0*/  IMAD.MOV.U32 R29, RZ, RZ, R7 ;  /* 0x000000ffff1d7224 */ /* 0x021fc600078e0007 */
        /* <DEDUP_REMOVED lines=17> */
[----:B------:R-:W2:Y:S04]  /*e86f0*/  LDL.LU R3, [R1+0xab0] ;  /* 0x000ab00001037983 */ /* 0x000ea80000300800 */
[----:B------:R-:W3:Y:S04]  /*e8700*/  LDL.LU R0, [R1+0x484] ;  /* 0x0004840001007983 */ /* 0x000ee80000300800 */
[----:B------:R-:W3:Y:S01]  /*e8710*/  LDL.LU R28, [R1+0x480] ;  /* 0x00048000011c7983 */ /* 0x000ee20000300800 */
[----:B0-----:R-:W-:-:S03]  /*e8720*/  IMAD.MOV.U32 R2, RZ, RZ, R6 ;  /* 0x000000ffff027224 */ /* 0x001fc600078e0006 */
[----:B------:R-:W4:Y:S04]  /*e8730*/  LDL.LU R20, [R1+0xacc] ;  /* 0x000acc0001147983 */ /* 0x000f280000300800 */
[----:B------:R-:W4:Y:S04]  /*e8740*/  LDL.LU R21, [R1+0xac8] ;  /* 0x000ac80001157983 */ /* 0x000f280000300800 */
[----:B------:R-:W2:Y:S04]  /*e8750*/  LDL.LU R22, [R1+0x65c] ;  /* 0x00065c0001167983 */ /* 0x000ea80000300800 */
        /* <DEDUP_REMOVED lines=13> */
[----:B------:R0:W-:Y:S04]  /*e8830*/  STL [R1+0x4690], R25 ;  /* 0x0046901901007387 */ /* 0x0001e80000100800 */
[----:B0-----:R-:W2:Y:S04]  /*e8840*/  LDL.LU R25, [R1+0xaa4] ;  /* 0x000aa40001197983 */ /* 0x001ea80000300800 */
[----:B------:R0:W-:Y:S01]  /*e8850*/  STL [R1+0x468c], R24 ;  /* 0x00468c1801007387 */ /* 0x0001e20000100800 */
[----:B------:R-:W-:-:S03]  /*e8860*/  F2FP.BF16.PACK_AB R29, R2, R29 ;  /* 0x0000001d021d723e */ /* 0x000fc600000010ff */
[----:B0-----:R-:W2:Y:S04]  /*e8870*/  LDL.LU R24, [R1+0xa90] ;  /* 0x000a900001187983 */ /* 0x001ea80000300800 */
[----:B------:R0:W-:Y:S04]  /*e8880*/  STL [R1+0x4688], R13 ;  /* 0x0046880d01007387 */ /* 0x0001e80000100800 */
        /* <DEDUP_REMOVED lines=11> */
[----:B------:R-:W2:Y:S04]  /*e8940*/  LDL.LU R2, [R1+0x46f8] ;  /* 0x0046f80001027983 */ /* 0x000ea80000300800 */
[----:B------:R0:W-:Y:S04]  /*e8950*/  STL [R1+0x32c], R29 ;  /* 0x00032c1d01007387 */ /* 0x0001e80000100800 */
[----:B0-----:R-:W2:Y:S02]  /*e8960*/  LDL.LU R29, [R1+0x46f4] ;  /* 0x0046f400011d7983 */ /* 0x001ea40000300800 */
[----:B--2---:R-:W-:-:S02]  /*e8970*/  F2FP.BF16.PACK_AB R29, R2, R29 ;  /* 0x0000001d021d723e */ /* 0x004fc400000010ff */
        /* <DEDUP_REMOVED lines=30> */
[----:B0-----:R-:W2:Y:S01]  /*e8b60*/  LDL.LU R29, [R1+0x46b4] ;  /* 0x0046b400011d7983 */ /* 0x001ea20000300800 */
[----:B------:R-:W-:Y:S02]  /*e8b70*/  F2FP.BF16.PACK_AB R5, R5, R8 ;  /* 0x000000080505723e */ /* 0x000fe400000010ff */
[----:B--2---:R-:W-:-:S02]  /*e8b80*/  F2FP.BF16.PACK_AB R4, R29, R4 ;  /* 0x000000041d04723e */ /* 0x004fc400000010ff */
[----:B------:R-:W2:Y:S04]  /*e8b90*/  LDL.LU R29, [R1+0x46b0] ;  /* 0x0046b000011d7983 */ /* 0x000ea80000300800 */
[----:B------:R0:W-:Y:S01]  /*e8ba0*/  STL [R1+0x348], R4 ;  /* 0x0003480401007387 */ /* 0x0001e20000100800 */
[----:B------:R-:W-:-:S03]  /*e8bb0*/  F2FP.BF16.PACK_AB R8, R13, R24 ;  /* 0x000000180d08723e */ /* 0x000fc600000010ff */
[----:B------:R-:W-:Y:S01]  /*e8bc0*/  STL [R1+0x344], R5 ;  /* 0x0003440501007387 */ /* 0x000fe20000100800 */
[----:B0-----:R-:W-:-:S05]  /*e8bd0*/  F2FP.BF16.PACK_AB R4, R9, R12 ;  /* 0x0000000c0904723e */ /* 0x001fca00000010ff */
[----:B------:R0:W-:Y:S04]  /*e8be0*/  STL [R1+0x340], R4 ;  /* 0x0003400401007387 */ /* 0x0001e80000100800 */
[----:B------:R-:W-:Y:S01]  /*e8bf0*/  STL [R1+0x35c], R8 ;  /* 0x00035c0801007387 */ /* 0x000fe20000100800 */
[----:B0-----:R-:W-:Y:S02]  /*e8c00*/  F2FP.BF16.PACK_AB R4, R2, R3 ;  /* 0x000000030204723e */ /* 0x001fe400000010ff */
[----:B---3--:R-:W-:Y:S02]  /*e8c10*/  F2FP.BF16.PACK_AB R3, R0, R28 ;  /* 0x0000001c0003723e */ /* 0x008fe400000010ff */
[----:B----4-:R-:W-:Y:S02]  /*e8c20*/  F2FP.BF16.PACK_AB R2, R20, R21 ;  /* 0x000000151402723e */ /* 0x010fe400000010ff */
[----:B------:R-:W-:-:S02]  /*e8c30*/  F2FP.BF16.PACK_AB R0, R22, R23 ;  /* 0x000000171600723e */ /* 0x000fc400000010ff */
[----:B--2---:R-:W-:-:S05]  /*e8c40*/  F2FP.BF16.PACK_AB R5, R25, R29 ;  /* 0x0000001d1905723e */ /* 0x004fca00000010ff */
[----:B------:R-:W-:Y:S04]  /*e8c50*/  STL [R1+0x358], R5 ;  /* 0x0003580501007387 */ /* 0x000fe80000100800 */
[----:B------:R-:W-:Y:S04]  /*e8c60*/  STL [R1+0x354], R4 ;  /* 0x0003540401007387 */ /* 0x000fe80000100800 */
[----:B------:R0:W-:Y:S04]  /*e8c70*/  STL [R1+0x350], R3 ;  /* 0x0003500301007387 */ /* 0x0001e80000100800 */
[----:B------:R1:W-:Y:S01]  /*e8c80*/  STL [R1+0x36c], R2 ;  /* 0x00036c0201007387 */ /* 0x0003e20000100800 */
[----:B0-----:R-:W-:-:S03]  /*e8c90*/  F2FP.BF16.PACK_AB R3, R6, R7 ;  /* 0x000000070603723e */ /* 0x001fc600000010ff */
[----:B------:R0:W-:Y:S01]  /*e8ca0*/  STL [R1+0x368], R0 ;  /* 0x0003680001007387 */ /* 0x0001e20000100800 */
[----:B-1----:R-:W-:-:S03]  /*e8cb0*/  F2FP.BF16.PACK_AB R2, R10, R11 ;  /* 0x0000000b0a02723e */ /* 0x002fc600000010ff */
[----:B------:R1:W-:Y:S01]  /*e8cc0*/  STL [R1+0x364], R3 ;  /* 0x0003640301007387 */ /* 0x0003e20000100800 */
[----:B0-----:R-:W-:-:S03]  /*e8cd0*/  F2FP.BF16.PACK_AB R0, R14, R15 ;  /* 0x0000000f0e00723e */ /* 0x001fc600000010ff */
[----:B------:R0:W-:Y:S01]  /*e8ce0*/  STL [R1+0x360], R2 ;  /* 0x0003600201007387 */ /* 0x0001e20000100800 */
[----:B-1----:R-:W-:-:S03]  /*e8cf0*/  F2FP.BF16.PACK_AB R3, R26, R27 ;  /* 0x0000001b1a03723e */ /* 0x002fc600000010ff */
[----:B------:R1:W-:Y:S04]  /*e8d00*/  STL [R1+0x37c], R0 ;  /* 0x00037c0001007387 */ /* 0x0003e80000100800 */
[----:B------:R-:W-:Y:S04]  /*e8d10*/  STL [R1+0x378], R3 ;  /* 0x0003780301007387 */ /* 0x000fe80000100800 */
[----:B------:R-:W2:Y:S01]  /*e8d20*/  LDL.LU R10, [R1+0x7fc] ;  /* 0x0007fc00010a7983 */ /* 0x000ea20000300800 */
[----:B0-----:R-:W-:Y:S02]  /*e8d30*/  F2FP.BF16.PACK_AB R2, R16, R17 ;  /* 0x000000111002723e */ /* 0x001fe400000010ff */
[----:B-1----:R-:W-:-:S03]  /*e8d40*/  F2FP.BF16.PACK_AB R0, R18, R19 ;  /* 0x000000131200723e */ /* 0x002fc600000010ff */
[----:B------:R-:W-:Y:S04]  /*e8d50*/  STL [R1+0x374], R2 ;  /* 0x0003740201007387 */ /* 0x000fe80000100800 */
[----:B--2---:R0:W-:Y:S04]  /*e8d60*/  STL [R1+0x4698], R10 ;  /* 0x0046980a01007387 */ /* 0x0041e80000100800 */
[----:B------:R-:W-:Y:S04]  /*e8d70*/  STL [R1+0x370], R0 ;  /* 0x0003700001007387 */ /* 0x000fe80000100800 */
[----:B0-----:R-:W2:Y:S04]  /*e8d80*/  LDL.LU R10, [R1+0x7e8] ;  /* 0x0007e800010a7983 */ /* 0x001ea80000300800 */
[----:B--2---:R0:W-:Y:S04]  /*e8d90*/  STL [R1+0x46a0], R10 ;  /* 0x0046a00a01007387 */ /* 0x0041e80000100800 */
[----:B0-----:R-:W2:Y:S04]  /*e8da0*/  LDL.LU R10, [R1+0x7d8] ;  /* 0x0007d800010a7983 */ /* 0x001ea80000300800 */
[----:B--2---:R0:W-:Y:S04]  /*e8db0*/  STL [R1+0x46a8], R10 ;  /* 0x0046a80a01007387 */ /* 0x0041e80000100800 */
[----:B0-----:R-:W2:Y:S04]  /*e8dc0*/  LDL.LU R10, [R1+0xaf8] ;  /* 0x000af800010a7983 */ /* 0x001ea80000300800 */
[----:B------:R-:W3:Y:S04]  /*e8dd0*/  LDL.LU R16, [R1+0x7f8] ;  /* 0x0007f80001107983 */ /* 0x000ee80000300800 */
[----:B---3--:R0:W-:Y:S04]  /*e8de0*/  STL [R1+0x469c], R16 ;  /* 0x00469c1001007387 */ /* 0x0081e80000100800 */
[----:B0-----:R-:W3:Y:S04]  /*e8df0*/  LDL.LU R16, [R1+0x7ec] ;  /* 0x0007ec0001107983 */ /* 0x001ee80000300800 */
[----:B---3--:R0:W-:Y:S04]  /*e8e00*/  STL [R1+0x46a4], R16 ;  /* 0x0046a41001007387 */ /* 0x0081e80000100800 */
[----:B0-----:R-:W3:Y:S04]  /*e8e10*/  LDL.LU R16, [R1+0x7dc] ;  /* 0x0007dc0001107983 */ /* 0x001ee80000300800 */
[----:B---3--:R0:W-:Y:S04]  /*e8e20*/  STL [R1+0x46ac], R16 ;  /* 0x0046ac1001007387 */ /* 0x0081e80000100800 */
[----:B0-----:R-:W2:Y:S04]  /*e8e30*/  LDL.LU R16, [R1+0xafc] ;  /* 0x000afc0001107983 */ /* 0x001ea80000300800 */
[----:B------:R-:W3:Y:S04]  /*e8e40*/  LDL.LU R11, [R1+0xaf4] ;  /* 0x000af400010b7983 */ /* 0x000ee80000300800 */
[----:B------:R-:W3:Y:S04]  /*e8e50*/  LDL.LU R15, [R1+0xaf0] ;  /* 0x000af000010f7983 */ /* 0x000ee80000300800 */
[----:B------:R-:W4:Y:S04]  /*e8e60*/  LDL.LU R25, [R1+0x7d0] ;  /* 0x0007d00001197983 */ /* 0x000f280000300800 */
[----:B------:R-:W2:Y:S04]  /*e8e70*/  LDL.LU R24, [R1+0x7e4] ;  /* 0x0007e40001187983 */ /* 0x000ea80000300800 */
[----:B--2---:R0:W-:Y:S04]  /*e8e80*/  STL [R1+0x4694], R24 ;  /* 0x0046941801007387 */ /* 0x0041e80000100800 */
[----:B0-----:R-:W4:Y:S04]  /*e8e90*/  LDL.LU R24, [R1+0x7d4] ;  /* 0x0007d40001187983 */ /* 0x001f280000300800 */
        /* <DEDUP_REMOVED lines=15> */
[----:B------:R-:W2:Y:S01]  /*e8f90*/  LDL.LU R28, [R1+0xa44] ;  /* 0x000a4400011c7983 */ /* 0x000ea20000300800 */
[----:B------:R-:W-:-:S03]  /*e8fa0*/  F2FP.BF16.PACK_AB R10, R16, R10 ;  /* 0x0000000a100a723e */ /* 0x000fc600000010ff */
        /* <DEDUP_REMOVED lines=18> */
[----:B---3--:R-:W-:Y:S02]  /*e90d0*/  F2FP.BF16.PACK_AB R15, R11, R15 ;  /* 0x0000000f0b0f723e */ /* 0x008fe400000010ff */
[----:B----4-:R-:W-:-:S02]  /*e90e0*/  F2FP.BF16.PACK_AB R25, R24, R25 ;  /* 0x000000191819723e */ /* 0x010fc400000010ff */
[----:B--2---:R-:W-:Y:S02]  /*e90f0*/  F2FP.BF16.PACK_AB R16, R10, R16 ;  /* 0x000000100a10723e */ /* 0x004fe400000010ff */
[----:B------:R-:W2:Y:S04]  /*e9100*/  LDL.LU R10, [R1+0x4cc] ;  /* 0x0004cc00010a7983 */ /* 0x000ea80000300800 */
[----:B------:R0:W-:Y:S04]  /*e9110*/  STL [R1+0x380], R16 ;  /* 0x0003801001007387 */ /* 0x0001e80000100800 */
[----:B0-----:R-:W2:Y:S04]  /*e9120*/  LDL.LU R16, [R1+0x4c8] ;  /* 0x0004c80001107983 */ /* 0x001ea80000300800 */
[----:B------:R-:W3:Y:S04]  /*e9130*/  LDL.LU R11, [R1+0x494] ;  /* 0x00049400010b7983 */ /* 0x000ee80000300800 */
[----:B------:R0:W-:Y:S04]  /*e9140*/  STL [R1+0x39c], R15 ;  /* 0x00039c0f01007387 */ /* 0x0001e80000100800 */
[----:B0-----:R-:W3:Y:S04]  /*e9150*/  LDL.LU R15, [R1+0x490] ;  /* 0x00049000010f7983 */ /* 0x001ee80000300800 */
[----:B------:R-:W4:Y:S04]  /*e9160*/  LDL.LU R24, [R1+0x4694] ;  /* 0x0046940001187983 */ /* 0x000f280000300800 */
[----:B------:R0:W-:Y:S04]  /*e9170*/  STL [R1+0x398], R25 ;  /* 0x0003981901007387 */ /* 0x0001e80000100800 */
[----:B0-----:R-:W2:Y:S01]  /*e9180*/  LDL.LU R25, [R1+0x4690] ;  /* 0x0046900001197983 */ /* 0x001ea20000300800 */
[----:B----4-:R-:W-:-:S03]  /*e9190*/  F2FP.BF16.PACK_AB R13, R24, R13 ;  /* 0x0000000d180d723e */ /* 0x010fc600000010ff */
[----:B------:R-:W4:Y:S01]  /*e91a0*/  LDL.LU R24, [R1+0x468c] ;  /* 0x00468c0001187983 */ /* 0x000f220000300800 */
[----:B------:R-:W-:Y:S02]  /*e91b0*/  F2FP.BF16.PACK_AB R27, R8, R27 ;  /* 0x0000001b081b723e */ /* 0x000fe400000010ff */
[----:B------:R-:W-:Y:S01]  /*e91c0*/  F2FP.BF16.PACK_AB R4, R4, R5 ;  /* 0x000000050404723e */ /* 0x000fe200000010ff */
[----:B------:R0:W-:Y:S01]  /*e91d0*/  STL [R1+0x394], R13 ;  /* 0x0003940d01007387 */ /* 0x0001e20000100800 */
[----:B------:R-:W-:Y:S02]  /*e91e0*/  F2FP.BF16.PACK_AB R26, R9, R26 ;  /* 0x0000001a091a723e */ /* 0x000fe400000010ff */
[----:B------:R-:W-:Y:S02]  /*e91f0*/  F2FP.BF16.PACK_AB R23, R2, R23 ;  /* 0x000000170217723e */ /* 0x000fe400000010ff */
[----:B------:R-:W-:Y:S02]  /*e9200*/  F2FP.BF16.PACK_AB R22, R3, R22 ;  /* 0x000000160316723e */ /* 0x000fe400000010ff */
[----:B--2---:R-:W-:Y:S01]  /*e9210*/  F2FP.BF16.PACK_AB R25, R12, R25 ;  /* 0x000000190c19723e */ /* 0x004fe200000010ff */
[----:B0-----:R-:W2:Y:S01]  /*e9220*/  LDL.LU R13, [R1+0x4688] ;  /* 0x00468800010d7983 */ /* 0x001ea20000300800 */
[----:B------:R-:W-:-:S03]  /*e9230*/  F2FP.BF16.PACK_AB R21, R0, R21 ;  /* 0x000000150015723e */ /* 0x000fc600000010ff */
[----:B------:R-:W-:Y:S01]  /*e9240*/  STL [R1+0x42cc], R27 ;  /* 0x0042cc1b01007387 */ /* 0x000fe20000100800 */
[----:B------:R-:W-:-:S03]  /*e9250*/  F2FP.BF16.PACK_AB R20, R28, R20 ;  /* 0x000000141c14723e */ /* 0x000fc600000010ff */
[----:B------:R0:W-:Y:S01]  /*e9260*/  STL [R1+0x390], R4 ;  /* 0x0003900401007387 */ /* 0x0001e20000100800 */
[----:B------:R-:W-:-:S03]  /*e9270*/  F2FP.BF16.PACK_AB R19, R6, R19 ;  /* 0x000000130613723e */ /* 0x000fc600000010ff */
[----:B------:R-:W-:Y:S01]  /*e9280*/  STL [R1+0x42d0], R26 ;  /* 0x0042d01a01007387 */ /* 0x000fe20000100800 */
[----:B------:R-:W-:-:S03]  /*e9290*/  F2FP.BF16.PACK_AB R18, R7, R18 ;  /* 0x000000120712723e */ /* 0x000fc600000010ff */
[----:B------:R-:W-:Y:S01]  /*e92a0*/  STL [R1+0x42d4], R25 ;  /* 0x0042d41901007387 */ /* 0x000fe20000100800 */
[----:B------:R-:W-:Y:S02]  /*e92b0*/  F2FP.BF16.PACK_AB R17, R14, R17 ;  /* 0x000000110e11723e */ /* 0x000fe400000010ff */
[----:B----4-:R-:W-:-:S05]  /*e92c0*/  F2FP.BF16.PACK_AB R24, R29, R24 ;  /* 0x000000181d18723e */ /* 0x010fca00000010ff */
[----:B------:R-:W-:Y:S04]  /*e92d0*/  STL [R1+0x42d8], R24 ;  /* 0x0042d81801007387 */ /* 0x000fe80000100800 */
[----:B------:R-:W-:Y:S04]  /*e92e0*/  STL [R1+0x42dc], R23 ;  /* 0x0042dc1701007387 */ /* 0x000fe80000100800 */
[----:B------:R-:W-:Y:S04]  /*e92f0*/  STL [R1+0x42e0], R22 ;  /* 0x0042e01601007387 */ /* 0x000fe80000100800 */
[----:B------:R-:W-:Y:S04]  /*e9300*/  STL [R1+0x42e4], R21 ;  /* 0x0042e41501007387 */ /* 0x000fe80000100800 */
[----:B------:R-:W-:Y:S04]  /*e9310*/  STL [R1+0x42e8], R20 ;  /* 0x0042e81401007387 */ /* 0x000fe80000100800 */
[----:B------:R-:W-:Y:S04]  /*e9320*/  STL [R1+0x42ec], R19 ;  /* 0x0042ec1301007387 */ /* 0x000fe80000100800 */
[----:B------:R-:W-:Y:S04]  /*e9330*/  STL [R1+0x42f0], R18 ;  /* 0x0042f01201007387 */ /* 0x000fe80000100800 */
[----:B------:R-:W4:Y:S04]  /*e9340*/  LDL.LU R12, [R1+0x4a4] ;  /* 0x0004a400010c7983 */ /* 0x000f280000300800 */
[----:B------:R-:W4:Y:S01]  /*e9350*/  LDL.LU R14, [R1+0x4a0] ;  /* 0x0004a000010e7983 */ /* 0x000f220000300800 */
[----:B------:R-:W-:-:S03]  /*e9360*/  F2FP.BF16.PACK_AB R16, R10, R16 ;  /* 0x000000100a10723e */ /* 0x000fc600000010ff */
[----:B------:R-:W-:Y:S01]  /*e9370*/  STL [R1+0x42f4], R17 ;  /* 0x0042f41101007387 */ /* 0x000fe20000100800 */
[----:B---3--:R-:W-:-:S03]  /*e9380*/  F2FP.BF16.PACK_AB R15, R11, R15 ;  /* 0x0000000f0b0f723e */ /* 0x008fc600000010ff */
[----:B------:R-:W2:Y:S04]  /*e9390*/  LDL.LU R9, [R1+0x4b4] ;  /* 0x0004b40001097983 */ /* 0x000ea80000300800 */
[----:B------:R1:W-:Y:S04]  /*e93a0*/  STL [R1+0x42f8], R16 ;  /* 0x0042f81001007387 */ /* 0x0003e80000100800 */
[----:B------:R-:W3:Y:S04]  /*e93b0*/  LDL.LU R8, [R1+0x4c4] ;  /* 0x0004c40001087983 */ /* 0x000ee80000300800 */
[----:B------:R-:W3:Y:S04]  /*e93c0*/  LDL.LU R5, [R1+0x68c] ;  /* 0x00068c0001057983 */ /* 0x000ee80000300800 */
[----:B------:R-:W3:Y:S04]  /*e93d0*/  LDL.LU R11, [R1+0x688] ;  /* 0x00068800010b7983 */ /* 0x000ee80000300800 */
[----:B0-----:R-:W3:Y:S04]  /*e93e0*/  LDL.LU R4, [R1+0x69c] ;  /* 0x00069c0001047983 */ /* 0x001ee80000300800 */
[----:B------:R-:W3:Y:S04]  /*e93f0*/  LDL.LU R10, [R1+0x698] ;  /* 0x00069800010a7983 */ /* 0x000ee80000300800 */
[----:B------:R-:W3:Y:S04]  /*e9400*/  LDL.LU R7, [R1+0x680] ;  /* 0x0006800001077983 */ /* 0x000ee80000300800 */
[----:B------:R-:W3:Y:S04]  /*e9410*/  LDL.LU R6, [R1+0x690] ;  /* 0x0006900001067983 */ /* 0x000ee80000300800 */
[----:B-1----:R-:W3:Y:S04]  /*e9420*/  LDL.LU R16, [R1+0x6b4] ;  /* 0x0006b40001107983 */ /* 0x002ee80000300800 */
[----:B------:R-:W3:Y:S04]  /*e9430*/  LDL.LU R17, [R1+0x80c] ;  /* 0x00080c0001117983 */ /* 0x000ee80000300800 */
        /* <DEDUP_REMOVED lines=15> */
[----:B------:R0:W-:Y:S04]  /*e9530*/  STL [R1+0x42fc], R15 ;  /* 0x0042fc0f01007387 */ /* 0x0001e80000100800 */
[----:B0-----:R-:W3:Y:S01]  /*e9540*/  LDL.LU R15, [R1+0x6a4] ;  /* 0x0006a400010f7983 */ /* 0x001ee20000300800 */
[----:B----4-:R-:W-:-:S03]  /*e9550*/  F2FP.BF16.PACK_AB R14, R12, R14 ;  /* 0x0000000e0c0e723e */ /* 0x010fc600000010ff */
[----:B------:R-:W4:Y:S04]  /*e9560*/  LDL.LU R12, [R1+0x4684] ;  /* 0x00468400010c7983 */ /* 0x000f280000300800 */
[----:B------:R0:W-:Y:S01]  /*e9570*/  STL [R1+0x4300], R14 ;  /* 0x0043000e01007387 */ /* 0x0001e20000100800 */
[----:B--2---:R-:W-:-:S03]  /*e9580*/  F2FP.BF16.PACK_AB R13, R9, R13 ;  /* 0x0000000d090d723e */ /* 0x004fc600000010ff */
[----:B0-----:R-:W2:Y:S04]  /*e9590*/  LDL.LU R14, [R1+0x694] ;  /* 0x00069400010e7983 */ /* 0x001ea80000300800 */
[----:B------:R-:W2:Y:S04]  /*e95a0*/  LDL.LU R9, [R1+0x4680] ;  /* 0x0046800001097983 */ /* 0x000ea80000300800 */
[----:B------:R0:W-:Y:S01]  /*e95b0*/  STL [R1+0x4304], R13 ;  /* 0x0043040d01007387 */ /* 0x0001e20000100800 */
[----:B---3--:R-:W-:-:S03]  /*e95c0*/  F2FP.BF16.PACK_AB R11, R5, R11 ;  /* 0x0000000b050b723e */ /* 0x008fc600000010ff */
[----:B0-----:R-:W3:Y:S01]  /*e95d0*/  LDL.LU R13, [R1+0x684] ;  /* 0x00068400010d7983 */ /* 0x001ee20000300800 */
[----:B------:R-:W-:Y:S02]  /*e95e0*/  F2FP.BF16.PACK_AB R10, R4, R10 ;  /* 0x0000000a040a723e */ /* 0x000fe400000010ff */
[----:B----4-:R-:W-:Y:S02]  /*e95f0*/  F2FP.BF16.PACK_AB R12, R8, R12 ;  /* 0x0000000c080c723e */ /* 0x010fe400000010ff */
[----:B------:R-:W4:Y:S04]  /*e9600*/  LDL.LU R8, [R1+0x467c] ;  /* 0x00467c0001087983 */ /* 0x000f280000300800 */
[----:B------:R0:W-:Y:S04]  /*e9610*/  STL [R1+0x4308], R12 ;  /* 0x0043080c01007387 */ /* 0x0001e80000100800 */
[----:B0-----:R-:W4:Y:S04]  /*e9620*/  LDL.LU R12, [R1+0x6bc] ;  /* 0x0006bc00010c7983 */ /* 0x001f280000300800 */
[----:B------:R-:W4:Y:S04]  /*e9630*/  LDL.LU R5, [R1+0x4678] ;  /* 0x0046780001057983 */ /* 0x000f280000300800 */
[----:B------:R0:W-:Y:S04]  /*e9640*/  STL [R1+0x430c], R11 ;  /* 0x00430c0b01007387 */ /* 0x0001e80000100800 */
[----:B0-----:R-:W4:Y:S04]  /*e9650*/  LDL.LU R11, [R1+0x6ac] ;  /* 0x0006ac00010b7983 */ /* 0x001f280000300800 */
[----:B------:R-:W4:Y:S01]  /*e9660*/  LDL.LU R4, [R1+0x4674] ;  /* 0x0046740001047983 */ /* 0x000f220000300800 */
[----:B---3--:R-:W-:-:S02]  /*e9670*/  F2FP.BF16.PACK_AB R7, R13, R7 ;  /* 0x000000070d07723e */ /* 0x008fc400000010ff */
[----:B--2---:R-:W-:Y:S01]  /*e9680*/  F2FP.BF16.PACK_AB R6, R14, R6 ;  /* 0x000000060e06723e */ /* 0x004fe200000010ff */
[----:B------:R-:W-:Y:S01]  /*e9690*/  STL [R1+0x4310], R10 ;  /* 0x0043100a01007387 */ /* 0x000fe20000100800 */
[----:B----4-:R-:W-:Y:S02]  /*e96a0*/  F2FP.BF16.PACK_AB R8, R12, R8 ;  /* 0x000000080c08723e */ /* 0x010fe400000010ff */
[----:B------:R-:W-:Y:S02]  /*e96b0*/  F2FP.BF16.PACK_AB R5, R15, R5 ;  /* 0x000000050f05723e */ /* 0x000fe400000010ff */
[----:B------:R-:W-:Y:S02]  /*e96c0*/  F2FP.BF16.PACK_AB R9, R11, R9 ;  /* 0x000000090b09723e */ /* 0x000fe400000010ff */
[----:B------:R-:W-:-:S03]  /*e96d0*/  F2FP.BF16.PACK_AB R4, R16, R4 ;  /* 0x000000041004723e */ /* 0x000fc600000010ff */
[----:B------:R-:W-:Y:S04]  /*e96e0*/  STL [R1+0x4314], R9 ;  /* 0x0043140901007387 */ /* 0x000fe80000100800 */
[----:B------:R-:W-:Y:S04]  /*e96f0*/  STL [R1+0x4318], R8 ;  /* 0x0043180801007387 */ /* 0x000fe80000100800 */
[----:B------:R-:W-:Y:S04]  /*e9700*/  STL [R1+0x431c], R7 ;  /* 0x00431c0701007387 */ /* 0x000fe80000100800 */
[----:B------:R0:W-:Y:S04]  /*e9710*/  STL [R1+0x4320], R6 ;  /* 0x0043200601007387 */ /* 0x0001e80000100800 */
[----:B------:R1:W-:Y:S04]  /*e9720*/  STL [R1+0x4324], R5 ;  /* 0x0043240501007387 */ /* 0x0003e80000100800 */
[----:B------:R2:W-:Y:S01]  /*e9730*/  STL [R1+0x4328], R4 ;  /* 0x0043280401007387 */ /* 0x0005e20000100800 */
[----:B0-----:R-:W-:-:S02]  /*e9740*/  F2FP.BF16.PACK_AB R6, R17, R18 ;  /* 0x000000121106723e */ /* 0x001fc400000010ff */
[----:B-1----:R-:W-:-:S03]  /*e9750*/  F2FP.BF16.PACK_AB R5, R19, R20 ;  /* 0x000000141305723e */ /* 0x002fc600000010ff */
[----:B------:R0:W-:Y:S01]  /*e9760*/  STL [R1+0xc], R6 ;  /* 0x00000c0601007387 */ /* 0x0001e20000100800 */
[----:B--2---:R-:W-:-:S03]  /*e9770*/  F2FP.BF16.PACK_AB R4, R21, R22 ;  /* 0x000000161504723e */ /* 0x004fc600000010ff */
[----:B------:R1:W-:Y:S04]  /*e9780*/  STL [R1+0x8], R5 ;  /* 0x0000080501007387 */ /* 0x0003e80000100800 */
[----:B------:R2:W-:Y:S01]  /*e9790*/  STL [R1+0x4], R4 ;  /* 0x0000040401007387 */ /* 0x0005e20000100800 */
[----:B0-----:R-:W-:Y:S02]  /*e97a0*/  F2FP.BF16.PACK_AB R6, R23, R24 ;  /* 0x000000181706723e */ /* 0x001fe400000010ff */
[----:B-1----:R-:W-:-:S03]  /*e97b0*/  F2FP.BF16.PACK_AB R5, R25, R26 ;  /* 0x0000001a1905723e */ /* 0x002fc600000010ff */
[----:B------:R-:W-:Y:S01]  /*e97c0*/  STL [R1], R6 ;  /* 0x0000000601007387 */ /* 0x000fe20000100800 */
[----:B--2---:R-:W-:-:S03]  /*e97d0*/  F2FP.BF16.PACK_AB R4, R27, R29 ;  /* 0x0000001d1b04723e */ /* 0x004fc600000010ff */
[----:B------:R-:W-:Y:S04]  /*e97e0*/  STL [R1+0x1c], R5 ;  /* 0x00001c0501007387 */ /* 0x000fe80000100800 */
[----:B------:R0:W-:Y:S04]  /*e97f0*/  STL [R1+0x18], R4 ;  /* 0x0000180401007387 */ /* 0x0001e80000100800 */
[----:B0-----:R-:W2:Y:S01]  /*e9800*/  LDL.LU R4, [R1+0x6d8] ;  /* 0x0006d80001047983 */ /* 0x001ea20000300800 */
[----:B------:R-:W-:Y:S02]  /*e9810*/  F2FP.BF16.PACK_AB R2, R2, R3 ;  /* 0x000000030202723e */ /* 0x000fe400000010ff */
[----:B------:R-:W-:-:S03]  /*e9820*/  F2FP.BF16.PACK_AB R0, R0, R28 ;  /* 0x0000001c0000723e */ /* 0x000fc600000010ff */
        /* <DEDUP_REMOVED lines=72> */
[----:B0-----:R-:W2:Y:S04]  /*e9cb0*/  LDL.LU R5, [R1+0xa5c] ;  /* 0x000a5c0001057983 */ /* 0x001ea80000300800 */
[----:B------:R-:W3:Y:S04]  /*e9cc0*/  LDL.LU R6, [R1+0x6e8] ;  /* 0x0006e80001067983 */ /* 0x000ee80000300800 */
[----:B------:R-:W4:Y:S04]  /*e9cd0*/  LDL.LU R7, [R1+0x6fc] ;  /* 0x0006fc0001077983 */ /* 0x000f280000300800 */
[----:B------:R-:W4:Y:S04]  /*e9ce0*/  LDL.LU R8, [R1+0x6f8] ;  /* 0x0006f80001087983 */ /* 0x000f280000300800 */
        /* <DEDUP_REMOVED lines=23> */
[----:B------:R-:W3:Y:S01]  /*e9e60*/  LDL.LU R28, [R1+0x870] ;  /* 0x00087000011c7983 */ /* 0x000ee20000300800 */
[----:B--2---:R-:W-:-:S03]  /*e9e70*/  F2FP.BF16.PACK_AB R4, R5, R4 ;  /* 0x000000040504723e */ /* 0x004fc600000010ff */
        /* <DEDUP_REMOVED lines=69> */
[----:B------:R3:W-:Y:S02]  /*ea2d0*/  STL [R1+0x68], R4 ;  /* 0x0000680401007387 */ /* 0x0007e40000100800 */
[----:B---3--:R-:W-:Y:S02]  /*ea2e0*/  F2FP.BF16.PACK_AB R4, R9, R10 ;  /* 0x0000000a0904723e */ /* 0x008fe400000010ff */
[----:B--2---:R-:W-:Y:S02]  /*ea2f0*/  F2FP.BF16.PACK_AB R6, R5, R6 ;  /* 0x000000060506723e */ /* 0x004fe400000010ff */
[----:B----4-:R-:W-:-:S03]  /*ea300*/  F2FP.BF16.PACK_AB R5, R7, R8 ;  /* 0x000000080705723e */ /* 0x010fc600000010ff */
[----:B------:R0:W-:Y:S04]  /*ea310*/  STL [R1+0x64], R6 ;  /* 0x0000640601007387 */ /* 0x0001e80000100800 */
[----:B------:R1:W-:Y:S04]  /*ea320*/  STL [R1+0x60], R5 ;  /* 0x0000600501007387 */ /* 0x0003e80000100800 */
[----:B------:R2:W-:Y:S01]  /*ea330*/  STL [R1+0x7c], R4 ;  /* 0x00007c0401007387 */ /* 0x0005e20000100800 */
[----:B0-----:R-:W-:Y:S02]  /*ea340*/  F2FP.BF16.PACK_AB R6, R11, R12 ;  /* 0x0000000c0b06723e */ /* 0x001fe400000010ff */
[----:B-1----:R-:W-:-:S03]  /*ea350*/  F2FP.BF16.PACK_AB R5, R13, R14 ;  /* 0x0000000e0d05723e */ /* 0x002fc600000010ff */
[----:B------:R0:W-:Y:S01]  /*ea360*/  STL [R1+0x78], R6 ;  /* 0x0000780601007387 */ /* 0x0001e20000100800 */
[----:B--2---:R-:W-:-:S03]  /*ea370*/  F2FP.BF16.PACK_AB R4, R15, R16 ;  /* 0x000000100f04723e */ /* 0x004fc600000010ff */
        /* <DEDUP_REMOVED lines=10> */
[----:B------:R-:W-:Y:S01]  /*ea420*/  STL [R1+0x80], R6 ;  /* 0x0000800601007387 */ /* 0x000fe20000100800 */
        /* <DEDUP_REMOVED lines=833> */
[----:B0-----:R-:W2:Y:S01]  /*ed840*/  LDL.LU R4, [R1+0xbe8] ;  /* 0x000be80001047983 */ /* 0x001ea20000300800 */
[----:B------:R-:W3:Y:S03]  /*ed850*/  LDL.LU R5, [R1+0xc7c] ;  /* 0x000c7c0001057983 */ /* 0x000ee60000300800 */
        /* <DEDUP_REMOVED lines=35> */
[----:B0-----:R-:W2:Y:S01]  /*eda90*/  LDL.LU R5, [R1+0xbec] ;  /* 0x000bec0001057983 */ /* 0x001ea20000300800 */
[----:B------:R-:W3:Y:S02]  /*edaa0*/  LDL.LU R6, [R1+0xc78] ;  /* 0x000c780001067983 */ /* 0x000ee40000300800 */
[----:B------:R-:W4:Y:S02]  /*edab0*/  LDL.LU R7, [R1+0xc8c] ;  /* 0x000c8c0001077983 */ /* 0x000f240000300800 */
        /* <DEDUP_REMOVED lines=25> */
[----:B--2---:R-:W-:-:S02]  /*edc50*/  F2FP.BF16.PACK_AB R4, R5, R4 ;  /* 0x000000040504723e */ /* 0x004fc400000010ff */
[----:B------:R-:W2:Y:S03]  /*edc60*/  LDL.LU R5, [R1+0x43b4] ;  /* 0x0043b40001057983 */ /* 0x000ea60000300800 */
[----:B------:R0:W-:Y:S02]  /*edc70*/  STL [R1+0x2ac], R4 ;  /* 0x0002ac0401007387 */ /* 0x0001e40000100800 */
[----:B0-----:R-:W2:Y:S02]  /*edc80*/  LDL.LU R4, [R1+0x43b0] ;  /* 0x0043b00001047983 */ /* 0x001ea40000300800 */
[----:B--2---:R-:W-:Y:S02]  /*edc90*/  F2FP.BF16.PACK_AB R4, R5, R4 ;  /* 0x000000040504723e */ /* 0x004fe400000010ff */
[----:B------:R-:W2:Y:S03]  /*edca0*/  LDL.LU R5, [R1+0x43ac] ;  /* 0x0043ac0001057983 */ /* 0x000ea60000300800 */
[----:B------:R0:W-:Y:S02]  /*edcb0*/  STL [R1+0x2a8], R4 ;  /* 0x0002a80401007387 */ /* 0x0001e40000100800 */
[----:B0-----:R-:W2:Y:S02]  /*edcc0*/  LDL.LU R4, [R1+0x43a8] ;  /* 0x0043a80001047983 */ /* 0x001ea40000300800 */
        /* <DEDUP_REMOVED lines=62> */
[----:B------:R0:W-:Y:S01]  /*ee0b0*/  STL [R1+0x2e8], R4 ;  /* 0x0002e80401007387 */ /* 0x0001e20000100800 */
[----:B----4-:R-:W-:-:S02]  /*ee0c0*/  F2FP.BF16.PACK_AB R8, R7, R8 ;  /* 0x000000080708723e */ /* 0x010fc400000010ff */
[----:B---3--:R-:W-:Y:S02]  /*ee0d0*/  F2FP.BF16.PACK_AB R10, R9, R10 ;  /* 0x0000000a090a723e */ /* 0x008fe400000010ff */
[----:B------:R-:W-:Y:S01]  /*ee0e0*/  F2FP.BF16.PACK_AB R12, R11, R12 ;  /* 0x0000000c0b0c723e */ /* 0x000fe200000010ff */
[----:B0-----:R0:W5:Y:S01]  /*ee0f0*/  LDL.LU R4, [R1+0x4328] ;  /* 0x0043280001047983 */ /* 0x0011620000300800 */
[----:B------:R-:W-:Y:S02]  /*ee100*/  F2FP.BF16.PACK_AB R14, R13, R14 ;  /* 0x0000000e0d0e723e */ /* 0x000fe400000010ff */
[----:B------:R-:W-:Y:S02]  /*ee110*/  F2FP.BF16.PACK_AB R16, R15, R16 ;  /* 0x000000100f10723e */ /* 0x000fe400000010ff */
[----:B------:R-:W-:Y:S02]  /*ee120*/  F2FP.BF16.PACK_AB R18, R17, R18 ;  /* 0x000000121112723e */ /* 0x000fe400000010ff */
[----:B------:R-:W-:-:S02]  /*ee130*/  F2FP.BF16.PACK_AB R20, R19, R20 ;  /* 0x000000141314723e */ /* 0x000fc400000010ff */
[----:B------:R-:W-:Y:S02]  /*ee140*/  F2FP.BF16.PACK_AB R22, R21, R22 ;  /* 0x000000161516723e */ /* 0x000fe400000010ff */
[----:B------:R-:W-:Y:S02]  /*ee150*/  F2FP.BF16.PACK_AB R24, R23, R24 ;  /* 0x000000181718723e */ /* 0x000fe400000010ff */
[----:B------:R-:W-:Y:S02]  /*ee160*/  F2FP.BF16.PACK_AB R26, R25, R26 ;  /* 0x0000001a191a723e */ /* 0x000fe400000010ff */
[----:B------:R-:W-:Y:S02]  /*ee170*/  F2FP.BF16.PACK_AB R29, R27, R29 ;  /* 0x0000001d1b1d723e */ /* 0x000fe400000010ff */
[----:B------:R-:W-:Y:S02]  /*ee180*/  F2FP.BF16.PACK_AB R0, R0, R28 ;  /* 0x0000001c0000723e */ /* 0x000fe400000010ff */
[----:B------:R-:W-:-:S02]  /*ee190*/  F2FP.BF16.PACK_AB R2, R2, R3 ;  /* 0x000000030202723e */ /* 0x000fc400000010ff */
[----:B--2---:R-:W-:Y:S02]  /*ee1a0*/  F2FP.BF16.PACK_AB R6, R5, R6 ;  /* 0x000000060506723e */ /* 0x004fe400000010ff */
[----:B------:R0:W5:Y:S03]  /*ee1b0*/  LDL.LU R5, [R1+0x4324] ;  /* 0x0043240001057983 */ /* 0x0001660000300800 */
[----:B------:R1:W-:Y:S02]  /*ee1c0*/  STL [R1+0x2e4], R6 ;  /* 0x0002e40601007387 */ /* 0x0003e40000100800 */
[----:B-1----:R0:W5:Y:S01]  /*ee1d0*/  LDL.LU R6, [R1+0x4320] ;  /* 0x0043200001067983 */ /* 0x0021620000300800 */
[----:B------:R0:W5:Y:S02]  /*ee1e0*/  LDL.LU R7, [R1+0x431c] ;  /* 0x00431c0001077983 */ /* 0x0001640000300800 */
        /* <DEDUP_REMOVED lines=31> */
[----:B------:R0:W-:Y:S01]  /*ee3e0*/  STL [R1+0x310], R0 ;  /* 0x0003100001007387 */ /* 0x0001e20000100800 */
[----:B------:R0:W-:Y:S02]  /*ee3f0*/  STL [R1+0x314], R2 ;  /* 0x0003140201007387 */ /* 0x0001e40000100800 */
.L_x_0:
[----:B-----5:R-:W-:Y:S04]  /*ee400*/  STL.64 [R1+0x4408], R6 ;  /* 0x0044080601007387 */ /* 0x020fe80000100a00 */
[----:B------:R1:W-:Y:S04]  /*ee410*/  STL.64 [R1+0x4400], R4 ;  /* 0x0044000401007387 */ /* 0x0003e80000100a00 */
[----:B-1----:R-:W2:Y:S04]  /*ee420*/  LDL.LU R4, [R1+0x2a0] ;  /* 0x0002a00001047983 */ /* 0x002ea80000300800 */
[----:B------:R-:W2:Y:S04]  /*ee430*/  LDL.LU R5, [R1+0x2a4] ;  /* 0x0002a40001057983 */ /* 0x000ea80000300800 */
[----:B------:R-:W3:Y:S04]  /*ee440*/  LDL.LU R6, [R1+0x2a8] ;  /* 0x0002a80001067983 */ /* 0x000ee80000300800 */
[----:B------:R-:W3:Y:S04]  /*ee450*/  LDL.LU R7, [R1+0x2ac] ;  /* 0x0002ac0001077983 */ /* 0x000ee80000300800 */
[----:B0-----:R-:W0:Y:S04]  /*ee460*/  S2R R3, SR_TID.X ;  /* 0x0000000000037919 */ /* 0x001e280000002100 */
[----:B------:R-:W-:Y:S06]  /*ee470*/  BAR.SYNC.DEFER_BLOCKING 0x0 ;  /* 0x0000000000007b1d */ /* 0x000fec0000010000 */
[----:B---3--:R-:W-:Y:S04]  /*ee480*/  STL.64 [R1+0x4588], R6 ;  /* 0x0045880601007387 */ /* 0x008fe80000100a00 */
[----:B--2---:R-:W-:Y:S04]  /*ee490*/  STL.64 [R1+0x4580], R4 ;  /* 0x0045800401007387 */ /* 0x004fe80000100a00 */
[----:B------:R-:W-:Y:S04]  /*ee4a0*/  STL.64 [R1+0x43f8], R10 ;  /* 0x0043f80a01007387 */ /* 0x000fe80000100a00 */
[----:B------:R1:W-:Y:S04]  /*ee4b0*/  STL.64 [R1+0x43f0], R8 ;  /* 0x0043f00801007387 */ /* 0x0003e80000100a00 */
[----:B-1----:R-:W2:Y:S04]  /*ee4c0*/  LDL.LU R8, [R1+0x2b0] ;  /* 0x0002b00001087983 */ /* 0x002ea80000300800 */
[----:B------:R-:W2:Y:S04]  /*ee4d0*/  LDL.LU R9, [R1+0x2b4] ;  /* 0x0002b40001097983 */ /* 0x000ea80000300800 */
[----:B------:R-:W3:Y:S04]  /*ee4e0*/  LDL.LU R10, [R1+0x2b8] ;  /* 0x0002b800010a7983 */ /* 0x000ee80000300800 */
[----:B------:R-:W3:Y:S04]  /*ee4f0*/  LDL.LU R11, [R1+0x2bc] ;  /* 0x0002bc00010b7983 */ /* 0x000ee80000300800 */
[----:B------:R-:W4:Y:S04]  /*ee500*/  LDL.LU R28, [R1+0x2f4] ;  /* 0x0002f400011c7983 */ /* 0x000f280000300800 */
[----:B------:R-:W4:Y:S04]  /*ee510*/  LDL.LU R2, [R1+0x2f8] ;  /* 0x0002f80001027983 */ /* 0x000f280000300800 */
[----:B------:R-:W4:Y:S04]  /*ee520*/  LDL.LU R0, [R1+0x2fc] ;  /* 0x0002fc0001007983 */ /* 0x000f280000300800 */
[----:B------:R-:W4:Y:S04]  /*ee530*/  LDL.LU R29, [R1+0x2f0] ;  /* 0x0002f000011d7983 */ /* 0x000f280000300800 */
[----:B---3--:R-:W-:Y:S04]  /*ee540*/  STL.64 [R1+0x4598], R10 ;  /* 0x0045980a01007387 */ /* 0x008fe80000100a00 */
[----:B--2---:R1:W-:Y:S04]  /*ee550*/  STL.64 [R1+0x4590], R8 ;  /* 0x0045900801007387 */ /* 0x0043e80000100a00 */
[----:B------:R-:W2:Y:S04]  /*ee560*/  LDL.LU R4, [R1+0x300] ;  /* 0x0003000001047983 */ /* 0x000ea80000300800 */
[----:B------:R-:W2:Y:S04]  /*ee570*/  LDL.LU R5, [R1+0x304] ;  /* 0x0003040001057983 */ /* 0x000ea80000300800 */
[----:B------:R-:W2:Y:S04]  /*ee580*/  LDL.LU R6, [R1+0x308] ;  /* 0x0003080001067983 */ /* 0x000ea80000300800 */
[----:B------:R-:W2:Y:S04]  /*ee590*/  LDL.LU R7, [R1+0x30c] ;  /* 0x00030c0001077983 */ /* 0x000ea80000300800 */
[----:B-1----:R-:W3:Y:S04]  /*ee5a0*/  LDL.LU R8, [R1+0x310] ;  /* 0x0003100001087983 */ /* 0x002ee80000300800 */
[----:B------:R-:W3:Y:S04]  /*ee5b0*/  LDL.LU R9, [R1+0x314] ;  /* 0x0003140001097983 */ /* 0x000ee80000300800 */
[----:B------:R-:W3:Y:S04]  /*ee5c0*/  LDL.LU R10, [R1+0x318] ;  /* 0x00031800010a7983 */ /* 0x000ee80000300800 */
[----:B------:R-:W3:Y:S04]  /*ee5d0*/  LDL.LU R11, [R1+0x31c] ;  /* 0x00031c00010b7983 */ /* 0x000ee80000300800 */
[----:B------:R-:W-:Y:S04]  /*ee5e0*/  STL.64 [R1+0x43e8], R14 ;  /* 0x0043e80e01007387 */ /* 0x000fe80000100a00 */
[----:B------:R1:W-:Y:S04]  /*ee5f0*/  STL.64 [R1+0x43e0], R12 ;  /* 0x0043e00c01007387 */ /* 0x0003e80000100a00 */
        /* <DEDUP_REMOVED lines=10> */
[----:B------:R1:W-:Y:S04]  /*ee6a0*/  STL.64 [R1+0x43c8], R22 ;  /* 0x0043c81601007387 */ /* 0x0003e80000100a00 */
[----:B-1----:R-:W3:Y:S04]  /*ee6b0*/  LDL.LU R22, [R1+0x2e8] ;  /* 0x0002e80001167983 */ /* 0x002ee80000300800 */
[----:B------:R-:W3:Y:S04]  /*ee6c0*/  LDL.LU R23, [R1+0x2ec] ;  /* 0x0002ec0001177983 */ /* 0x000ee80000300800 */
[----:B------:R1:W-:Y:S04]  /*ee6d0*/  STL.64 [R1+0x43c0], R20 ;  /* 0x0043c01401007387 */ /* 0x0003e80000100a00 */
[----:B-1----:R-:W3:Y:S04]  /*ee6e0*/  LDL.LU R20, [R1+0x2e0] ;  /* 0x0002e00001147983 */ /* 0x002ee80000300800 */
[----:B------:R-:W3:Y:S04]  /*ee6f0*/  LDL.LU R21, [R1+0x2e4] ;  /* 0x0002e40001157983 */ /* 0x000ee80000300800 */
[----:B------:R4:W-:Y:S04]  /*ee700*/  STL.64 [R1+0x43b8], R26 ;  /* 0x0043b81a01007387 */ /* 0x0009e80000100a00 */
[----:B------:R1:W-:Y:S01]  /*ee710*/  STL.64 [R1+0x43b0], R24 ;  /* 0x0043b01801007387 */ /* 0x0003e20000100a00 */
[----:B----4-:R-:W-:-:S02]  /*ee720*/  IMAD.MOV.U32 R27, RZ, RZ, R0 ;  /* 0x000000ffff1b7224 */ /* 0x010fc400078e0000 */
[C---:B0-----:R-:W-:Y:S02]  /*ee730*/  IMAD.SHL.U32 R0, R3.reuse, 0x100, RZ ;  /* 0x0000010003007824 */ /* 0x041fe400078e00ff */
[----:B------:R-:W-:Y:S02]  /*ee740*/  IMAD.MOV.U32 R26, RZ, RZ, R2 ;  /* 0x000000ffff1a7224 */ /* 0x000fe400078e0002 */
[C---:B------:R-:W-:Y:S01]  /*ee750*/  IMAD.SHL.U32 R2, R3.reuse, 0x20, RZ ;  /* 0x0000002003027824 */ /* 0x040fe200078e00ff */
[----:B------:R-:W-:Y:S01]  /*ee760*/  LOP3.LUT R0, R0, 0x1800, RZ, 0xc0, !PT ;  /* 0x0000180000007812 */ /* 0x000fe200078ec0ff */
[----:B-1----:R-:W-:Y:S02]  /*ee770*/  IMAD.MOV.U32 R24, RZ, RZ, R29 ;  /* 0x000000ffff187224 */ /* 0x002fe400078e001d */
[----:B------:R-:W-:Y:S01]  /*ee780*/  IMAD.MOV.U32 R25, RZ, RZ, R28 ;  /* 0x000000ffff197224 */ /* 0x000fe200078e001c */
[----:B------:R-:W-:Y:S01]  /*ee790*/  LOP3.LUT R0, R0, 0x460, R2, 0xf8, !PT ;  /* 0x0000046000007812 */ /* 0x000fe200078ef802 */
[----:B------:R-:W-:-:S05]  /*ee7a0*/  IMAD.SHL.U32 R2, R3, 0x4, RZ ;  /* 0x0000000403027824 */ /* 0x000fca00078e00ff */
[----:B------:R-:W-:-:S05]  /*ee7b0*/  LOP3.LUT R0, R0, 0x70, R2, 0x78, !PT ;  /* 0x0000007000007812 */ /* 0x000fca00078e7802 */
[----:B--2---:R-:W-:Y:S04]  /*ee7c0*/  STS.128 [R0+0x80], R4 ;  /* 0x0000800400007388 */ /* 0x004fe80000000c00 */
[----:B---3--:R0:W-:Y:S04]  /*ee7d0*/  STS.128 [R0], R8 ;  /* 0x0000000800007388 */ /* 0x0081e80000000c00 */
[----:B0-----:R-:W2:Y:S04]  /*ee7e0*/  LDL.LU.64 R10, [R1+0x4598] ;  /* 0x00459800010a7983 */ /* 0x001ea80000300a00 */
[----:B------:R-:W2:Y:S04]  /*ee7f0*/  LDL.LU.64 R8, [R1+0x4590] ;  /* 0x0045900001087983 */ /* 0x000ea80000300a00 */
[----:B------:R-:W3:Y:S04]  /*ee800*/  LDL.LU.64 R6, [R1+0x4588] ;  /* 0x0045880001067983 */ /* 0x000ee80000300a00 */
[----:B------:R-:W3:Y:S01]  /*ee810*/  LDL.LU.64 R4, [R1+0x4580] ;  /* 0x0045800001047983 */ /* 0x000ee20000300a00 */
[C---:B------:R-:W-:Y:S01]  /*ee820*/  LOP3.LUT R28, R3.reuse, 0x3f, RZ, 0xc0, !PT ;  /* 0x0000003f031c7812 */ /* 0x040fe200078ec0ff */
[----:B------:R-:W-:-:S02]  /*ee830*/  IMAD.SHL.U32 R3, R3, 0x400, RZ ;  /* 0x0000040003037824 */ /* 0x000fc400078e00ff */
[----:B------:R-:W-:Y:S03]  /*ee840*/  STS.128 [R0+0x100], R24 ;  /* 0x0001001800007388 */ /* 0x000fe60000000c00 */
[----:B------:R-:W-:Y:S01]  /*ee850*/  LOP3.LUT R3, R3, 0x1800, RZ, 0xc0, !PT ;  /* 0x0000180003037812 */ /* 0x000fe200078ec0ff */
[----:B------:R-:W-:Y:S04]  /*ee860*/  STS.128 [R0+0x280], R12 ;  /* 0x0002800c00007388 */ /* 0x000fe80000000c00 */
[----:B------:R-:W-:-:S05]  /*ee870*/  IMAD R3, R28, 0x10, R3 ;  /* 0x000000101c037824 */ /* 0x000fca00078e0203 */
[C---:B------:R-:W-:Y:S02]  /*ee880*/  LOP3.LUT R28, R3.reuse, 0x20, RZ, 0x3c, !PT ;  /* 0x00000020031c7812 */ /* 0x040fe400078e3cff */
[C---:B------:R-:W-:Y:S02]  /*ee890*/  LOP3.LUT R29, R3.reuse, 0x40, RZ, 0x3c, !PT ;  /* 0x00000040031d7812 */ /* 0x040fe400078e3cff */
[----:B------:R-:W-:Y:S01]  /*ee8a0*/  LOP3.LUT R2, R3, 0x60, RZ, 0x3c, !PT ;  /* 0x0000006003027812 */ /* 0x000fe200078e3cff */
[----:B------:R-:W-:Y:S04]  /*ee8b0*/  STS.128 [R0+0x200], R16 ;  /* 0x0002001000007388 */ /* 0x000fe80000000c00 */
[----:B------:R-:W-:Y:S04]  /*ee8c0*/  STS.128 [R0+0x180], R20 ;  /* 0x0001801400007388 */ /* 0x000fe80000000c00 */
[----:B--2---:R-:W-:Y:S04]  /*ee8d0*/  STS.128 [R0+0x300], R8 ;  /* 0x0003000800007388 */ /* 0x004fe80000000c00 */
[----:B---3--:R-:W-:Y:S04]  /*ee8e0*/  STS.128 [R0+0x380], R4 ;  /* 0x0003800400007388 */ /* 0x008fe80000000c00 */
[----:B------:R-:W-:Y:S06]  /*ee8f0*/  BAR.SYNC.DEFER_BLOCKING 0x0 ;  /* 0x0000000000007b1d */ /* 0x000fec0000010000 */
[----:B------:R-:W0:Y:S04]  /*ee900*/  LDS.128 R8, [R3] ;  /* 0x0000000003087984 */ /* 0x000e280000000c00 */
[----:B------:R-:W1:Y:S04]  /*ee910*/  LDS.128 R12, [R3+0x400] ;  /* 0x00040000030c7984 */ /* 0x000e680000000c00 */
[----:B------:R-:W2:Y:S04]  /*ee920*/  LDS.128 R4, [R28] ;  /* 0x000000001c047984 */ /* 0x000ea80000000c00 */
[----:B0-----:R0:W-:Y:S04]  /*ee930*/  STL.64 [R1+0x2a0], R8 ;  /* 0x0002a00801007387 */ /* 0x0011e80000100a00 */
[----:B------:R3:W-:Y:S04]  /*ee940*/  STL.64 [R1+0x2a8], R10 ;  /* 0x0002a80a01007387 */ /* 0x0007e80000100a00 */
[----:B0-----:R-:W4:Y:S04]  /*ee950*/  LDL.LU R8, [R1+0x1c0] ;  /* 0x0001c00001087983 */ /* 0x001f280000300800 */
[----:B-1----:R0:W-:Y:S04]  /*ee960*/  STL.64 [R1+0x2e0], R12 ;  /* 0x0002e00c01007387 */ /* 0x0021e80000100a00 */
[----:B------:R1:W-:Y:S04]  /*ee970*/  STL.64 [R1+0x2e8], R14 ;  /* 0x0002e80e01007387 */ /* 0x0003e80000100a00 */
[----:B--2---:R-:W-:Y:S04]  /*ee980*/  STL.64 [R1+0x2b0], R4 ;  /* 0x0002b00401007387 */ /* 0x004fe80000100a00 */
[----:B------:R-:W-:Y:S04]  /*ee990*/  STL.64 [R1+0x2b8], R6 ;  /* 0x0002b80601007387 */ /* 0x000fe80000100a00 */
[----:B------:R-:W4:Y:S04]  /*ee9a0*/  LDL.LU R9, [R1+0x1c4] ;  /* 0x0001c40001097983 */ /* 0x000f280000300800 */
[----:B---3--:R-:W2:Y:S04]  /*ee9b0*/  LDL.LU R10, [R1+0x1c8] ;  /* 0x0001c800010a7983 */ /* 0x008ea80000300800 */
[----:B------:R-:W2:Y:S04]  /*ee9c0*/  LDL.LU R11, [R1+0x1cc] ;  /* 0x0001cc00010b7983 */ /* 0x000ea80000300800 */
[----:B--2---:R-:W-:Y:S04]  /*ee9d0*/  STL.64 [R1+0x44e8], R10 ;  /* 0x0044e80a01007387 */ /* 0x004fe80000100a00 */
[----:B----4-:R-:W-:Y:S04]  /*ee9e0*/  STL.64 [R1+0x44e0], R8 ;  /* 0x0044e00801007387 */ /* 0x010fe80000100a00 */
[----:B0-----:R-:W2:Y:S04]  /*ee9f0*/  LDL.LU R12, [R1+0x1d0] ;  /* 0x0001d000010c7983 */ /* 0x001ea80000300800 */
[----:B------:R-:W2:Y:S04]  /*eea00*/  LDL.LU R13, [R1+0x1d4] ;  /* 0x0001d400010d7983 */ /* 0x000ea80000300800 */
[----:B-1----:R-:W3:Y:S04]  /*eea10*/  LDL.LU R14, [R1+0x1d8] ;  /* 0x0001d800010e7983 */ /* 0x002ee80000300800 */
        /* <DEDUP_REMOVED lines=50> */
[----:B--2---:R-:W-:Y:S04]  /*eed40*/  STL.64 [R1+0x4570], R12 ;  /* 0x0045700c01007387 */ /* 0x004fe80000100a00 */
[----:B------:R-:W0:Y:S04]  /*eed50*/  LDS.128 R12, [R28+0x400] ;  /* 0x000400001c0c7984 */ /* 0x000e280000000c00 */
[----:B------:R-:W2:Y:S04]  /*eed60*/  LDL.LU R16, [R1+0x1e0] ;  /* 0x0001e00001107983 */ /* 0x000ea80000300800 */
[----:B------:R-:W2:Y:S04]  /*eed70*/  LDL.LU R17, [R1+0x1e4] ;  /* 0x0001e40001117983 */ /* 0x000ea80000300800 */
[----:B------:R-:W2:Y:S04]  /*eed80*/  LDL.LU R18, [R1+0x1e8] ;  /* 0x0001e80001127983 */ /* 0x000ea80000300800 */
[----:B------:R-:W2:Y:S04]  /*eed90*/  LDL.LU R19, [R1+0x1ec] ;  /* 0x0001ec0001137983 */ /* 0x000ea80000300800 */
[----:B------:R-:W3:Y:S04]  /*eeda0*/  LDL.LU R24, [R1+0x200] ;  /* 0x0002000001187983 */ /* 0x000ee80000300800 */
[----:B------:R-:W3:Y:S04]  /*eedb0*/  LDL.LU R25, [R1+0x204] ;  /* 0x0002040001197983 */ /* 0x000ee80000300800 */
[----:B------:R-:W3:Y:S04]  /*eedc0*/  LDL.LU R26, [R1+0x208] ;  /* 0x00020800011a7983 */ /* 0x000ee80000300800 */
[----:B------:R-:W3:Y:S04]  /*eedd0*/  LDL.LU R27, [R1+0x20c] ;  /* 0x00020c00011b7983 */ /* 0x000ee80000300800 */
        /* <DEDUP_REMOVED lines=12> */
[----:B0-----:R-:W-:Y:S04]  /*eeea0*/  STL.64 [R1+0x2f0], R12 ;  /* 0x0002f00c01007387 */ /* 0x001fe80000100a00 */
[----:B------:R-:W-:Y:S04]  /*eeeb0*/  STL.64 [R1+0x2f8], R14 ;  /* 0x0002f80e01007387 */ /* 0x000fe80000100a00 */
[----:B------:R-:W0:Y:S04]  /*eeec0*/  LDS.128 R12, [R29] ;  /* 0x000000001d0c7984 */ /* 0x000e280000000c00 */
[----:B0-----:R-:W-:Y:S04]  /*eeed0*/  STL.64 [R1+0x2c0], R12 ;  /* 0x0002c00c01007387 */ /* 0x001fe80000100a00 */
[----:B------:R-:W-:Y:S04]  /*eeee0*/  STL.64 [R1+0x2c8], R14 ;  /* 0x0002c80e01007387 */ /* 0x000fe80000100a00 */
[----:B------:R-:W0:Y:S04]  /*eeef0*/  LDS.128 R12, [R29+0x400] ;  /* 0x000400001d0c7984 */ /* 0x000e280000000c00 */
[----:B0-----:R-:W-:Y:S04]  /*eef00*/  STL.64 [R1+0x300], R12 ;  /* 0x0003000c01007387 */ /* 0x001fe80000100a00 */
[----:B------:R-:W-:Y:S04]  /*eef10*/  STL.64 [R1+0x308], R14 ;  /* 0x0003080e01007387 */ /* 0x000fe80000100a00 */
[----:B------:R-:W0:Y:S04]  /*eef20*/  LDS.128 R12, [R2] ;  /* 0x00000000020c7984 */ /* 0x000e280000000c00 */
[----:B0-----:R-:W-:Y:S04]  /*eef30*/  STL.64 [R1+0x2d0], R12 ;  /* 0x0002d00c01007387 */ /* 0x001fe80000100a00 */
[----:B------:R-:W-:Y:S04]  /*eef40*/  STL.64 [R1+0x2d8], R14 ;  /* 0x0002d80e01007387 */ /* 0x000fe80000100a00 */
[----:B------:R-:W0:Y:S04]  /*eef50*/  LDS.128 R12, [R2+0x400] ;  /* 0x00040000020c7984 */ /* 0x000e280000000c00 */
[----:B0-----:R-:W-:Y:S04]  /*eef60*/  STL.64 [R1+0x310], R12 ;  /* 0x0003100c01007387 */ /* 0x001fe80000100a00 */
[----:B------:R0:W-:Y:S04]  /*eef70*/  STL.64 [R1+0x318], R14 ;  /* 0x0003180e01007387 */ /* 0x0001e80000100a00 */
[----:B0-----:R-:W2:Y:S04]  /*eef80*/  LDL.LU.64 R14, [R1+0x4578] ;  /* 0x00457800010e7983 */ /* 0x001ea80000300a00 */
[----:B------:R-:W2:Y:S04]  /*eef90*/  LDL.LU.64 R12, [R1+0x4570] ;  /* 0x00457000010c7983 */ /* 0x000ea80000300a00 */
[----:B------:R-:W-:Y:S06]  /*eefa0*/  BAR.SYNC.DEFER_BLOCKING 0x0 ;  /* 0x0000000000007b1d */ /* 0x000fec0000010000 */
[----:B--2---:R0:W-:Y:S04]  /*eefb0*/  STS.128 [R0], R12 ;  /* 0x0000000c00007388 */ /* 0x0041e80000000c00 */
[----:B0-----:R-:W2:Y:S04]  /*eefc0*/  LDL.LU.64 R14, [R1+0x4568] ;  /* 0x00456800010e7983 */ /* 0x001ea80000300a00 */
[----:B------:R-:W2:Y:S04]  /*eefd0*/  LDL.LU.64 R12, [R1+0x4560] ;  /* 0x00456000010c7983 */ /* 0x000ea80000300a00 */
[----:B--2---:R0:W-:Y:S04]  /*eefe0*/  STS.128 [R0+0x80], R12 ;  /* 0x0000800c00007388 */ /* 0x0041e80000000c00 */
        /* <DEDUP_REMOVED lines=17> */
[----:B--2---:R-:W-:Y:S04]  /*ef100*/  STS.128 [R0+0x380], R12 ;  /* 0x0003800c00007388 */ /* 0x004fe80000000c00 */
[----:B------:R-:W-:Y:S06]  /*ef110*/  BAR.SYNC.DEFER_BLOCKING 0x0 ;  /* 0x0000000000007b1d */ /* 0x000fec0000010000 */
        /* <DEDUP_REMOVED lines=22> */
[----:B------:R-:W-:Y:S06]  /*ef280*/  BAR.SYNC.DEFER_BLOCKING 0x0 ;  /* 0x0000000000007b1d */ /* 0x000fec0000010000 */
[----:B----4-:R-:W-:Y:S04]  /*ef290*/  STS.128 [R0], R8 ;  /* 0x0000000800007388 */ /* 0x010fe80000000c00 */
[----:B------:R-:W-:Y:S04]  /*ef2a0*/  STS.128 [R0+0x100], R20 ;  /* 0x0001001400007388 */ /* 0x000fe80000000c00 */
[----:B0-----:R-:W-:Y:S04]  /*ef2b0*/  STL.64 [R1+0x290], R12 ;  /* 0x0002900c01007387 */ /* 0x001fe80000100a00 */
[----:B------:R0:W-:Y:S04]  /*ef2c0*/  STL.64 [R1+0x298], R14 ;  /* 0x0002980e01007387 */ /* 0x0001e80000100a00 */
[----:B0-----:R-:W2:Y:S04]  /*ef2d0*/  LDL.LU.64 R14, [R1+0x44f8] ;  /* 0x0044f800010e7983 */ /* 0x001ea80000300a00 */
[----:B------:R-:W2:Y:S04]  /*ef2e0*/  LDL.LU.64 R12, [R1+0x44f0] ;  /* 0x0044f000010c7983 */ /* 0x000ea80000300a00 */
[----:B------:R-:W4:Y:S04]  /*ef2f0*/  LDL.LU.64 R10, [R1+0x44e8] ;  /* 0x0044e800010a7983 */ /* 0x000f280000300a00 */
[----:B------:R-:W4:Y:S04]  /*ef300*/  LDL.LU.64 R8, [R1+0x44e0] ;  /* 0x0044e00001087983 */ /* 0x000f280000300a00 */
[----:B------:R-:W4:Y:S04]  /*ef310*/  LDL.LU R20, [R1+0x130] ;  /* 0x0001300001147983 */ /* 0x000f280000300800 */
[----:B------:R-:W4:Y:S04]  /*ef320*/  LDL.LU R21, [R1+0x134] ;  /* 0x0001340001157983 */ /* 0x000f280000300800 */
[----:B------:R-:W4:Y:S04]  /*ef330*/  LDL.LU R22, [R1+0x138] ;  /* 0x0001380001167983 */ /* 0x000f280000300800 */
[----:B------:R-:W4:Y:S04]  /*ef340*/  LDL.LU R23, [R1+0x13c] ;  /* 0x00013c0001177983 */ /* 0x000f280000300800 */
[----:B---3--:R0:W-:Y:S04]  /*ef350*/  STS.128 [R0+0x80], R24 ;  /* 0x0000801800007388 */ /* 0x0081e80000000c00 */
[----:B------:R1:W-:Y:S04]  /*ef360*/  STS.128 [R0+0x300], R4 ;  /* 0x0003000400007388 */ /* 0x0003e80000000c00 */
[----:B------:R-:W-:Y:S04]  /*ef370*/  STS.128 [R0+0x180], R16 ;  /* 0x0001801000007388 */ /* 0x000fe80000000c00 */
[----:B--2---:R-:W-:Y:S04]  /*ef380*/  STS.128 [R0+0x200], R12 ;  /* 0x0002000c00007388 */ /* 0x004fe80000000c00 */
[----:B----4-:R-:W-:Y:S04]  /*ef390*/  STS.128 [R0+0x280], R8 ;  /* 0x0002800800007388 */ /* 0x010fe80000000c00 */
[----:B------:R-:W-:Y:S04]  /*ef3a0*/  STL.64 [R1+0x4488], R22 ;  /* 0x0044881601007387 */ /* 0x000fe80000100a00 */
[----:B------:R2:W-:Y:S04]  /*ef3b0*/  STL.64 [R1+0x4480], R20 ;  /* 0x0044801401007387 */ /* 0x0005e80000100a00 */
[----:B0-----:R-:W3:Y:S04]  /*ef3c0*/  LDL.LU R24, [R1+0x140] ;  /* 0x0001400001187983 */ /* 0x001ee80000300800 */
[----:B------:R-:W3:Y:S04]  /*ef3d0*/  LDL.LU R25, [R1+0x144] ;  /* 0x0001440001197983 */ /* 0x000ee80000300800 */
[----:B------:R-:W4:Y:S04]  /*ef3e0*/  LDL.LU R26, [R1+0x148] ;  /* 0x00014800011a7983 */ /* 0x000f280000300800 */
[----:B------:R-:W4:Y:S04]  /*ef3f0*/  LDL.LU R27, [R1+0x14c] ;  /* 0x00014c00011b7983 */ /* 0x000f280000300800 */
[----:B-1----:R-:W2:Y:S04]  /*ef400*/  LDL.LU R4, [R1+0x1a0] ;  /* 0x0001a00001047983 */ /* 0x002ea80000300800 */
[----:B------:R-:W2:Y:S04]  /*ef410*/  LDL.LU R5, [R1+0x1a4] ;  /* 0x0001a40001057983 */ /* 0x000ea80000300800 */
[----:B------:R-:W2:Y:S04]  /*ef420*/  LDL.LU R6, [R1+0x1a8] ;  /* 0x0001a80001067983 */ /* 0x000ea80000300800 */
[----:B------:R-:W2:Y:S04]  /*ef430*/  LDL.LU R7, [R1+0x1ac] ;  /* 0x0001ac0001077983 */ /* 0x000ea80000300800 */
[----:B----4-:R-:W-:Y:S04]  /*ef440*/  STL.64 [R1+0x4498], R26 ;  /* 0x0044981a01007387 */ /* 0x010fe80000100a00 */
[----:B---3--:R-:W-:Y:S04]  /*ef450*/  STL.64 [R1+0x4490], R24 ;  /* 0x0044901801007387 */ /* 0x008fe80000100a00 */
[----:B--2---:R-:W2:Y:S04]  /*ef460*/  LDL.LU R20, [R1+0x150] ;  /* 0x0001500001147983 */ /* 0x004ea80000300800 */
        /* <DEDUP_REMOVED lines=15> */
[----:B------:R-:W-:Y:S04]  /*ef560*/  STS.128 [R0+0x380], R4 ;  /* 0x0003800400007388 */ /* 0x000fe80000000c00 */
[----:B------:R-:W-:Y:S06]  /*ef570*/  BAR.SYNC.DEFER_BLOCKING 0x0 ;  /* 0x0000000000007b1d */ /* 0x000fec0000010000 */
        /* <DEDUP_REMOVED lines=8> */
[----:B------:R-:W0:Y:S04]  /*ef600*/  LDS.128 R20, [R3] ;  /* 0x0000000003147984 */ /* 0x000e280000000c00 */
        /* <DEDUP_REMOVED lines=42> */
[----:B0-----:R-:W-:Y:S04]  /*ef8b0*/  STL.64 [R1+0x210], R20 ;  /* 0x0002101401007387 */ /* 0x001fe80000100a00 */
[----:B------:R0:W-:Y:S04]  /*ef8c0*/  STL.64 [R1+0x218], R22 ;  /* 0x0002181601007387 */ /* 0x0001e80000100a00 */
[----:B0-----:R-:W2:Y:S04]  /*ef8d0*/  LDL.LU.64 R22, [R1+0x44d8] ;  /* 0x0044d80001167983 */ /* 0x001ea80000300a00 */
[----:B------:R-:W2:Y:S04]  /*ef8e0*/  LDL.LU.64 R20, [R1+0x44d0] ;  /* 0x0044d00001147983 */ /* 0x000ea80000300a00 */
        /* <DEDUP_REMOVED lines=9> */
[----:B------:R0:W-:Y:S04]  /*ef980*/  STS.128 [R0+0x180], R24 ;  /* 0x0001801800007388 */ /* 0x0001e80000000c00 */
[----:B0-----:R-:W3:Y:S04]  /*ef990*/  LDL.LU.64 R26, [R1+0x4498] ;  /* 0x00449800011a7983 */ /* 0x001ee80000300a00 */
[----:B------:R-:W3:Y:S04]  /*ef9a0*/  LDL.LU.64 R24, [R1+0x4490] ;  /* 0x0044900001187983 */ /* 0x000ee80000300a00 */
[----:B--2---:R0:W-:Y:S04]  /*ef9b0*/  STS.128 [R0+0x200], R20 ;  /* 0x0002001400007388 */ /* 0x0041e80000000c00 */
[----:B0-----:R-:W2:Y:S04]  /*ef9c0*/  LDL.LU.64 R22, [R1+0x4488] ;  /* 0x0044880001167983 */ /* 0x001ea80000300a00 */
[----:B------:R-:W2:Y:S04]  /*ef9d0*/  LDL.LU.64 R20, [R1+0x4480] ;  /* 0x0044800001147983 */ /* 0x000ea80000300a00 */
[----:B---3--:R-:W-:Y:S04]  /*ef9e0*/  STS.128 [R0+0x280], R24 ;  /* 0x0002801800007388 */ /* 0x008fe80000000c00 */
[----:B------:R-:W-:Y:S04]  /*ef9f0*/  STS.128 [R0+0x380], R16 ;  /* 0x0003801000007388 */ /* 0x000fe80000000c00 */
[----:B--2---:R-:W-:Y:S04]  /*efa00*/  STS.128 [R0+0x300], R20 ;  /* 0x0003001400007388 */ /* 0x004fe80000000c00 */
[----:B------:R-:W-:Y:S06]  /*efa10*/  BAR.SYNC.DEFER_BLOCKING 0x0 ;  /* 0x0000000000007b1d */ /* 0x000fec0000010000 */
[----:B------:R-:W0:Y:S04]  /*efa20*/  LDS.128 R20, [R3] ;  /* 0x0000000003147984 */ /* 0x000e280000000c00 */
[----:B------:R-:W1:Y:S04]  /*efa30*/  LDS.128 R16, [R3+0x400] ;  /* 0x0004000003107984 */ /* 0x000e680000000c00 */
[----:B------:R-:W2:Y:S04]  /*efa40*/  LDS.128 R24, [R28] ;  /* 0x000000001c187984 */ /* 0x000ea80000000c00 */
[----:B0-----:R-:W-:Y:S04]  /*efa50*/  STL.64 [R1+0x120], R20 ;  /* 0x0001201401007387 */ /* 0x001fe80000100a00 */
[----:B------:R-:W-:Y:S04]  /*efa60*/  STL.64 [R1+0x128], R22 ;  /* 0x0001281601007387 */ /* 0x000fe80000100a00 */
[----:B------:R-:W0:Y:S04]  /*efa70*/  LDS.128 R20, [R28+0x400] ;  /* 0x000400001c147984 */ /* 0x000e280000000c00 */
[----:B-1----:R-:W-:Y:S04]  /*efa80*/  STL.64 [R1+0x160], R16 ;  /* 0x0001601001007387 */ /* 0x002fe80000100a00 */
[----:B------:R-:W-:Y:S04]  /*efa90*/  STL.64 [R1+0x168], R18 ;  /* 0x0001681201007387 */ /* 0x000fe80000100a00 */
[----:B------:R-:W1:Y:S04]  /*efaa0*/  LDS.128 R16, [R29] ;  /* 0x000000001d107984 */ /* 0x000e680000000c00 */
[----:B--2---:R-:W-:Y:S04]  /*efab0*/  STL.64 [R1+0x130], R24 ;  /* 0x0001301801007387 */ /* 0x004fe80000100a00 */
[----:B------:R-:W-:Y:S04]  /*efac0*/  STL.64 [R1+0x138], R26 ;  /* 0x0001381a01007387 */ /* 0x000fe80000100a00 */
[----:B------:R-:W2:Y:S04]  /*efad0*/  LDS.128 R24, [R29+0x400] ;  /* 0x000400001d187984 */ /* 0x000ea80000000c00 */
[----:B0-----:R-:W-:Y:S04]  /*efae0*/  STL.64 [R1+0x170], R20 ;  /* 0x0001701401007387 */ /* 0x001fe80000100a00 */
[----:B------:R-:W-:Y:S04]  /*efaf0*/  STL.64 [R1+0x178], R22 ;  /* 0x0001781601007387 */ /* 0x000fe80000100a00 */
[----:B------:R-:W0:Y:S04]  /*efb00*/  LDS.128 R20, [R2] ;  /* 0x0000000002147984 */ /* 0x000e280000000c00 */
[----:B-1----:R-:W-:Y:S04]  /*efb10*/  STL.64 [R1+0x140], R16 ;  /* 0x0001401001007387 */ /* 0x002fe80000100a00 */
[----:B------:R-:W-:Y:S04]  /*efb20*/  STL.64 [R1+0x148], R18 ;  /* 0x0001481201007387 */ /* 0x000fe80000100a00 */
[----:B------:R-:W1:Y:S04]  /*efb30*/  LDS.128 R16, [R2+0x400] ;  /* 0x0004000002107984 */ /* 0x000e680000000c00 */
[----:B------:R-:W-:Y:S06]  /*efb40*/  BAR.SYNC.DEFER_BLOCKING 0x0 ;  /* 0x0000000000007b1d */ /* 0x000fec0000010000 */
[----:B--2---:R-:W-:Y:S04]  /*efb50*/  STL.64 [R1+0x180], R24 ;  /* 0x0001801801007387 */ /* 0x004fe80000100a00 */
[----:B------:R-:W-:Y:S04]  /*efb60*/  STL.64 [R1+0x188], R26 ;  /* 0x0001881a01007387 */ /* 0x000fe80000100a00 */
[----:B0-----:R-:W-:Y:S04]  /*efb70*/  STL.64 [R1+0x150], R20 ;  /* 0x0001501401007387 */ /* 0x001fe80000100a00 */
[----:B------:R-:W-:Y:S04]  /*efb80*/  STL.64 [R1+0x158], R22 ;  /* 0x0001581601007387 */ /* 0x000fe80000100a00 */
[----:B------:R0:W-:Y:S04]  /*efb90*/  STS.128 [R0], R12 ;  /* 0x0000000c00007388 */ /* 0x0001e80000000c00 */
[----:B-1----:R-:W-:Y:S04]  /*efba0*/  STL.64 [R1+0x190], R16 ;  /* 0x0001901001007387 */ /* 0x002fe80000100a00 */
[----:B------:R-:W-:Y:S04]  /*efbb0*/  STL.64 [R1+0x198], R18 ;  /* 0x0001981201007387 */ /* 0x000fe80000100a00 */
[----:B0-----:R-:W2:Y:S04]  /*efbc0*/  LDL.LU R12, [R1+0x30] ;  /* 0x00003000010c7983 */ /* 0x001ea80000300800 */
[----:B------:R-:W2:Y:S04]  /*efbd0*/  LDL.LU R13, [R1+0x34] ;  /* 0x00003400010d7983 */ /* 0x000ea80000300800 */
[----:B------:R-:W3:Y:S04]  /*efbe0*/  LDL.LU R14, [R1+0x38] ;  /* 0x00003800010e7983 */ /* 0x000ee80000300800 */
[----:B------:R-:W3:Y:S04]  /*efbf0*/  LDL.LU R15, [R1+0x3c] ;  /* 0x00003c00010f7983 */ /* 0x000ee80000300800 */
[----:B----4-:R0:W-:Y:S04]  /*efc00*/  STS.128 [R0+0x80], R8 ;  /* 0x0000800800007388 */ /* 0x0101e80000000c00 */
[----:B---3--:R-:W-:Y:S04]  /*efc10*/  STL.64 [R1+0x4418], R14 ;  /* 0x0044180e01007387 */ /* 0x008fe80000100a00 */
[----:B--2---:R-:W-:Y:S04]  /*efc20*/  STL.64 [R1+0x4410], R12 ;  /* 0x0044100c01007387 */ /* 0x004fe80000100a00 */
[----:B0-----:R-:W2:Y:S04]  /*efc30*/  LDL.LU R8, [R1+0x40] ;  /* 0x0000400001087983 */ /* 0x001ea80000300800 */
[----:B------:R-:W2:Y:S04]  /*efc40*/  LDL.LU R9, [R1+0x44] ;  /* 0x0000440001097983 */ /* 0x000ea80000300800 */
[----:B------:R-:W3:Y:S04]  /*efc50*/  LDL.LU R10, [R1+0x48] ;  /* 0x00004800010a7983 */ /* 0x000ee80000300800 */
[----:B------:R-:W3:Y:S04]  /*efc60*/  LDL.LU R11, [R1+0x4c] ;  /* 0x00004c00010b7983 */ /* 0x000ee80000300800 */
[----:B------:R0:W-:Y:S04]  /*efc70*/  STS.128 [R0+0x100], R4 ;  /* 0x0001000400007388 */ /* 0x0001e80000000c00 */
[----:B---3--:R-:W-:Y:S04]  /*efc80*/  STL.64 [R1+0x4428], R10 ;  /* 0x0044280a01007387 */ /* 0x008fe80000100a00 */
[----:B--2---:R-:W-:Y:S04]  /*efc90*/  STL.64 [R1+0x4420], R8 ;  /* 0x0044200801007387 */ /* 0x004fe80000100a00 */
[----:B0-----:R-:W2:Y:S04]  /*efca0*/  LDL.LU R4, [R1+0x50] ;  /* 0x0000500001047983 */ /* 0x001ea80000300800 */
[----:B------:R-:W2:Y:S04]  /*efcb0*/  LDL.LU R5, [R1+0x54] ;  /* 0x0000540001057983 */ /* 0x000ea80000300800 */
[----:B------:R-:W3:Y:S04]  /*efcc0*/  LDL.LU R6, [R1+0x58] ;  /* 0x0000580001067983 */ /* 0x000ee80000300800 */
[----:B------:R-:W3:Y:S04]  /*efcd0*/  LDL.LU R7, [R1+0x5c] ;  /* 0x00005c0001077983 */ /* 0x000ee80000300800 */
[----:B------:R-:W4:Y:S04]  /*efce0*/  LDL.LU R20, [R1+0xb0] ;  /* 0x0000b00001147983 */ /* 0x000f280000300800 */
[----:B------:R-:W4:Y:S04]  /*efcf0*/  LDL.LU R21, [R1+0xb4] ;  /* 0x0000b40001157983 */ /* 0x000f280000300800 */
[----:B------:R-:W2:Y:S04]  /*efd00*/  LDL.LU R22, [R1+0xb8] ;  /* 0x0000b80001167983 */ /* 0x000ea80000300800 */
[----:B------:R-:W2:Y:S04]  /*efd10*/  LDL.LU R23, [R1+0xbc] ;  /* 0x0000bc0001177983 */ /* 0x000ea80000300800 */
[----:B--2---:R-:W-:Y:S04]  /*efd20*/  STL.64 [R1+0x4468], R22 ;  /* 0x0044681601007387 */ /* 0x004fe80000100a00 */
[----:B----4-:R0:W-:Y:S04]  /*efd30*/  STL.64 [R1+0x4460], R20 ;  /* 0x0044601401007387 */ /* 0x0101e80000100a00 */
[----:B------:R-:W2:Y:S04]  /*efd40*/  LDL.LU R24, [R1+0xc0] ;  /* 0x0000c00001187983 */ /* 0x000ea80000300800 */
[----:B------:R-:W2:Y:S04]  /*efd50*/  LDL.LU R25, [R1+0xc4] ;  /* 0x0000c40001197983 */ /* 0x000ea80000300800 */
[----:B------:R-:W4:Y:S04]  /*efd60*/  LDL.LU R26, [R1+0xc8] ;  /* 0x0000c800011a7983 */ /* 0x000f280000300800 */
[----:B------:R-:W4:Y:S04]  /*efd70*/  LDL.LU R27, [R1+0xcc] ;  /* 0x0000cc00011b7983 */ /* 0x000f280000300800 */
[----:B----4-:R-:W-:Y:S04]  /*efd80*/  STL.64 [R1+0x4478], R26 ;  /* 0x0044781a01007387 */ /* 0x010fe80000100a00 */
[----:B--2---:R1:W-:Y:S04]  /*efd90*/  STL.64 [R1+0x4470], R24 ;  /* 0x0044701801007387 */ /* 0x0043e80000100a00 */
[----:B0-----:R-:W2:Y:S04]  /*efda0*/  LDL.LU R20, [R1+0xd0] ;  /* 0x0000d00001147983 */ /* 0x001ea80000300800 */
[----:B------:R-:W2:Y:S04]  /*efdb0*/  LDL.LU R21, [R1+0xd4] ;  /* 0x0000d40001157983 */ /* 0x000ea80000300800 */
[----:B------:R-:W2:Y:S04]  /*efdc0*/  LDL.LU R22, [R1+0xd8] ;  /* 0x0000d80001167983 */ /* 0x000ea80000300800 */
[----:B------:R-:W2:Y:S04]  /*efdd0*/  LDL.LU R23, [R1+0xdc] ;  /* 0x0000dc0001177983 */ /* 0x000ea80000300800 */
[----:B-1----:R-:W4:Y:S04]  /*efde0*/  LDL.LU R24, [R1+0xe0] ;  /* 0x0000e00001187983 */ /* 0x002f280000300800 */
[----:B------:R-:W4:Y:S04]  /*efdf0*/  LDL.LU R25, [R1+0xe4] ;  /* 0x0000e40001197983 */ /* 0x000f280000300800 */
[----:B------:R-:W4:Y:S04]  /*efe00*/  LDL.LU R26, [R1+0xe8] ;  /* 0x0000e800011a7983 */ /* 0x000f280000300800 */
[----:B------:R-:W4:Y:S04]  /*efe10*/  LDL.LU R27, [R1+0xec] ;  /* 0x0000ec00011b7983 */ /* 0x000f280000300800 */
[----:B---3--:R-:W-:Y:S04]  /*efe20*/  STL.64 [R1+0x4438], R6 ;  /* 0x0044380601007387 */ /* 0x008fe80000100a00 */
[----:B------:R0:W-:Y:S04]  /*efe30*/  STL.64 [R1+0x4430], R4 ;  /* 0x0044300401007387 */ /* 0x0001e80000100a00 */
[----:B------:R-:W3:Y:S04]  /*efe40*/  LDL.LU R8, [R1+0x70] ;  /* 0x0000700001087983 */ /* 0x000ee80000300800 */
[----:B------:R-:W3:Y:S04]  /*efe50*/  LDL.LU R9, [R1+0x74] ;  /* 0x0000740001097983 */ /* 0x000ee80000300800 */
[----:B------:R-:W2:Y:S04]  /*efe60*/  LDL.LU R10, [R1+0x78] ;  /* 0x00007800010a7983 */ /* 0x000ea80000300800 */
[----:B------:R-:W2:Y:S04]  /*efe70*/  LDL.LU R11, [R1+0x7c] ;  /* 0x00007c00010b7983 */ /* 0x000ea80000300800 */
[----:B--2---:R-:W-:Y:S04]  /*efe80*/  STL.64 [R1+0x4448], R10 ;  /* 0x0044480a01007387 */ /* 0x004fe80000100a00 */
[----:B---3--:R-:W-:Y:S04]  /*efe90*/  STL.64 [R1+0x4440], R8 ;  /* 0x0044400801007387 */ /* 0x008fe80000100a00 */
[----:B0-----:R-:W2:Y:S04]  /*efea0*/  LDL.LU R4, [R1+0x80] ;  /* 0x0000800001047983 */ /* 0x001ea80000300800 */
[----:B------:R-:W2:Y:S04]  /*efeb0*/  LDL.LU R5, [R1+0x84] ;  /* 0x0000840001057983 */ /* 0x000ea80000300800 */
[----:B------:R-:W3:Y:S04]  /*efec0*/  LDL.LU R6, [R1+0x88] ;  /* 0x0000880001067983 */ /* 0x000ee80000300800 */
[----:B------:R-:W3:Y:S04]  /*efed0*/  LDL.LU R7, [R1+0x8c] ;  /* 0x00008c0001077983 */ /* 0x000ee80000300800 */
[----:B----4-:R-:W-:Y:S04]  /*efee0*/  STS.128 [R0+0x180], R24 ;  /* 0x0001801800007388 */ /* 0x010fe80000000c00 */
[----:B------:R-:W-:Y:S04]  /*efef0*/  STS.128 [R0+0x200], R20 ;  /* 0x0002001400007388 */ /* 0x000fe80000000c00 */
        /* <DEDUP_REMOVED lines=14> */
[----:B------:R-:W3:Y:S04]  /*effe0*/  LDL.LU R16, [R1+0x20] ;  /* 0x0000200001107983 */ /* 0x000ee80000300800 */
[----:B------:R-:W3:Y:S04]  /*efff0*/  LDL.LU R17, [R1+0x24] ;  /* 0x0000240001117983 */ /* 0x000ee80000300800 */
[----:B------:R-:W3:Y:S04]  /*f0000*/  LDL.LU R18, [R1+0x28] ;  /* 0x0000280001127983 */ /* 0x000ee80000300800 */
[----:B------:R-:W3:Y:S04]  /*f0010*/  LDL.LU R19, [R1+0x2c] ;  /* 0x00002c0001137983 */ /* 0x000ee80000300800 */
[----:B------:R-:W3:Y:S04]  /*f0020*/  LDL.LU.64 R26, [R1+0x4478] ;  /* 0x00447800011a7983 */ /* 0x000ee80000300a00 */
[----:B------:R-:W3:Y:S04]  /*f0030*/  LDL.LU.64 R24, [R1+0x4470] ;  /* 0x0044700001187983 */ /* 0x000ee80000300a00 */
[----:B------:R-:W4:Y:S04]  /*f0040*/  LDL.LU.64 R22, [R1+0x4468] ;  /* 0x0044680001167983 */ /* 0x000f280000300a00 */
[----:B------:R-:W4:Y:S04]  /*f0050*/  LDL.LU.64 R20, [R1+0x4460] ;  /* 0x0044600001147983 */ /* 0x000f280000300a00 */
[----:B--2---:R-:W-:Y:S04]  /*f0060*/  STS.128 [R0+0x380], R4 ;  /* 0x0003800400007388 */ /* 0x004fe80000000c00 */
[----:B---3--:R-:W-:Y:S04]  /*f0070*/  STS.128 [R0+0x280], R24 ;  /* 0x0002801800007388 */ /* 0x008fe80000000c00 */
[----:B----4-:R0:W-:Y:S04]  /*f0080*/  STS.128 [R0+0x300], R20 ;  /* 0x0003001400007388 */ /* 0x0101e80000000c00 */
[----:B------:R-:W-:Y:S06]  /*f0090*/  BAR.SYNC.DEFER_BLOCKING 0x0 ;  /* 0x0000000000007b1d */ /* 0x000fec0000010000 */
[----:B0-----:R-:W2:Y:S04]  /*f00a0*/  LDL.LU R20, [R1+0x10] ;  /* 0x0000100001147983 */ /* 0x001ea80000300800 */
[----:B------:R-:W2:Y:S04]  /*f00b0*/  LDL.LU R21, [R1+0x14] ;  /* 0x0000140001157983 */ /* 0x000ea80000300800 */
[----:B------:R-:W2:Y:S04]  /*f00c0*/  LDL.LU R22, [R1+0x18] ;  /* 0x0000180001167983 */ /* 0x000ea80000300800 */
[----:B------:R-:W0:Y:S04]  /*f00d0*/  LDS.128 R4, [R3] ;  /* 0x0000000003047984 */ /* 0x000e280000000c00 */
[----:B------:R-:W2:Y:S04]  /*f00e0*/  LDL.LU R23, [R1+0x1c] ;  /* 0x00001c0001177983 */ /* 0x000ea80000300800 */
[----:B------:R-:W3:Y:S04]  /*f00f0*/  LDL.LU R24, [R1] ;  /* 0x0000000001187983 */ /* 0x000ee80000300800 */
[----:B------:R-:W3:Y:S04]  /*f0100*/  LDL.LU R25, [R1+0x4] ;  /* 0x0000040001197983 */ /* 0x000ee80000300800 */
[----:B------:R-:W3:Y:S04]  /*f0110*/  LDL.LU R26, [R1+0x8] ;  /* 0x00000800011a7983 */ /* 0x000ee80000300800 */
[----:B------:R-:W3:Y:S04]  /*f0120*/  LDL.LU R27, [R1+0xc] ;  /* 0x00000c00011b7983 */ /* 0x000ee80000300800 */
        /* <DEDUP_REMOVED lines=22> */
[----:B------:R-:W-:Y:S04]  /*f0290*/  STS.128 [R0], R8 ;  /* 0x0000000800007388 */ /* 0x000fe80000000c00 */
[----:B0-----:R-:W-:Y:S04]  /*f02a0*/  STL.64 [R1+0x110], R4 ;  /* 0x0001100401007387 */ /* 0x001fe80000100a00 */
[----:B------:R0:W-:Y:S04]  /*f02b0*/  STL.64 [R1+0x118], R6 ;  /* 0x0001180601007387 */ /* 0x0001e80000100a00 */
[----:B0-----:R-:W4:Y:S04]  /*f02c0*/  LDL.LU.64 R6, [R1+0x4458] ;  /* 0x0044580001067983 */ /* 0x001f280000300a00 */
[----:B------:R-:W4:Y:S04]  /*f02d0*/  LDL.LU.64 R4, [R1+0x4450] ;  /* 0x0044500001047983 */ /* 0x000f280000300a00 */
[----:B------:R-:W2:Y:S04]  /*f02e0*/  LDL.LU.64 R10, [R1+0x4448] ;  /* 0x00444800010a7983 */ /* 0x000ea80000300a00 */
[----:B------:R-:W2:Y:S04]  /*f02f0*/  LDL.LU.64 R8, [R1+0x4440] ;  /* 0x0044400001087983 */ /* 0x000ea80000300a00 */
[----:B------:R-:W-:Y:S04]  /*f0300*/  STS.128 [R0+0x180], R12 ;  /* 0x0001800c00007388 */ /* 0x000fe80000000c00 */
[----:B----4-:R0:W-:Y:S04]  /*f0310*/  STS.128 [R0+0x80], R4 ;  /* 0x0000800400007388 */ /* 0x0101e80000000c00 */
[----:B--2---:R1:W-:Y:S04]  /*f0320*/  STS.128 [R0+0x100], R8 ;  /* 0x0001000800007388 */ /* 0x0043e80000000c00 */
[----:B0-----:R-:W2:Y:S04]  /*f0330*/  LDL.LU.64 R6, [R1+0x4438] ;  /* 0x0044380001067983 */ /* 0x001ea80000300a00 */
[----:B------:R-:W2:Y:S04]  /*f0340*/  LDL.LU.64 R4, [R1+0x4430] ;  /* 0x0044300001047983 */ /* 0x000ea80000300a00 */
[----:B-1----:R-:W4:Y:S04]  /*f0350*/  LDL.LU.64 R10, [R1+0x4428] ;  /* 0x00442800010a7983 */ /* 0x002f280000300a00 */
[----:B------:R-:W4:Y:S04]  /*f0360*/  LDL.LU.64 R8, [R1+0x4420] ;  /* 0x0044200001087983 */ /* 0x000f280000300a00 */
[----:B------:R-:W3:Y:S04]  /*f0370*/  LDL.LU.64 R14, [R1+0x4418] ;  /* 0x00441800010e7983 */ /* 0x000ee80000300a00 */
[----:B------:R-:W3:Y:S04]  /*f0380*/  LDL.LU.64 R12, [R1+0x4410] ;  /* 0x00441000010c7983 */ /* 0x000ee80000300a00 */
[----:B------:R-:W-:Y:S04]  /*f0390*/  STS.128 [R0+0x380], R16 ;  /* 0x0003801000007388 */ /* 0x000fe80000000c00 */
[----:B--2---:R0:W-:Y:S04]  /*f03a0*/  STS.128 [R0+0x200], R4 ;  /* 0x0002000400007388 */ /* 0x0041e80000000c00 */
[----:B----4-:R1:W-:Y:S04]  /*f03b0*/  STS.128 [R0+0x280], R8 ;  /* 0x0002800800007388 */ /* 0x0103e80000000c00 */
[----:B---3--:R2:W-:Y:S04]  /*f03c0*/  STS.128 [R0+0x300], R12 ;  /* 0x0003000c00007388 */ /* 0x0085e80000000c00 */
[----:B------:R-:W-:Y:S06]  /*f03d0*/  BAR.SYNC.DEFER_BLOCKING 0x0 ;  /* 0x0000000000007b1d */ /* 0x000fec0000010000 */
[----:B0-----:R-:W3:Y:S04]  /*f03e0*/  LDL.LU.64 R6, [R1+0x4408] ;  /* 0x0044080001067983 */ /* 0x001ee80000300a00 */
[----:B------:R-:W3:Y:S04]  /*f03f0*/  LDL.LU.64 R4, [R1+0x4400] ;  /* 0x0044000001047983 */ /* 0x000ee80000300a00 */
[----:B-1----:R-:W4:Y:S04]  /*f0400*/  LDL.LU.64 R10, [R1+0x43f8] ;  /* 0x0043f800010a7983 */ /* 0x002f280000300a00 */
[----:B------:R-:W4:Y:S04]  /*f0410*/  LDL.LU.64 R8, [R1+0x43f0] ;  /* 0x0043f00001087983 */ /* 0x000f280000300a00 */
[----:B--2---:R-:W3:Y:S04]  /*f0420*/  LDL.LU.64 R14, [R1+0x43e8] ;  /* 0x0043e800010e7983 */ /* 0x004ee80000300a00 */
[----:B------:R-:W0:Y:S04]  /*f0430*/  LDS.128 R16, [R3] ;  /* 0x0000000003107984 */ /* 0x000e280000000c00 */
[----:B------:R-:W3:Y:S04]  /*f0440*/  LDL.LU.64 R12, [R1+0x43e0] ;  /* 0x0043e000010c7983 */ /* 0x000ee80000300a00 */
        /* <DEDUP_REMOVED lines=23> */
[----:B------:R-:W-:Y:S04]  /*f05c0*/  STS.128 [R0+0x80], R24 ;  /* 0x0000801800007388 */ /* 0x000fe80000000c00 */
[----:B0-----:R-:W-:Y:S04]  /*f05d0*/  STL.64 [R1+0x90], R16 ;  /* 0x0000901001007387 */ /* 0x001fe80000100a00 */
[----:B------:R0:W-:Y:S04]  /*f05e0*/  STL.64 [R1+0x98], R18 ;  /* 0x0000981201007387 */ /* 0x0001e80000100a00 */
[----:B0-----:R-:W2:Y:S04]  /*f05f0*/  LDL.LU.64 R18, [R1+0x43d8] ;  /* 0x0043d80001127983 */ /* 0x001ea80000300a00 */
[----:B------:R-:W2:Y:S04]  /*f0600*/  LDL.LU.64 R16, [R1+0x43d0] ;  /* 0x0043d00001107983 */ /* 0x000ea80000300a00 */
[----:B------:R-:W2:Y:S04]  /*f0610*/  LDL.LU.64 R22, [R1+0x43c8] ;  /* 0x0043c80001167983 */ /* 0x000ea80000300a00 */
[----:B------:R-:W2:Y:S04]  /*f0620*/  LDL.LU.64 R20, [R1+0x43c0] ;  /* 0x0043c00001147983 */ /* 0x000ea80000300a00 */
[----:B------:R-:W2:Y:S04]  /*f0630*/  LDL.LU.64 R26, [R1+0x43b8] ;  /* 0x0043b800011a7983 */ /* 0x000ea80000300a00 */
[----:B------:R-:W2:Y:S04]  /*f0640*/  LDL.LU.64 R24, [R1+0x43b0] ;  /* 0x0043b00001187983 */ /* 0x000ea80000300a00 */
[----:B---3--:R-:W-:Y:S04]  /*f0650*/  STS.128 [R0+0x100], R4 ;  /* 0x0001000400007388 */ /* 0x008fe80000000c00 */
[----:B----4-:R-:W-:Y:S04]  /*f0660*/  STS.128 [R0+0x180], R8 ;  /* 0x0001800800007388 */ /* 0x010fe80000000c00 */
[----:B------:R-:W-:Y:S04]  /*f0670*/  STS.128 [R0+0x200], R12 ;  /* 0x0002000c00007388 */ /* 0x000fe80000000c00 */
[----:B--2---:R-:W-:Y:S04]  /*f0680*/  STS.128 [R0+0x280], R16 ;  /* 0x0002801000007388 */ /* 0x004fe80000000c00 */
[----:B------:R0:W-:Y:S04]  /*f0690*/  STS.128 [R0+0x300], R20 ;  /* 0x0003001400007388 */ /* 0x0001e80000000c00 */
[----:B------:R-:W-:Y:S04]  /*f06a0*/  STS.128 [R0+0x380], R24 ;  /* 0x0003801800007388 */ /* 0x000fe80000000c00 */
[----:B------:R-:W-:Y:S06]  /*f06b0*/  BAR.SYNC.DEFER_BLOCKING 0x0 ;  /* 0x0000000000007b1d */ /* 0x000fec0000010000 */
[----:B------:R-:W1:Y:S04]  /*f06c0*/  LDS.128 R4, [R3] ;  /* 0x0000000003047984 */ /* 0x000e680000000c00 */
[----:B------:R2:W-:Y:S04]  /*f06d0*/  STL [R1+0x4328], R23 ;  /* 0x0043281701007387 */ /* 0x0005e80000100800 */
[----:B0-----:R-:W3:Y:S04]  /*f06e0*/  LDL.LU R20, [R1+0x320] ;  /* 0x0003200001147983 */ /* 0x001ee80000300800 */
[----:B------:R-:W-:Y:S04]  /*f06f0*/  LDS.128 R16, [R3+0x400] ;  /* 0x0004000003107984 */ /* 0x000fe80000000c00 */
[----:B------:R-:W0:Y:S04]  /*f0700*/  LDS.128 R8, [R28+0x400] ;  /* 0x000400001c087984 */ /* 0x000e280000000c00 */
[----:B------:R-:W-:Y:S04]  /*f0710*/  LDS.128 R12, [R29+0x400] ;  /* 0x000400001d0c7984 */ /* 0x000fe80000000c00 */
[----:B-1----:R-:W-:Y:S04]  /*f0720*/  STL.64 [R1], R4 ;  /* 0x0000000401007387 */ /* 0x002fe80000100a00 */
[----:B------:R-:W-:Y:S04]  /*f0730*/  STL.64 [R1+0x8], R6 ;  /* 0x0000080601007387 */ /* 0x000fe80000100a00 */
[----:B------:R-:W3:Y:S04]  /*f0740*/  LDL.LU R21, [R1+0x324] ;  /* 0x0003240001157983 */ /* 0x000ee80000300800 */
[----:B------:R-:W4:Y:S04]  /*f0750*/  LDL.LU R22, [R1+0x328] ;  /* 0x0003280001167983 */ /* 0x000f280000300800 */
[----:B--2---:R-:W4:Y:S04]  /*f0760*/  LDL.LU R23, [R1+0x32c] ;  /* 0x00032c0001177983 */ /* 0x004f280000300800 */
[----:B------:R-:W1:Y:S04]  /*f0770*/  LDS.128 R4, [R28] ;  /* 0x000000001c047984 */ /* 0x000e680000000c00 */
[----:B----4-:R-:W-:Y:S04]  /*f0780*/  STL.64 [R1+0x4338], R22 ;  /* 0x0043381601007387 */ /* 0x010fe80000100a00 */
[----:B---3--:R2:W-:Y:S04]  /*f0790*/  STL.64 [R1+0x4330], R20 ;  /* 0x0043301401007387 */ /* 0x0085e80000100a00 */
[----:B--2---:R-:W2:Y:S04]  /*f07a0*/  LDL.LU R20, [R1+0x330] ;  /* 0x0003300001147983 */ /* 0x004ea80000300800 */
[----:B------:R-:W2:Y:S04]  /*f07b0*/  LDL.LU R21, [R1+0x334] ;  /* 0x0003340001157983 */ /* 0x000ea80000300800 */
[----:B------:R-:W3:Y:S04]  /*f07c0*/  LDL.LU R22, [R1+0x338] ;  /* 0x0003380001167983 */ /* 0x000ee80000300800 */
[----:B------:R-:W3:Y:S04]  /*f07d0*/  LDL.LU R23, [R1+0x33c] ;  /* 0x00033c0001177983 */ /* 0x000ee80000300800 */
[----:B---3--:R-:W-:Y:S04]  /*f07e0*/  STL.64 [R1+0x4348], R22 ;  /* 0x0043481601007387 */ /* 0x008fe80000100a00 */
[----:B--2---:R2:W-:Y:S04]  /*f07f0*/  STL.64 [R1+0x4340], R20 ;  /* 0x0043401401007387 */ /* 0x0045e80000100a00 */
        /* <DEDUP_REMOVED lines=33> */
[----:B------:R-:W3:Y:S01]  /*f0a10*/  LDL.LU R23, [R1+0x39c] ;  /* 0x00039c0001177983 */ /* 0x000ee20000300800 */
[----:B0-----:R-:W-:-:S03]  /*f0a20*/  IMAD.MOV.U32 R27, RZ, RZ, R11 ;  /* 0x000000ffff1b7224 */ /* 0x001fc600078e000b */
[----:B---3--:R-:W-:Y:S04]  /*f0a30*/  STL.64 [R1+0x43a8], R22 ;  /* 0x0043a81601007387 */ /* 0x008fe80000100a00 */
[----:B--2---:R-:W-:Y:S04]  /*f0a40*/  STL.64 [R1+0x43a0], R20 ;  /* 0x0043a01401007387 */ /* 0x004fe80000100a00 */
[----:B------:R-:W-:Y:S04]  /*f0a50*/  STL [R1+0x4310], R16 ;  /* 0x0043101001007387 */ /* 0x000fe80000100800 */
[----:B------:R-:W-:Y:S04]  /*f0a60*/  STL [R1+0x4308], R17 ;  /* 0x0043081101007387 */ /* 0x000fe80000100800 */
[----:B------:R-:W-:Y:S04]  /*f0a70*/  STL [R1+0x4300], R18 ;  /* 0x0043001201007387 */ /* 0x000fe80000100800 */
[----:B------:R-:W-:Y:S04]  /*f0a80*/  STL [R1+0x42fc], R19 ;  /* 0x0042fc1301007387 */ /* 0x000fe80000100800 */
[----:B------:R-:W-:Y:S04]  /*f0a90*/  STL [R1+0x42f8], R3 ;  /* 0x0042f80301007387 */ /* 0x000fe80000100800 */
[----:B-1----:R-:W-:Y:S04]  /*f0aa0*/  STL [R1+0x4318], R4 ;  /* 0x0043180401007387 */ /* 0x002fe80000100800 */
[----:B------:R-:W-:Y:S04]  /*f0ab0*/  STL [R1+0x4314], R5 ;  /* 0x0043140501007387 */ /* 0x000fe80000100800 */
[----:B------:R-:W-:Y:S04]  /*f0ac0*/  STL [R1+0x430c], R6 ;  /* 0x00430c0601007387 */ /* 0x000fe80000100800 */
[----:B------:R-:W-:Y:S04]  /*f0ad0*/  STL [R1+0x4304], R7 ;  /* 0x0043040701007387 */ /* 0x000fe80000100800 */
[----:B------:R-:W-:Y:S04]  /*f0ae0*/  STL.64 [R1+0x10], R8 ;  /* 0x0000100801007387 */ /* 0x000fe80000100a00 */
[----:B------:R-:W-:Y:S04]  /*f0af0*/  STL [R1+0x18], R10 ;  /* 0x0000180a01007387 */ /* 0x000fe80000100800 */
[----:B------:R-:W0:Y:S04]  /*f0b00*/  LDS.128 R8, [R29] ;  /* 0x000000001d087984 */ /* 0x000e280000000c00 */
[----:B------:R-:W1:Y:S04]  /*f0b10*/  LDS.128 R20, [R2+0x400] ;  /* 0x0004000002147984 */ /* 0x000e680000000c00 */
[----:B------:R-:W2:Y:S04]  /*f0b20*/  LDL.LU R25, [R1+0x2a0] ;  /* 0x0002a00001197983 */ /* 0x000ea80000300800 */
[----:B------:R-:W-:Y:S04]  /*f0b30*/  STL [R1+0x4320], R27 ;  /* 0x0043201b01007387 */ /* 0x000fe80000100800 */
[----:B------:R-:W-:Y:S04]  /*f0b40*/  STL [R1+0x431c], R28 ;  /* 0x00431c1c01007387 */ /* 0x000fe80000100800 */
[----:B0-----:R-:W-:Y:S04]  /*f0b50*/  STL [R1+0x4324], R11 ;  /* 0x0043240b01007387 */ /* 0x001fe80000100800 */
[----:B------:R-:W-:Y:S01]  /*f0b60*/  STL [R1+0x3ac], R15 ;  /* 0x0003ac0f01007387 */ /* 0x000fe20000100800 */
[----:B-1----:R-:W-:-:S02]  /*f0b70*/  IMAD.MOV.U32 R3, RZ, RZ, R22 ;  /* 0x000000ffff037224 */ /* 0x002fc400078e0016 */
[----:B------:R-:W-:Y:S01]  /*f0b80*/  IMAD.MOV.U32 R17, RZ, RZ, R20 ;  /* 0x000000ffff117224 */ /* 0x000fe200078e0014 */
[----:B------:R0:W-:Y:S01]  /*f0b90*/  STL [R1+0x3bc], R23 ;  /* 0x0003bc1701007387 */ /* 0x0001e20000100800 */
[----:B------:R-:W-:-:S03]  /*f0ba0*/  IMAD.MOV.U32 R18, RZ, RZ, R21 ;  /* 0x000000ffff127224 */ /* 0x000fc600078e0015 */
[----:B0-----:R-:W3:Y:S04]  /*f0bb0*/  LDL.LU.64 R22, [R1+0x43a8] ;  /* 0x0043a80001167983 */ /* 0x001ee80000300a00 */
[----:B------:R-:W3:Y:S01]  /*f0bc0*/  LDL.LU.64 R20, [R1+0x43a0] ;  /* 0x0043a00001147983 */ /* 0x000ee20000300a00 */
[----:B------:R-:W-:Y:S02]  /*f0bd0*/  IMAD.MOV.U32 R6, RZ, RZ, R12 ;  /* 0x000000ffff067224 */ /* 0x000fe400078e000c */
[----:B------:R-:W-:Y:S02]  /*f0be0*/  IMAD.MOV.U32 R7, RZ, RZ, R13 ;  /* 0x000000ffff077224 */ /* 0x000fe400078e000d */
[----:B------:R-:W-:Y:S02]  /*f0bf0*/  IMAD.MOV.U32 R19, RZ, RZ, R14 ;  /* 0x000000ffff137224 */ /* 0x000fe400078e000e */
[----:B------:R0:W1:Y:S04]  /*f0c00*/  LDS.128 R12, [R2] ;  /* 0x00000000020c7984 */ /* 0x0000680000000c00 */
[----:B------:R-:W-:Y:S06]  /*f0c10*/  BAR.SYNC.DEFER_BLOCKING 0x0 ;  /* 0x0000000000007b1d */ /* 0x000fec0000010000 */
[----:B0-----:R-:W4:Y:S04]  /*f0c20*/  LDL.LU R2, [R1+0x3acc] ;  /* 0x003acc0001027983 */ /* 0x001f280000300800 */
[----:B------:R-:W2:Y:S04]  /*f0c30*/  LDL.LU R4, [R1+0x9c0] ;  /* 0x0009c00001047983 */ /* 0x000ea80000300800 */
[----:B---3--:R0:W-:Y:S04]  /*f0c40*/  STS.128 [R0], R20 ;  /* 0x0000001400007388 */ /* 0x0081e80000000c00 */
[----:B0-----:R-:W3:Y:S04]  /*f0c50*/  LDL.LU.64 R22, [R1+0x4398] ;  /* 0x0043980001167983 */ /* 0x001ee80000300a00 */
[----:B------:R-:W3:Y:S04]  /*f0c60*/  LDL.LU.64 R20, [R1+0x4390] ;  /* 0x0043900001147983 */ /* 0x000ee80000300a00 */
[----:B---3--:R0:W-:Y:S04]  /*f0c70*/  STS.128 [R0+0x80], R20 ;  /* 0x0000801400007388 */ /* 0x0081e80000000c00 */
[----:B0-----:R-:W3:Y:S04]  /*f0c80*/  LDL.LU.64 R22, [R1+0x4388] ;  /* 0x0043880001167983 */ /* 0x001ee80000300a00 */
[----:B------:R-:W3:Y:S04]  /*f0c90*/  LDL.LU.64 R20, [R1+0x4380] ;  /* 0x0043800001147983 */ /* 0x000ee80000300a00 */
[----:B------:R-:W2:Y:S04]  /*f0ca0*/  LDL.LU R16, [R1+0x2b0] ;  /* 0x0002b00001107983 */ /* 0x000ea80000300800 */
[----:B---3--:R0:W-:Y:S04]  /*f0cb0*/  STS.128 [R0+0x100], R20 ;  /* 0x0001001400007388 */ /* 0x0081e80000000c00 */
[----:B0-----:R-:W3:Y:S04]  /*f0cc0*/  LDL.LU.64 R22, [R1+0x4378] ;  /* 0x0043780001167983 */ /* 0x001ee80000300a00 */
[----:B------:R-:W3:Y:S04]  /*f0cd0*/  LDL.LU.64 R20, [R1+0x4370] ;  /* 0x0043700001147983 */ /* 0x000ee80000300a00 */
[----:B---3--:R0:W-:Y:S04]  /*f0ce0*/  STS.128 [R0+0x180], R20 ;  /* 0x0001801400007388 */ /* 0x0081e80000000c00 */
        /* <DEDUP_REMOVED lines=11> */
[----:B------:R-:W3:Y:S01]  /*f0da0*/  LDL.LU.64 R20, [R1+0x4330] ;  /* 0x0043300001147983 */ /* 0x000ee20000300a00 */
[----:B----4-:R-:W-:-:S04]  /*f0db0*/  ISETP.GE.AND P0, PT, R2, c[0x0][0x178], PT ;  /* 0x00005e0002007a0c */ /* 0x010fc80003f06270 */
[----:B--2---:R-:W-:Y:S01]  /*f0dc0*/  ISETP.LT.AND P1, PT, R4, c[0x0][0x17c], !P0 ;  /* 0x00005f0004007a0c */ /* 0x004fe20004721270 */
[----:B------:R-:W-:Y:S01]  /*f0dd0*/  IMAD R2, R2, c[0x0][0x194], RZ ;  /* 0x0000650002027a24 */ /* 0x000fe200078e02ff */
[----:B---3--:R0:W-:Y:S04]  /*f0de0*/  STS.128 [R0+0x380], R20 ;  /* 0x0003801400007388 */ /* 0x0081e80000000c00 */
[----:B0-----:R-:W2:Y:S04]  /*f0df0*/  LDL.LU R23, [R1+0x4328] ;  /* 0x0043280001177983 */ /* 0x001ea80000300800 */
[----:B------:R-:W3:Y:S01]  /*f0e00*/  LDL.LU R5, [R1+0x3ad4] ;  /* 0x003ad40001057983 */ /* 0x000ee20000300800 */
[----:B------:R-:W-:-:S03]  /*f0e10*/  IMAD R22, R4, c[0x0][0x198], RZ ;  /* 0x0000660004167a24 */ /* 0x000fc600078e02ff */
[----:B------:R-:W4:Y:S04]  /*f0e20*/  LDL.LU R4, [R1+0x3ad8] ;  /* 0x003ad80001047983 */ /* 0x000f280000300800 */
[----:B------:R-:W-:Y:S01]  /*f0e30*/  BAR.SYNC.DEFER_BLOCKING 0x0 ;  /* 0x0000000000007b1d */ /* 0x000fe20000010000 */
[----:B------:R-:W-:-:S04]  /*f0e40*/  LEA R0, P2, R2, c[0x0][0x170], 0x1 ;  /* 0x00005c0002007a11 */ /* 0x000fc800078408ff */
[----:B------:R-:W-:Y:S01]  /*f0e50*/  LEA.HI.X.SX32 R2, R2, c[0x0][0x174], 0x1, P2 ;  /* 0x00005d0002027a11 */ /* 0x000fe200010f0eff */
[----:B------:R-:W4:Y:S01]  /*f0e60*/  LDL.LU R24, [R1+0x2c0] ;  /* 0x0002c00001187983 */ /* 0x000f220000300800 */
[----:B------:R-:W-:-:S04]  /*f0e70*/  LEA R20, P2, R22, R0, 0x1 ;  /* 0x0000000016147211 */ /* 0x000fc800078408ff */
[C---:B------:R-:W-:Y:S02]  /*f0e80*/  LEA.HI.X.SX32 R21, R22.reuse, R2, 0x1, P2 ;  /* 0x0000000216157211 */ /* 0x040fe400010f0eff */
[----:B------:R-:W-:Y:S02]  /*f0e90*/  ISETP.LT.AND P2, PT, R11, c[0x0][0x17c], !P0 ;  /* 0x00005f000b007a0c */ /* 0x000fe40004741270 */
[----:B------:R-:W-:Y:S01]  /*f0ea0*/  IADD3 R22, R22, c[0x0][0x198], RZ ;  /* 0x0000660016167a10 */ /* 0x000fe20007ffe0ff */
[----:B------:R-:W4:Y:S04]  /*f0eb0*/  LDL.LU R11, [R1+0x3adc] ;  /* 0x003adc00010b7983 */ /* 0x000f280000300800 */
[----:B------:R0:W-:Y:S02]  /*f0ec0*/  @P1 STG.E.U16 [R20.64], R25 ;  /* 0x0000001914001986 */ /* 0x0001e4000c101504 */
[----:B0-----:R-:W-:-:S04]  /*f0ed0*/  LEA R20, P1, R22, R0, 0x1 ;  /* 0x0000000016147211 */ /* 0x001fc800078208ff */
[C---:B------:R-:W-:Y:S02]  /*f0ee0*/  LEA.HI.X.SX32 R21, R22.reuse, R2, 0x1, P1 ;  /* 0x0000000216157211 */ /* 0x040fe400008f0eff */
[----:B------:R-:W-:Y:S02]  /*f0ef0*/  IADD3 R22, R22, c[0x0][0x198], RZ ;  /* 0x0000660016167a10 */ /* 0x000fe40007ffe0ff */
[----:B--2---:R-:W-:Y:S02]  /*f0f00*/  PRMT R23, R25, 0x7632, R23 ;  /* 0x0000763219177816 */ /* 0x004fe40000000017 */
[----:B------:R-:W2:Y:S04]  /*f0f10*/  LDL.LU R25, [R1+0x2d0] ;  /* 0x0002d00001197983 */ /* 0x000ea80000300800 */
[----:B------:R0:W-:Y:S01]  /*f0f20*/  @P2 STG.E.U16 [R20.64], R23 ;  /* 0x0000001714002986 */ /* 0x0001e2000c101504 */
[----:B---3--:R-:W-:-:S03]  /*f0f30*/  ISETP.LT.AND P2, PT, R5, c[0x0][0x17c], !P0 ;  /* 0x00005f0005007a0c */ /* 0x008fc60004741270 */
[----:B------:R-:W3:Y:S01]  /*f0f40*/  LDL.LU R5, [R1+0x3ae0] ;  /* 0x003ae00001057983 */ /* 0x000ee20000300800 */
[----:B0-----:R-:W-:-:S04]  /*f0f50*/  LEA R20, P1, R22, R0, 0x1 ;  /* 0x0000000016147211 */ /* 0x001fc800078208ff */
[----:B------:R-:W-:-:S05]  /*f0f60*/  LEA.HI.X.SX32 R21, R22, R2, 0x1, P1 ;  /* 0x0000000216157211 */ /* 0x000fca00008f0eff */
[----:B------:R0:W-:Y:S01]  /*f0f70*/  @P2 STG.E.U16 [R20.64], R16 ;  /* 0x0000001014002986 */ /* 0x0001e2000c101504 */
[----:B----4-:R-:W-:-:S03]  /*f0f80*/  ISETP.LT.AND P2, PT, R4, c[0x0][0x17c], !P0 ;  /* 0x00005f0004007a0c */ /* 0x010fc60004741270 */
[----:B------:R-:W4:Y:S01]  /*f0f90*/  LDL.LU R4, [R1+0x3ae4] ;  /* 0x003ae40001047983 */ /* 0x000f220000300800 */
[----:B------:R-:W-:Y:S02]  /*f0fa0*/  IADD3 R22, R22, c[0x0][0x198], RZ ;  /* 0x0000660016167a10 */ /* 0x000fe40007ffe0ff */
[----:B------:R-:W-:Y:S02]  /*f0fb0*/  PRMT R23, R16, 0x7632, R23 ;  /* 0x0000763210177816 */ /* 0x000fe40000000017 */
[C---:B0-----:R-:W-:Y:S01]  /*f0fc0*/  LEA R20, P1, R22.reuse, R0, 0x1 ;  /* 0x0000000016147211 */ /* 0x041fe200078208ff */
[----:B------:R-:W2:Y:S03]  /*f0fd0*/  LDL.LU R16, [R1+0x3ae8] ;  /* 0x003ae80001107983 */ /* 0x000ea60000300800 */
[C---:B------:R-:W-:Y:S02]  /*f0fe0*/  LEA.HI.X.SX32 R21, R22.reuse, R2, 0x1, P1 ;  /* 0x0000000216157211 */ /* 0x040fe400008f0eff */
[----:B------:R-:W-:-:S03]  /*f0ff0*/  IADD3 R22, R22, c[0x0][0x198], RZ ;  /* 0x0000660016167a10 */ /* 0x000fc60007ffe0ff */
[----:B------:R0:W-:Y:S01]  /*f1000*/  @P2 STG.E.U16 [R20.64], R23 ;  /* 0x0000001714002986 */ /* 0x0001e2000c101504 */
[----:B------:R-:W-:-:S03]  /*f1010*/  ISETP.LT.AND P2, PT, R11, c[0x0][0x17c], !P0 ;  /* 0x00005f000b007a0c */ /* 0x000fc60004741270 */
[----:B------:R-:W2:Y:S01]  /*f1020*/  LDL.LU R11, [R1+0x2e0] ;  /* 0x0002e000010b7983 */ /* 0x000ea20000300800 */
[----:B0-----:R-:W-:-:S04]  /*f1030*/  LEA R20, P1, R22, R0, 0x1 ;  /* 0x0000000016147211 */ /* 0x001fc800078208ff */
[C---:B------:R-:W-:Y:S02]  /*f1040*/  LEA.HI.X.SX32 R21, R22.reuse, R2, 0x1, P1 ;  /* 0x0000000216157211 */ /* 0x040fe400008f0eff */
[----:B------:R-:W-:-:S03]  /*f1050*/  IADD3 R22, R22, c[0x0][0x198], RZ ;  /* 0x0000660016167a10 */ /* 0x000fc60007ffe0ff */
[----:B------:R0:W-:Y:S01]  /*f1060*/  @P2 STG.E.U16 [R20.64], R24 ;  /* 0x0000001814002986 */ /* 0x0001e2000c101504 */
[----:B------:R-:W-:Y:S02]  /*f1070*/  PRMT R23, R24, 0x7632, R23 ;  /* 0x0000763218177816 */ /* 0x000fe40000000017 */
[----:B0-----:R-:W-:-:S04]  /*f1080*/  LEA R20, P1, R22, R0, 0x1 ;  /* 0x0000000016147211 */ /* 0x001fc800078208ff */
[----:B------:R-:W-:Y:S02]  /*f1090*/  LEA.HI.X.SX32 R21, R22, R2, 0x1, P1 ;  /* 0x0000000216157211 */ /* 0x000fe400008f0eff */
[----:B---3--:R-:W-:Y:S02]  /*f10a0*/  ISETP.LT.AND P2, PT, R5, c[0x0][0x17c], !P0 ;  /* 0x00005f0005007a0c */ /* 0x008fe40004741270 */
[----:B------:R-:W3:Y:S04]  /*f10b0*/  LDL.LU R5, [R1+0x3aec] ;  /* 0x003aec0001057983 */ /* 0x000ee80000300800 */
[----:B------:R-:W3:Y:S07]  /*f10c0*/  LDL.LU R24, [R1+0x3af0] ;  /* 0x003af00001187983 */ /* 0x000eee0000300800 */
[----:B------:R0:W-:Y:S01]  /*f10d0*/  @P2 STG.E.U16 [R20.64], R23 ;  /* 0x0000001714002986 */ /* 0x0001e2000c101504 */
[----:B----4-:R-:W-:-:S03]  /*f10e0*/  ISETP.LT.AND P2, PT, R4, c[0x0][0x17c], !P0 ;  /* 0x00005f0004007a0c */ /* 0x010fc60004741270 */
[----:B------:R-:W4:Y:S01]  /*f10f0*/  LDL.LU R4, [R1+0x3af4] ;  /* 0x003af40001047983 */ /* 0x000f220000300800 */
[----:B------:R-:W-:-:S04]  /*f1100*/  IADD3 R22, R22, c[0x0][0x198], RZ ;  /* 0x0000660016167a10 */ /* 0x000fc80007ffe0ff */
[----:B0-----:R-:W-:-:S04]  /*f1110*/  LEA R20, P1, R22, R0, 0x1 ;  /* 0x0000000016147211 */ /* 0x001fc800078208ff */
[----:B------:R-:W-:-:S05]  /*f1120*/  LEA.HI.X.SX32 R21, R22, R2, 0x1, P1 ;  /* 0x0000000216157211 */ /* 0x000fca00008f0eff */
[----:B--2---:R0:W-:Y:S01]  /*f1130*/  @P2 STG.E.U16 [R20.64], R25 ;  /* 0x0000001914002986 */ /* 0x0041e2000c101504 */
[----:B------:R-:W-:-:S03]  /*f1140*/  ISETP.LT.AND P2, PT, R16, c[0x0][0x17c], !P0 ;  /* 0x00005f0010007a0c */ /* 0x000fc60004741270 */
[----:B------:R-:W2:Y:S04]  /*f1150*/  LDL.LU R16, [R1+0x3af8] ;  /* 0x003af80001107983 */ /* 0x000ea80000300800 */
[----:B------:R-:W2:Y:S04]  /*f1160*/  LDL.LU R27, [R1+0x3afc] ;  /* 0x003afc00011b7983 */ /* 0x000ea80000300800 */
[----:B------:R-:W2:Y:S01]  /*f1170*/  LDL.LU R28, [R1+0x2f0] ;  /* 0x0002f000011c7983 */ /* 0x000ea20000300800 */
[----:B---3--:R-:W-:-:S03]  /*f1180*/  ISETP.LT.AND P3, PT, R5, c[0x0][0x17c], !P0 ;  /* 0x00005f0005007a0c */ /* 0x008fc60004761270 */
[----:B------:R-:W3:Y:S01]  /*f1190*/  LDL.LU R5, [R1+0x3b00] ;  /* 0x003b000001057983 */ /* 0x000ee20000300800 */
[----:B----4-:R-:W-:-:S03]  /*f11a0*/  ISETP.LT.AND P5, PT, R4, c[0x0][0x17c], !P0 ;  /* 0x00005f0004007a0c */ /* 0x010fc600047a1270 */
[----:B------:R-:W4:Y:S01]  /*f11b0*/  LDL.LU R4, [R1+0x3b04] ;  /* 0x003b040001047983 */ /* 0x000f220000300800 */
[----:B------:R-:W-:-:S04]  /*f11c0*/  IADD3 R22, R22, c[0x0][0x198], RZ ;  /* 0x0000660016167a10 */ /* 0x000fc80007ffe0ff */
[C---:B0-----:R-:W-:Y:S02]  /*f11d0*/  LEA R20, P1, R22.reuse, R0, 0x1 ;  /* 0x0000000016147211 */ /* 0x041fe400078208ff */
[----:B------:R-:W-:Y:S02]  /*f11e0*/  PRMT R23, R25, 0x7632, R23 ;  /* 0x0000763219177816 */ /* 0x000fe40000000017 */
[C---:B------:R-:W-:Y:S02]  /*f11f0*/  LEA.HI.X.SX32 R21, R22.reuse, R2, 0x1, P1 ;  /* 0x0000000216157211 */ /* 0x040fe400008f0eff */
[----:B------:R-:W-:Y:S02]  /*f1200*/  IADD3 R22, R22, c[0x0][0x198], RZ ;  /* 0x0000660016167a10 */ /* 0x000fe40007ffe0ff */
[----:B------:R-:W-:Y:S01]  /*f1210*/  ISETP.LT.AND P4, PT, R24, c[0x0][0x17c], !P0 ;  /* 0x00005f0018007a0c */ /* 0x000fe20004781270 */
[----:B------:R0:W-:Y:S01]  /*f1220*/  @P2 STG.E.U16 [R20.64], R23 ;  /* 0x0000001714002986 */ /* 0x0001e2000c101504 */
[----:B------:R-:W-:-:S04]  /*f1230*/  LEA R24, P1, R22, R0, 0x1 ;  /* 0x0000000016187211 */ /* 0x000fc800078208ff */
[C---:B------:R-:W-:Y:S02]  /*f1240*/  LEA.HI.X.SX32 R25, R22.reuse, R2, 0x1, P1 ;  /* 0x0000000216197211 */ /* 0x040fe400008f0eff */
[----:B0-----:R-:W-:-:S04]  /*f1250*/  IADD3 R20, R22, c[0x0][0x198], RZ ;  /* 0x0000660016147a10 */ /* 0x001fc80007ffe0ff */
[C---:B------:R-:W-:Y:S02]  /*f1260*/  LEA R22, P6, R20.reuse, R0, 0x1 ;  /* 0x0000000014167211 */ /* 0x040fe400078c08ff */
[----:B------:R-:W-:Y:S02]  /*f1270*/  PRMT R26, R11, 0x7632, R26 ;  /* 0x000076320b1a7816 */ /* 0x000fe4000000001a */
[----:B------:R-:W-:Y:S02]  /*f1280*/  LEA.HI.X.SX32 R23, R20, R2, 0x1, P6 ;  /* 0x0000000214177211 */ /* 0x000fe400030f0eff */
[----:B--2---:R-:W-:Y:S01]  /*f1290*/  ISETP.LT.AND P1, PT, R16, c[0x0][0x17c], !P0 ;  /* 0x00005f0010007a0c */ /* 0x004fe20004721270 */
[----:B------:R0:W-:Y:S01]  /*f12a0*/  @P3 STG.E.U16 [R24.64], R11 ;  /* 0x0000000b18003986 */ /* 0x0001e2000c101504 */
[----:B------:R-:W-:-:S03]  /*f12b0*/  ISETP.LT.AND P2, PT, R27, c[0x0][0x17c], !P0 ;  /* 0x00005f001b007a0c */ /* 0x000fc60004741270 */
[----:B------:R-:W2:Y:S04]  /*f12c0*/  LDL.LU R16, [R1+0x300] ;  /* 0x0003000001107983 */ /* 0x000ea80000300800 */
[----:B------:R-:W2:Y:S04]  /*f12d0*/  LDL.LU R27, [R1+0x3b08] ;  /* 0x003b0800011b7983 */ /* 0x000ea80000300800 */
[----:B------:R0:W-:Y:S01]  /*f12e0*/  @P5 STG.E.U16 [R22.64], R26 ;  /* 0x0000001a16005986 */ /* 0x0001e2000c101504 */
[----:B---3--:R-:W-:-:S03]  /*f12f0*/  ISETP.LT.AND P3, PT, R5, c[0x0][0x17c], !P0 ;  /* 0x00005f0005007a0c */ /* 0x008fc60004761270 */
[----:B------:R-:W3:Y:S04]  /*f1300*/  LDL.LU R5, [R1+0x3b0c] ;  /* 0x003b0c0001057983 */ /* 0x000ee80000300800 */
[----:B0-----:R-:W3:Y:S01]  /*f1310*/  LDL.LU R11, [R1+0x310] ;  /* 0x00031000010b7983 */ /* 0x001ee20000300800 */
[----:B----4-:R-:W-:-:S03]  /*f1320*/  ISETP.LT.AND P5, PT, R4, c[0x0][0x17c], !P0 ;  /* 0x00005f0004007a0c */ /* 0x010fc600047a1270 */
[----:B------:R-:W4:Y:S01]  /*f1330*/  LDL.LU R4, [R1+0x3b10] ;  /* 0x003b100001047983 */ /* 0x000f220000300800 */
[----:B------:R-:W-:-:S04]  /*f1340*/  IADD3 R21, R20, c[0x0][0x198], RZ ;  /* 0x0000660014157a10 */ /* 0x000fc80007ffe0ff */
[C---:B------:R-:W-:Y:S02]  /*f1350*/  LEA R24, P6, R21.reuse, R0, 0x1 ;  /* 0x0000000015187211 */ /* 0x040fe400078c08ff */
[C---:B------:R-:W-:Y:S02]  /*f1360*/  IADD3 R20, R21.reuse, c[0x0][0x198], RZ ;  /* 0x0000660015147a10 */ /* 0x040fe40007ffe0ff */
[----:B------:R-:W-:Y:S02]  /*f1370*/  LEA.HI.X.SX32 R25, R21, R2, 0x1, P6 ;  /* 0x0000000215197211 */ /* 0x000fe400030f0eff */
[C---:B------:R-:W-:Y:S02]  /*f1380*/  LEA R22, P6, R20.reuse, R0, 0x1 ;  /* 0x0000000014167211 */ /* 0x040fe400078c08ff */
[C---:B------:R-:W-:Y:S02]  /*f1390*/  IADD3 R21, R20.reuse, c[0x0][0x198], RZ ;  /* 0x0000660014157a10 */ /* 0x040fe40007ffe0ff */
[----:B------:R-:W-:Y:S01]  /*f13a0*/  LEA.HI.X.SX32 R23, R20, R2, 0x1, P6 ;  /* 0x0000000214177211 */ /* 0x000fe200030f0eff */
[----:B------:R0:W-:Y:S01]  /*f13b0*/  @P2 STG.E.U16 [R24.64], R28 ;  /* 0x0000001c18002986 */ /* 0x0001e2000c101504 */
[----:B------:R-:W-:-:S02]  /*f13c0*/  LEA R20, P6, R21, R0, 0x1 ;  /* 0x0000000015147211 */ /* 0x000fc400078c08ff */
[----:B0-----:R-:W-:Y:S02]  /*f13d0*/  PRMT R25, R28, 0x7632, R25 ;  /* 0x000076321c197816 */ /* 0x001fe40000000019 */
[C---:B------:R-:W-:Y:S02]  /*f13e0*/  IADD3 R24, R21.reuse, c[0x0][0x198], RZ ;  /* 0x0000660015187a10 */ /* 0x040fe40007ffe0ff */
[----:B------:R-:W-:Y:S01]  /*f13f0*/  LEA.HI.X.SX32 R21, R21, R2, 0x1, P6 ;  /* 0x0000000215157211 */ /* 0x000fe200030f0eff */
[----:B------:R0:W-:Y:S04]  /*f1400*/  @P3 STG.E.U16 [R22.64], R25 ;  /* 0x0000001916003986 */ /* 0x0001e8000c101504 */
[----:B--2---:R2:W-:Y:S01]  /*f1410*/  @P5 STG.E.U16 [R20.64], R16 ;  /* 0x0000001014005986 */ /* 0x0045e2000c101504 */
[----:B------:R-:W-:-:S03]  /*f1420*/  ISETP.LT.AND P2, PT, R27, c[0x0][0x17c], !P0 ;  /* 0x00005f001b007a0c */ /* 0x000fc60004741270 */
[----:B------:R-:W2:Y:S04]  /*f1430*/  LDL.LU R27, [R1+0x3b14] ;  /* 0x003b1400011b7983 */ /* 0x000ea80000300800 */
[----:B------:R-:W2:Y:S01]  /*f1440*/  LDL.LU R28, [R1+0x2a4] ;  /* 0x0002a400011c7983 */ /* 0x000ea20000300800 */
[----:B---3--:R-:W-:-:S03]  /*f1450*/  ISETP.LT.AND P3, PT, R5, c[0x0][0x17c], !P0 ;  /* 0x00005f0005007a0c */ /* 0x008fc60004761270 */
[----:B------:R-:W3:Y:S01]  /*f1460*/  LDL.LU R5, [R1+0x3b18] ;  /* 0x003b180001057983 */ /* 0x000ee20000300800 */
[----:B----4-:R-:W-:-:S03]  /*f1470*/  ISETP.LT.AND P5, PT, R4, c[0x0][0x17c], !P0 ;  /* 0x00005f0004007a0c */ /* 0x010fc600047a1270 */
[----:B------:R-:W4:Y:S01]  /*f1480*/  LDL.LU R4, [R1+0x3b1c] ;  /* 0x003b1c0001047983 */ /* 0x000f220000300800 */
[C---:B0-----:R-:W-:Y:S02]  /*f1490*/  LEA R22, P6, R24.reuse, R0, 0x1 ;  /* 0x0000000018167211 */ /* 0x041fe400078c08ff */
[C---:B------:R-:W-:Y:S02]  /*f14a0*/  IADD3 R25, R24.reuse, c[0x0][0x198], RZ ;  /* 0x0000660018197a10 */ /* 0x040fe40007ffe0ff */
[----:B------:R-:W-:Y:S02]  /*f14b0*/  LEA.HI.X.SX32 R23, R24, R2, 0x1, P6 ;  /* 0x0000000218177211 */ /* 0x000fe400030f0eff */
[----:B------:R-:W-:Y:S02]  /*f14c0*/  PRMT R26, R16, 0x7632, R26 ;  /* 0x00007632101a7816 */ /* 0x000fe4000000001a */
[C---:B--2---:R-:W-:Y:S01]  /*f14d0*/  LEA R20, P6, R25.reuse, R0, 0x1 ;  /* 0x0000000019147211 */ /* 0x044fe200078c08ff */
[----:B------:R-:W2:Y:S01]  /*f14e0*/  LDL.LU R16, [R1+0x2b4] ;  /* 0x0002b40001107983 */ /* 0x000ea20000300800 */
[----:B------:R-:W-:-:S02]  /*f14f0*/  IADD3 R24, R25, c[0x0][0x198], RZ ;  /* 0x0000660019187a10 */ /* 0x000fc40007ffe0ff */
[----:B------:R-:W-:Y:S01]  /*f1500*/  LEA.HI.X.SX32 R21, R25, R2, 0x1, P6 ;  /* 0x0000000219157211 */ /* 0x000fe200030f0eff */
[----:B------:R0:W-:Y:S04]  /*f1510*/  @P2 STG.E.U16 [R22.64], R26 ;  /* 0x0000001a16002986 */ /* 0x0001e8000c101504 */
[----:B------:R1:W-:Y:S01]  /*f1520*/  @P3 STG.E.U16 [R20.64], R11 ;  /* 0x0000000b14003986 */ /* 0x0003e2000c101504 */
[C---:B0-----:R-:W-:Y:S02]  /*f1530*/  LEA R22, P6, R24.reuse, R0, 0x1 ;  /* 0x0000000018167211 */ /* 0x041fe400078c08ff */
[----:B------:R-:W-:Y:S02]  /*f1540*/  PRMT R26, R11, 0x7632, R26 ;  /* 0x000076320b1a7816 */ /* 0x000fe4000000001a */
[----:B------:R-:W-:-:S05]  /*f1550*/  LEA.HI.X.SX32 R23, R24, R2, 0x1, P6 ;  /* 0x0000000218177211 */ /* 0x000fca00030f0eff */
[----:B------:R0:W-:Y:S01]  /*f1560*/  @P5 STG.E.U16 [R22.64], R26 ;  /* 0x0000001a16005986 */ /* 0x0001e2000c101504 */
[----:B------:R-:W-:-:S03]  /*f1570*/  ISETP.LT.AND P2, PT, R27, c[0x0][0x17c], !P0 ;  /* 0x00005f001b007a0c */ /* 0x000fc60004741270 */
[----:B------:R-:W2:Y:S01]  /*f1580*/  LDL.LU R27, [R1+0x3b20] ;  /* 0x003b2000011b7983 */ /* 0x000ea20000300800 */
[----:B---3--:R-:W-:-:S03]  /*f1590*/  ISETP.LT.AND P3, PT, R5, c[0x0][0x17c], !P0 ;  /* 0x00005f0005007a0c */ /* 0x008fc60004761270 */
[----:B------:R-:W3:Y:S04]  /*f15a0*/  LDL.LU R5, [R1+0x3b24] ;  /* 0x003b240001057983 */ /* 0x000ee80000300800 */
[----:B-1----:R-:W3:Y:S01]  /*f15b0*/  LDL.LU R11, [R1+0x2c4] ;  /* 0x0002c400010b7983 */ /* 0x002ee20000300800 */
[----:B----4-:R-:W-:-:S03]  /*f15c0*/  ISETP.LT.AND P5, PT, R4, c[0x0][0x17c], !P0 ;  /* 0x00005f0004007a0c */ /* 0x010fc600047a1270 */
[----:B------:R-:W4:Y:S01]  /*f15d0*/  LDL.LU R4, [R1+0x3b28] ;  /* 0x003b280001047983 */ /* 0x000f220000300800 */
[----:B------:R-:W-:-:S04]  /*f15e0*/  IADD3 R25, R24, c[0x0][0x198], RZ ;  /* 0x0000660018197a10 */ /* 0x000fc80007ffe0ff */
[C---:B------:R-:W-:Y:S02]  /*f15f0*/  LEA R20, P6, R25.reuse, R0, 0x1 ;  /* 0x0000000019147211 */ /* 0x040fe400078c08ff */
[C---:B------:R-:W-:Y:S02]  /*f1600*/  IADD3 R24, R25.reuse, c[0x0][0x198], RZ ;  /* 0x0000660019187a10 */ /* 0x040fe40007ffe0ff */
[----:B------:R-:W-:Y:S02]  /*f1610*/  LEA.HI.X.SX32 R21, R25, R2, 0x1, P6 ;  /* 0x0000000219157211 */ /* 0x000fe400030f0eff */
[C---:B0-----:R-:W-:Y:S02]  /*f1620*/  LEA R22, P6, R24.reuse, R0, 0x1 ;  /* 0x0000000018167211 */ /* 0x041fe400078c08ff */
[C---:B------:R-:W-:Y:S01]  /*f1630*/  IADD3 R25, R24.reuse, c[0x0][0x198], RZ ;  /* 0x0000660018197a10 */ /* 0x040fe20007ffe0ff */
[----:B------:R0:W-:Y:S01]  /*f1640*/  @P2 STG.E.U16 [R20.64], R28 ;  /* 0x0000001c14002986 */ /* 0x0001e2000c101504 */
[----:B------:R-:W-:-:S02]  /*f1650*/  LEA.HI.X.SX32 R23, R24, R2, 0x1, P6 ;  /* 0x0000000218177211 */ /* 0x000fc400030f0eff */
[----:B------:R-:W-:Y:S02]  /*f1660*/  PRMT R26, R28, 0x7632, R26 ;  /* 0x000076321c1a7816 */ /* 0x000fe4000000001a */
[----:B0-----:R-:W-:-:S03]  /*f1670*/  LEA R20, P6, R25, R0, 0x1 ;  /* 0x0000000019147211 */ /* 0x001fc600078c08ff */
[----:B------:R0:W-:Y:S01]  /*f1680*/  @P3 STG.E.U16 [R22.64], R26 ;  /* 0x0000001a16003986 */ /* 0x0001e2000c101504 */
[----:B------:R-:W-:-:S05]  /*f1690*/  LEA.HI.X.SX32 R21, R25, R2, 0x1, P6 ;  /* 0x0000000219157211 */ /* 0x000fca00030f0eff */
        /* <DEDUP_REMOVED lines=10> */
[C---:B------:R-:W-:Y:S02]  /*f1740*/  IADD3 R25, R24.reuse, c[0x0][0x198], RZ ;  /* 0x0000660018197a10 */ /* 0x040fe40007ffe0ff */
[----:B------:R-:W-:Y:S02]  /*f1750*/  LEA.HI.X.SX32 R23, R24, R2, 0x1, P6 ;  /* 0x0000000218177211 */ /* 0x000fe400030f0eff */
[----:B------:R-:W-:Y:S02]  /*f1760*/  PRMT R26, R16, 0x7632, R26 ;  /* 0x00007632101a7816 */ /* 0x000fe4000000001a */
[C---:B-1----:R-:W-:Y:S01]  /*f1770*/  LEA R20, P6, R25.reuse, R0, 0x1 ;  /* 0x0000000019147211 */ /* 0x042fe200078c08ff */
[----:B------:R-:W4:Y:S01]  /*f1780*/  LDL.LU R16, [R1+0x2e4] ;  /* 0x0002e40001107983 */ /* 0x000f220000300800 */
        /* <DEDUP_REMOVED lines=8> */
[----:B--2---:R-:W-:-:S03]  /*f1810*/  ISETP.LT.AND P2, PT, R27, c[0x0][0x17c], !P0 ;  /* 0x00005f001b007a0c */ /* 0x004fc60004741270 */
        /* <DEDUP_REMOVED lines=18> */
[----:B------:R1:W-:Y:S01]  /*f1940*/  @P5 STG.E.U16 [R20.64], R16 ;  /* 0x0000001014005986 */ /* 0x0003e2000c101504 */
[----:B--2---:R-:W-:-:S03]  /*f1950*/  ISETP.LT.AND P2, PT, R27, c[0x0][0x17c], !P0 ;  /* 0x00005f001b007a0c */ /* 0x004fc60004741270 */
        /* <DEDUP_REMOVED lines=158> */
[----:B0-----:R-:W-:-:S03]  /*f2340*/  LEA R22, P6, R24, R0, 0x1 ;  /* 0x0000000018167211 */ /* 0x001fc600078c08ff */
[----:B------:R0:W-:Y:S01]  /*f2350*/  @P2 STG.E.U16 [R20.64], R28 ;  /* 0x0000001c14002986 */ /* 0x0001e2000c101504 */
[----:B------:R-:W-:Y:S02]  /*f2360*/  LEA.HI.X.SX32 R23, R24, R2, 0x1, P6 ;  /* 0x0000000218177211 */ /* 0x000fe400030f0eff */
[----:B------:R-:W-:Y:S02]  /*f2370*/  PRMT R25, R28, 0x7632, R25 ;  /* 0x000076321c197816 */ /* 0x000fe40000000019 */
[----:B0-----:R-:W-:-:S04]  /*f2380*/  IADD3 R21, R24, c[0x0][0x198], RZ ;  /* 0x0000660018157a10 */ /* 0x001fc80007ffe0ff */
[C---:B------:R-:W-:Y:S02]  /*f2390*/  LEA R20, P6, R21.reuse, R0, 0x1 ;  /* 0x0000000015147211 */ /* 0x040fe400078c08ff */
[C---:B------:R-:W-:Y:S02]  /*f23a0*/  IADD3 R24, R21.reuse, c[0x0][0x198], RZ ;  /* 0x0000660015187a10 */ /* 0x040fe40007ffe0ff */
[----:B------:R-:W-:Y:S01]  /*f23b0*/  LEA.HI.X.SX32 R21, R21, R2, 0x1, P6 ;  /* 0x0000000215157211 */ /* 0x000fe200030f0eff */
[----:B------:R0:W-:Y:S04]  /*f23c0*/  @P3 STG.E.U16 [R22.64], R25 ;  /* 0x0000001916003986 */ /* 0x0001e8000c101504 */
        /* <DEDUP_REMOVED lines=8> */
[C---:B0-----:R-:W-:Y:S02]  /*f2450*/  LEA R22, P6, R24.reuse, R0, 0x1 ;  /* 0x0000000018167211 */ /* 0x041fe400078c08ff */
[----:B------:R-:W-:Y:S02]  /*f2460*/  IADD3 R26, R24, c[0x0][0x198], RZ ;  /* 0x00006600181a7a10 */ /* 0x000fe40007ffe0ff */
[----:B------:R-:W-:Y:S02]  /*f2470*/  PRMT R25, R16, 0x7632, R25 ;  /* 0x0000763210197816 */ /* 0x000fe40000000019 */
[----:B------:R-:W-:Y:S01]  /*f2480*/  LEA.HI.X.SX32 R23, R24, R2, 0x1, P6 ;  /* 0x0000000218177211 */ /* 0x000fe200030f0eff */
[----:B-1----:R-:W4:Y:S01]  /*f2490*/  LDL.LU R16, [R1+0x2dc] ;  /* 0x0002dc0001107983 */ /* 0x002f220000300800 */
[C---:B------:R-:W-:Y:S02]  /*f24a0*/  LEA R20, P6, R26.reuse, R0, 0x1 ;  /* 0x000000001a147211 */ /* 0x040fe400078c08ff */
[C---:B------:R-:W-:Y:S01]  /*f24b0*/  IADD3 R24, R26.reuse, c[0x0][0x198], RZ ;  /* 0x000066001a187a10 */ /* 0x040fe20007ffe0ff */
[----:B------:R0:W-:Y:S01]  /*f24c0*/  @P2 STG.E.U16 [R22.64], R25 ;  /* 0x0000001916002986 */ /* 0x0001e2000c101504 */
[----:B------:R-:W-:-:S02]  /*f24d0*/  LEA.HI.X.SX32 R21, R26, R2, 0x1, P6 ;  /* 0x000000021a157211 */ /* 0x000fc400030f0eff */
[C---:B0-----:R-:W-:Y:S02]  /*f24e0*/  LEA R22, P6, R24.reuse, R0, 0x1 ;  /* 0x0000000018167211 */ /* 0x041fe400078c08ff */
[----:B------:R-:W-:Y:S02]  /*f24f0*/  PRMT R25, R11, 0x7632, R25 ;  /* 0x000076320b197816 */ /* 0x000fe40000000019 */
[----:B------:R-:W-:Y:S01]  /*f2500*/  LEA.HI.X.SX32 R23, R24, R2, 0x1, P6 ;  /* 0x0000000218177211 */ /* 0x000fe200030f0eff */
[----:B------:R0:W-:Y:S04]  /*f2510*/  @P3 STG.E.U16 [R20.64], R11 ;  /* 0x0000000b14003986 */ /* 0x0001e8000c101504 */
[----:B------:R1:W-:Y:S01]  /*f2520*/  @P5 STG.E.U16 [R22.64], R25 ;  /* 0x0000001916005986 */ /* 0x0003e2000c101504 */
[----:B--2---:R-:W-:-:S03]  /*f2530*/  ISETP.LT.AND P2, PT, R27, c[0x0][0x17c], !P0 ;  /* 0x00005f001b007a0c */ /* 0x004fc60004741270 */
[----:B------:R-:W2:Y:S01]  /*f2540*/  LDL.LU R27, [R1+0x3bb0] ;  /* 0x003bb000011b7983 */ /* 0x000ea20000300800 */
        /* <DEDUP_REMOVED lines=9> */
[C---:B-1----:R-:W-:Y:S02]  /*f25e0*/  LEA R22, P6, R24.reuse, R0, 0x1 ;  /* 0x0000000018167211 */ /* 0x042fe400078c08ff */
        /* <DEDUP_REMOVED lines=402> */
[----:B------:R0:W-:Y:S01]  /*f3f10*/  @P2 STG.E.U16 [R22.64], R26 ;  /* 0x0000001a16002986 */ /* 0x0001e2000c101504 */
[----:B------:R-:W-:-:S03]  /*f3f20*/  PRMT R25, R11, 0x7632, R25 ;  /* 0x000076320b197816 */ /* 0x000fc60000000019 */
[----:B------:R1:W-:Y:S01]  /*f3f30*/  @P1 STG.E.U16 [R20.64], R11 ;  /* 0x0000000b14001986 */ /* 0x0003e2000c101504 */
[----:B0-----:R-:W-:-:S04]  /*f3f40*/  LEA R22, P6, R24, R0, 0x1 ;  /* 0x0000000018167211 */ /* 0x001fc800078c08ff */
        /* <DEDUP_REMOVED lines=123> */
[----:B------:R-:W-:Y:S02]  /*f4700*/  PRMT R26, R11, 0x7632, R26 ;  /* 0x000076320b1a7816 */ /* 0x000fe4000000001a */
[C---:B0-----:R-:W-:Y:S01]  /*f4710*/  LEA R22, P6, R24.reuse, R0, 0x1 ;  /* 0x0000000018167211 */ /* 0x041fe200078c08ff */
[----:B------:R0:W-:Y:S03]  /*f4720*/  @P5 STG.E.U16 [R20.64], R11 ;  /* 0x0000000b14005986 */ /* 0x0001e6000c101504 */
[----:B------:R-:W-:-:S05]  /*f4730*/  LEA.HI.X.SX32 R23, R24, R2, 0x1, P6 ;  /* 0x0000000218177211 */ /* 0x000fca00030f0eff */
        /* <DEDUP_REMOVED lines=324> */
[C---:B-1----:R-:W-:Y:S02]  /*f5b80*/  IADD3 R21, R24.reuse, c[0x0][0x198], RZ ;  /* 0x0000660018157a10 */ /* 0x042fe40007ffe0ff */
[----:B------:R-:W-:Y:S02]  /*f5b90*/  LEA.HI.X.SX32 R23, R24, R2, 0x1, P6 ;  /* 0x0000000218177211 */ /* 0x000fe400030f0eff */
[----:B------:R-:W-:Y:S02]  /*f5ba0*/  PRMT R25, R16, 0x7632, R25 ;  /* 0x0000763210197816 */ /* 0x000fe40000000019 */
[C---:B------:R-:W-:Y:S01]  /*f5bb0*/  LEA R20, P6, R21.reuse, R0, 0x1 ;  /* 0x0000000015147211 */ /* 0x040fe200078c08ff */
        /* <DEDUP_REMOVED lines=1306> */
[----:B------:R-:W-:-:S03]  /*fad60*/  IADD3 R25, R24, c[0x0][0x198], RZ ;  /* 0x0000660018197a10 */ /* 0x000fc60007ffe0ff */
[----:B------:R1:W-:Y:S01]  /*fad70*/  @P3 STG.E.U16 [R20.64], R11 ;  /* 0x0000000b14003986 */ /* 0x0003e2000c101504 */
[C---:B0-----:R-:W-:Y:S02]  /*fad80*/  LEA R22, P6, R24.reuse, R0, 0x1 ;  /* 0x0000000018167211 */ /* 0x041fe400078c08ff */
[----:B------:R-:W-:Y:S02]  /*fad90*/  PRMT R26, R11, 0x7632, R26 ;  /* 0x000076320b1a7816 */ /* 0x000fe4000000001a */
[----:B------:R-:W-:Y:S02]  /*fada0*/  LEA.HI.X.SX32 R23, R24, R2, 0x1, P6 ;  /* 0x0000000218177211 */ /* 0x000fe400030f0eff */
[----:B-1----:R-:W-:-:S04]  /*fadb0*/  LEA R20, P6, R25, R0, 0x1 ;  /* 0x0000000019147211 */ /* 0x002fc800078c08ff */
[----:B------:R-:W-:Y:S01]  /*fadc0*/  LEA.HI.X.SX32 R21, R25, R2, 0x1, P6 ;  /* 0x0000000219157211 */ /* 0x000fe200030f0eff */
[----:B------:R0:W-:Y:S01]  /*fadd0*/  @P5 STG.E.U16 [R22.64], R26 ;  /* 0x0000001a16005986 */ /* 0x0001e2000c101504 */
[----:B--2---:R-:W-:-:S03]  /*fade0*/  ISETP.LT.AND P4, PT, R27, c[0x0][0x17c], !P0 ;  /* 0x00005f001b007a0c */ /* 0x004fc60004781270 */
[----:B------:R-:W2:Y:S04]  /*fadf0*/  LDL.LU R27, [R1+0x4090] ;  /* 0x00409000011b7983 */ /* 0x000ea80000300800 */
[----:B------:R1:W-:Y:S01]  /*fae00*/  @P2 STG.E.U16 [R20.64], R28 ;  /* 0x0000001c14002986 */ /* 0x0003e2000c101504 */
[----:B0-----:R-:W-:Y:S02]  /*fae10*/  PRMT R26, R28, 0x7632, R26 ;  /* 0x000076321c1a7816 */ /* 0x001fe4000000001a */
[----:B---3--:R-:W-:Y:S02]  /*fae20*/  ISETP.LT.AND P3, PT, R5, c[0x0][0x17c], !P0 ;  /* 0x00005f0005007a0c */ /* 0x008fe40004761270 */
[----:B------:R-:W3:Y:S04]  /*fae30*/  LDL.LU R5, [R1+0x4094] ;  /* 0x0040940001057983 */ /* 0x000ee80000300800 */
[----:B------:R-:W3:Y:S01]  /*fae40*/  LDL.LU R11, [R1+0x2c] ;  /* 0x00002c00010b7983 */ /* 0x000ee20000300800 */
[----:B----4-:R-:W-:-:S03]  /*fae50*/  ISETP.LT.AND P5, PT, R4, c[0x0][0x17c], !P0 ;  /* 0x00005f0004007a0c */ /* 0x010fc600047a1270 */
[----:B------:R-:W4:Y:S04]  /*fae60*/  LDL.LU R4, [R1+0x4098] ;  /* 0x0040980001047983 */ /* 0x000f280000300800 */
[----:B-1----:R-:W4:Y:S01]  /*fae70*/  LDL.LU R28, [R1+0x409c] ;  /* 0x00409c00011c7983 */ /* 0x002f220000300800 */
[----:B------:R-:W-:-:S04]  /*fae80*/  IADD3 R24, R25, c[0x0][0x198], RZ ;  /* 0x0000660019187a10 */ /* 0x000fc80007ffe0ff */
[C---:B------:R-:W-:Y:S02]  /*fae90*/  LEA R22, P6, R24.reuse, R0, 0x1 ;  /* 0x0000000018167211 */ /* 0x040fe400078c08ff */
[C---:B------:R-:W-:Y:S02]  /*faea0*/  IADD3 R25, R24.reuse, c[0x0][0x198], RZ ;  /* 0x0000660018197a10 */ /* 0x040fe40007ffe0ff */
[----:B------:R-:W-:Y:S02]  /*faeb0*/  LEA.HI.X.SX32 R23, R24, R2, 0x1, P6 ;  /* 0x0000000218177211 */ /* 0x000fe400030f0eff */
        /* <DEDUP_REMOVED lines=12> */
[----:B------:R-:W3:Y:S01]  /*faf80*/  LDL.LU R5, [R1+0x40a0] ;  /* 0x0040a00001057983 */ /* 0x000ee20000300800 */
[----:B----4-:R-:W-:-:S03]  /*faf90*/  ISETP.LT.AND P4, PT, R4, c[0x0][0x17c], !P0 ;  /* 0x00005f0004007a0c */ /* 0x010fc60004781270 */
[----:B------:R-:W4:Y:S01]  /*fafa0*/  LDL.LU R4, [R1+0x40a4] ;  /* 0x0040a40001047983 */ /* 0x000f220000300800 */
[----:B------:R-:W-:-:S03]  /*fafb0*/  ISETP.LT.AND P3, PT, R28, c[0x0][0x17c], !P0 ;  /* 0x00005f001c007a0c */ /* 0x000fc60004761270 */
[----:B0-----:R-:W4:Y:S04]  /*fafc0*/  LDL.LU R16, [R1+0x4c] ;  /* 0x00004c0001107983 */ /* 0x001f280000300800 */
[----:B------:R-:W4:Y:S01]  /*fafd0*/  LDL.LU R28, [R1+0x40a8] ;  /* 0x0040a800011c7983 */ /* 0x000f220000300800 */
[----:B------:R-:W-:-:S04]  /*fafe0*/  IADD3 R21, R24, c[0x0][0x198], RZ ;  /* 0x0000660018157a10 */ /* 0x000fc80007ffe0ff */
[C---:B------:R-:W-:Y:S02]  /*faff0*/  LEA R20, P6, R21.reuse, R0, 0x1 ;  /* 0x0000000015147211 */ /* 0x040fe400078c08ff */
[C---:B------:R-:W-:Y:S02]  /*fb000*/  IADD3 R24, R21.reuse, c[0x0][0x198], RZ ;  /* 0x0000660015187a10 */ /* 0x040fe40007ffe0ff */
[----:B------:R-:W-:Y:S02]  /*fb010*/  LEA.HI.X.SX32 R21, R21, R2, 0x1, P6 ;  /* 0x0000000215157211 */ /* 0x000fe400030f0eff */
[C---:B-1----:R-:W-:Y:S02]  /*fb020*/  LEA R22, P6, R24.reuse, R0, 0x1 ;  /* 0x0000000018167211 */ /* 0x042fe400078c08ff */
[----:B------:R-:W-:Y:S01]  /*fb030*/  IADD3 R26, R24, c[0x0][0x198], RZ ;  /* 0x00006600181a7a10 */ /* 0x000fe20007ffe0ff */
[----:B------:R0:W-:Y:S01]  /*fb040*/  @P5 STG.E.U16 [R20.64], R11 ;  /* 0x0000000b14005986 */ /* 0x0001e2000c101504 */
[----:B------:R-:W-:-:S02]  /*fb050*/  PRMT R25, R11, 0x7632, R25 ;  /* 0x000076320b197816 */ /* 0x000fc40000000019 */
[----:B------:R-:W-:Y:S02]  /*fb060*/  LEA.HI.X.SX32 R23, R24, R2, 0x1, P6 ;  /* 0x0000000218177211 */ /* 0x000fe400030f0eff */
[----:B------:R-:W-:-:S03]  /*fb070*/  IADD3 R24, R26, c[0x0][0x198], RZ ;  /* 0x000066001a187a10 */ /* 0x000fc60007ffe0ff */
[----:B------:R1:W-:Y:S01]  /*fb080*/  @P2 STG.E.U16 [R22.64], R25 ;  /* 0x0000001916002986 */ /* 0x0003e2000c101504 */
[----:B0-----:R-:W-:-:S03]  /*fb090*/  LEA R20, P6, R26, R0, 0x1 ;  /* 0x000000001a147211 */ /* 0x001fc600078c08ff */
[----:B------:R-:W4:Y:S01]  /*fb0a0*/  LDL.LU R11, [R1+0x4324] ;  /* 0x00432400010b7983 */ /* 0x000f220000300800 */
[----:B------:R-:W-:Y:S02]  /*fb0b0*/  LEA.HI.X.SX32 R21, R26, R2, 0x1, P6 ;  /* 0x000000021a157211 */ /* 0x000fe400030f0eff */
[C---:B-1----:R-:W-:Y:S02]  /*fb0c0*/  LEA R22, P6, R24.reuse, R0, 0x1 ;  /* 0x0000000018167211 */ /* 0x042fe400078c08ff */
[----:B--2---:R-:W-:Y:S02]  /*fb0d0*/  PRMT R25, R27, 0x7632, R25 ;  /* 0x000076321b197816 */ /* 0x004fe40000000019 */
[----:B------:R-:W-:Y:S01]  /*fb0e0*/  LEA.HI.X.SX32 R23, R24, R2, 0x1, P6 ;  /* 0x0000000218177211 */ /* 0x000fe200030f0eff */
[----:B------:R0:W-:Y:S04]  /*fb0f0*/  @P1 STG.E.U16 [R20.64], R27 ;  /* 0x0000001b14001986 */ /* 0x0001e8000c101504 */
[----:B------:R1:W-:Y:S01]  /*fb100*/  @P4 STG.E.U16 [R22.64], R25 ;  /* 0x0000001916004986 */ /* 0x0003e2000c101504 */
[----:B---3--:R-:W-:-:S03]  /*fb110*/  ISETP.LT.AND P5, PT, R5, c[0x0][0x17c], !P0 ;  /* 0x00005f0005007a0c */ /* 0x008fc600047a1270 */
[----:B------:R-:W2:Y:S01]  /*fb120*/  LDL.LU R5, [R1+0x5c] ;  /* 0x00005c0001057983 */ /* 0x000ea20000300800 */
[----:B----4-:R-:W-:-:S03]  /*fb130*/  ISETP.LT.AND P2, PT, R4, c[0x0][0x17c], !P0 ;  /* 0x00005f0004007a0c */ /* 0x010fc60004741270 */
[----:B------:R-:W3:Y:S04]  /*fb140*/  LDL.LU R4, [R1+0x40b0] ;  /* 0x0040b00001047983 */ /* 0x000ee80000300800 */
[----:B0-----:R-:W4:Y:S01]  /*fb150*/  LDL.LU R27, [R1+0x4320] ;  /* 0x00432000011b7983 */ /* 0x001f220000300800 */
[----:B------:R-:W-:-:S03]  /*fb160*/  ISETP.LT.AND P1, PT, R28, c[0x0][0x17c], !P0 ;  /* 0x00005f001c007a0c */ /* 0x000fc60004721270 */
[----:B------:R-:W2:Y:S04]  /*fb170*/  LDL.LU R28, [R1+0x6c] ;  /* 0x00006c00011c7983 */ /* 0x000ea80000300800 */
[----:B-1----:R-:W2:Y:S01]  /*fb180*/  LDL.LU R23, [R1+0x40ac] ;  /* 0x0040ac0001177983 */ /* 0x002ea20000300800 */
[----:B------:R-:W-:-:S04]  /*fb190*/  IADD3 R26, R24, c[0x0][0x198], RZ ;  /* 0x00006600181a7a10 */ /* 0x000fc80007ffe0ff */
[C---:B------:R-:W-:Y:S02]  /*fb1a0*/  LEA R20, P6, R26.reuse, R0, 0x1 ;  /* 0x000000001a147211 */ /* 0x040fe400078c08ff */
[C---:B------:R-:W-:Y:S02]  /*fb1b0*/  IADD3 R24, R26.reuse, c[0x0][0x198], RZ ;  /* 0x000066001a187a10 */ /* 0x040fe40007ffe0ff */
[----:B------:R-:W-:Y:S02]  /*fb1c0*/  LEA.HI.X.SX32 R21, R26, R2, 0x1, P6 ;  /* 0x000000021a157211 */ /* 0x000fe400030f0eff */
[----:B------:R-:W-:Y:S02]  /*fb1d0*/  LEA R22, P6, R24, R0, 0x1 ;  /* 0x0000000018167211 */ /* 0x000fe400078c08ff */
[----:B------:R-:W-:Y:S01]  /*fb1e0*/  PRMT R25, R16, 0x7632, R25 ;  /* 0x0000763210197816 */ /* 0x000fe20000000019 */
[----:B------:R0:W-:Y:S04]  /*fb1f0*/  @P3 STG.E.U16 [R20.64], R16 ;  /* 0x0000001014003986 */ /* 0x0001e8000c101504 */
[----:B0-----:R-:W4:Y:S01]  /*fb200*/  LDL.LU R16, [R1+0x40bc] ;  /* 0x0040bc0001107983 */ /* 0x001f220000300800 */
[----:B---3--:R-:W-:-:S03]  /*fb210*/  ISETP.LT.AND P3, PT, R4, c[0x0][0x17c], !P0 ;  /* 0x00005f0004007a0c */ /* 0x008fc60004761270 */
[----:B------:R-:W3:Y:S01]  /*fb220*/  LDL.LU R4, [R1+0x7c] ;  /* 0x00007c0001047983 */ /* 0x000ee20000300800 */
[----:B--2---:R-:W-:Y:S02]  /*fb230*/  ISETP.LT.AND P4, PT, R23, c[0x0][0x17c], !P0 ;  /* 0x00005f0017007a0c */ /* 0x004fe40004781270 */
[----:B------:R-:W-:-:S05]  /*fb240*/  LEA.HI.X.SX32 R23, R24, R2, 0x1, P6 ;  /* 0x0000000218177211 */ /* 0x000fca00030f0eff */
[----:B------:R0:W-:Y:S04]  /*fb250*/  @P5 STG.E.U16 [R22.64], R25 ;  /* 0x0000001916005986 */ /* 0x0001e8000c101504 */
[----:B0-----:R-:W2:Y:S01]  /*fb260*/  LDL.LU R23, [R1+0x40b4] ;  /* 0x0040b40001177983 */ /* 0x001ea20000300800 */
[----:B------:R-:W-:-:S04]  /*fb270*/  IADD3 R26, R24, c[0x0][0x198], RZ ;  /* 0x00006600181a7a10 */ /* 0x000fc80007ffe0ff */
[C---:B------:R-:W-:Y:S02]  /*fb280*/  LEA R20, P6, R26.reuse, R0, 0x1 ;  /* 0x000000001a147211 */ /* 0x040fe400078c08ff */
[C---:B------:R-:W-:Y:S02]  /*fb290*/  IADD3 R24, R26.reuse, c[0x0][0x198], RZ ;  /* 0x000066001a187a10 */ /* 0x040fe40007ffe0ff */
[----:B------:R-:W-:Y:S02]  /*fb2a0*/  LEA.HI.X.SX32 R21, R26, R2, 0x1, P6 ;  /* 0x000000021a157211 */ /* 0x000fe400030f0eff */
[C---:B------:R-:W-:Y:S02]  /*fb2b0*/  LEA R22, P6, R24.reuse, R0, 0x1 ;  /* 0x0000000018167211 */ /* 0x040fe400078c08ff */
[----:B------:R-:W-:Y:S02]  /*fb2c0*/  IADD3 R26, R24, c[0x0][0x198], RZ ;  /* 0x00006600181a7a10 */ /* 0x000fe40007ffe0ff */
[----:B--2---:R-:W-:-:S02]  /*fb2d0*/  ISETP.LT.AND P5, PT, R23, c[0x0][0x17c], !P0 ;  /* 0x00005f0017007a0c */ /* 0x004fc400047a1270 */
[----:B------:R-:W-:Y:S02]  /*fb2e0*/  LEA.HI.X.SX32 R23, R24, R2, 0x1, P6 ;  /* 0x0000000218177211 */ /* 0x000fe400030f0eff */
[----:B------:R-:W2:Y:S01]  /*fb2f0*/  LDL.LU R24, [R1+0x40b8] ;  /* 0x0040b80001187983 */ /* 0x000ea20000300800 */
[----:B------:R-:W-:-:S03]  /*fb300*/  PRMT R25, R5, 0x7632, R25 ;  /* 0x0000763205197816 */ /* 0x000fc60000000019 */
[----:B------:R0:W-:Y:S04]  /*fb310*/  @P2 STG.E.U16 [R20.64], R5 ;  /* 0x0000000514002986 */ /* 0x0001e8000c101504 */
[----:B------:R1:W-:Y:S01]  /*fb320*/  @P1 STG.E.U16 [R22.64], R25 ;  /* 0x0000001916001986 */ /* 0x0003e2000c101504 */
[----:B0-----:R-:W-:-:S03]  /*fb330*/  LEA R20, P6, R26, R0, 0x1 ;  /* 0x000000001a147211 */ /* 0x001fc600078c08ff */
[----:B------:R-:W3:Y:S01]  /*fb340*/  LDL.LU R5, [R1+0x8c] ;  /* 0x00008c0001057983 */ /* 0x000ee20000300800 */
[----:B------:R-:W-:Y:S02]  /*fb350*/  LEA.HI.X.SX32 R21, R26, R2, 0x1, P6 ;  /* 0x000000021a157211 */ /* 0x000fe400030f0eff */
[----:B----4-:R-:W-:Y:S02]  /*fb360*/  ISETP.LT.AND P1, PT, R16, c[0x0][0x17c], !P0 ;  /* 0x00005f0010007a0c */ /* 0x010fe40004721270 */
[----:B------:R-:W4:Y:S01]  /*fb370*/  LDL.LU R16, [R1+0x9c] ;  /* 0x00009c0001107983 */ /* 0x000f220000300800 */
[----:B-1----:R-:W-:-:S03]  /*fb380*/  PRMT R25, R28, 0x7632, R25 ;  /* 0x000076321c197816 */ /* 0x002fc60000000019 */
[----:B------:R0:W-:Y:S01]  /*fb390*/  @P4 STG.E.U16 [R20.64], R28 ;  /* 0x0000001c14004986 */ /* 0x0001e2000c101504 */
[----:B--2---:R-:W-:Y:S02]  /*fb3a0*/  ISETP.LT.AND P2, PT, R24, c[0x0][0x17c], !P0 ;  /* 0x00005f0018007a0c */ /* 0x004fe40004741270 */
[----:B------:R-:W-:-:S04]  /*fb3b0*/  IADD3 R24, R26, c[0x0][0x198], RZ ;  /* 0x000066001a187a10 */ /* 0x000fc80007ffe0ff */
[C---:B------:R-:W-:Y:S02]  /*fb3c0*/  LEA R22, P6, R24.reuse, R0, 0x1 ;  /* 0x0000000018167211 */ /* 0x040fe400078c08ff */
[C---:B------:R-:W-:Y:S02]  /*fb3d0*/  IADD3 R26, R24.reuse, c[0x0][0x198], RZ ;  /* 0x00006600181a7a10 */ /* 0x040fe40007ffe0ff */
[----:B------:R-:W-:Y:S02]  /*fb3e0*/  LEA.HI.X.SX32 R23, R24, R2, 0x1, P6 ;  /* 0x0000000218177211 */ /* 0x000fe400030f0eff */
[----:B------:R-:W2:Y:S04]  /*fb3f0*/  LDL.LU R24, [R1+0x40c0] ;  /* 0x0040c00001187983 */ /* 0x000ea80000300800 */
[----:B0-----:R-:W4:Y:S04]  /*fb400*/  LDL.LU R28, [R1+0x431c] ;  /* 0x00431c00011c7983 */ /* 0x001f280000300800 */
[----:B------:R0:W-:Y:S04]  /*fb410*/  @P3 STG.E.U16 [R22.64], R25 ;  /* 0x0000001916003986 */ /* 0x0001e8000c101504 */
[----:B0-----:R-:W4:Y:S01]  /*fb420*/  LDL.LU R23, [R1+0x40c4] ;  /* 0x0040c40001177983 */ /* 0x001f220000300800 */
[----:B------:R-:W-:-:S04]  /*fb430*/  LEA R20, P6, R26, R0, 0x1 ;  /* 0x000000001a147211 */ /* 0x000fc800078c08ff */
[----:B------:R-:W-:Y:S02]  /*fb440*/  LEA.HI.X.SX32 R21, R26, R2, 0x1, P6 ;  /* 0x000000021a157211 */ /* 0x000fe400030f0eff */
[----:B---3--:R-:W-:-:S03]  /*fb450*/  PRMT R25, R4, 0x7632, R25 ;  /* 0x0000763204197816 */ /* 0x008fc60000000019 */
[----:B------:R0:W-:Y:S01]  /*fb460*/  @P5 STG.E.U16 [R20.64], R4 ;  /* 0x0000000414005986 */ /* 0x0001e2000c101504 */
[----:B--2---:R-:W-:Y:S02]  /*fb470*/  ISETP.LT.AND P4, PT, R24, c[0x0][0x17c], !P0 ;  /* 0x00005f0018007a0c */ /* 0x004fe40004781270 */
[----:B------:R-:W-:-:S04]  /*fb480*/  IADD3 R24, R26, c[0x0][0x198], RZ ;  /* 0x000066001a187a10 */ /* 0x000fc80007ffe0ff */
[C---:B------:R-:W-:Y:S02]  /*fb490*/  LEA R22, P6, R24.reuse, R0, 0x1 ;  /* 0x0000000018167211 */ /* 0x040fe400078c08ff */
[C---:B------:R-:W-:Y:S02]  /*fb4a0*/  IADD3 R26, R24.reuse, c[0x0][0x198], RZ ;  /* 0x00006600181a7a10 */ /* 0x040fe40007ffe0ff */
[----:B----4-:R-:W-:Y:S02]  /*fb4b0*/  ISETP.LT.AND P3, PT, R23, c[0x0][0x17c], !P0 ;  /* 0x00005f0017007a0c */ /* 0x010fe40004761270 */
[----:B------:R-:W-:Y:S02]  /*fb4c0*/  LEA.HI.X.SX32 R23, R24, R2, 0x1, P6 ;  /* 0x0000000218177211 */ /* 0x000fe400030f0eff */
[----:B------:R-:W2:Y:S04]  /*fb4d0*/  LDL.LU R24, [R1+0x40c8] ;  /* 0x0040c80001187983 */ /* 0x000ea80000300800 */
[----:B0-----:R-:W3:Y:S04]  /*fb4e0*/  LDL.LU R4, [R1+0x4318] ;  /* 0x0043180001047983 */ /* 0x001ee80000300800 */
[----:B------:R0:W-:Y:S04]  /*fb4f0*/  @P2 STG.E.U16 [R22.64], R25 ;  /* 0x0000001916002986 */ /* 0x0001e8000c101504 */
[----:B0-----:R-:W4:Y:S01]  /*fb500*/  LDL.LU R23, [R1+0x40cc] ;  /* 0x0040cc0001177983 */ /* 0x001f220000300800 */
[----:B------:R-:W-:-:S04]  /*fb510*/  LEA R20, P6, R26, R0, 0x1 ;  /* 0x000000001a147211 */ /* 0x000fc800078c08ff */
[----:B------:R-:W-:Y:S02]  /*fb520*/  LEA.HI.X.SX32 R21, R26, R2, 0x1, P6 ;  /* 0x000000021a157211 */ /* 0x000fe400030f0eff */
[----:B------:R-:W-:-:S03]  /*fb530*/  PRMT R25, R5, 0x7632, R25 ;  /* 0x0000763205197816 */ /* 0x000fc60000000019 */
        /* <DEDUP_REMOVED lines=8> */
[----:B0-----:R-:W4:Y:S04]  /*fb5c0*/  LDL.LU R5, [R1+0x4314] ;  /* 0x0043140001057983 */ /* 0x001f280000300800 */
[----:B------:R0:W-:Y:S04]  /*fb5d0*/  @P4 STG.E.U16 [R22.64], R25 ;  /* 0x0000001916004986 */ /* 0x0001e8000c101504 */
[----:B0-----:R-:W3:Y:S01]  /*fb5e0*/  LDL.LU R23, [R1+0x40d4] ;  /* 0x0040d40001177983 */ /* 0x001ee20000300800 */
        /* <DEDUP_REMOVED lines=8> */
[----:B---3--:R-:W-:Y:S02]  /*fb670*/  ISETP.LT.AND P4, PT, R23, c[0x0][0x17c], !P0 ;  /* 0x00005f0017007a0c */ /* 0x008fe40004781270 */
[----:B------:R-:W-:Y:S02]  /*fb680*/  LEA.HI.X.SX32 R23, R24, R2, 0x1, P6 ;  /* 0x0000000218177211 */ /* 0x000fe400030f0eff */
[----:B------:R-:W2:Y:S04]  /*fb690*/  LDL.LU R24, [R1+0x40d8] ;  /* 0x0040d80001187983 */ /* 0x000ea80000300800 */
[----:B0-----:R-:W3:Y:S04]  /*fb6a0*/  LDL.LU R16, [R1+0x4310] ;  /* 0x0043100001107983 */ /* 0x001ee80000300800 */
[----:B------:R0:W-:Y:S04]  /*fb6b0*/  @P5 STG.E.U16 [R22.64], R25 ;  /* 0x0000001916005986 */ /* 0x0001e8000c101504 */
[----:B0-----:R-:W3:Y:S04]  /*fb6c0*/  LDL.LU R22, [R1] ;  /* 0x0000000001167983 */ /* 0x001ee80000300800 */
[----:B------:R-:W4:Y:S01]  /*fb6d0*/  LDL.LU R23, [R1+0x40dc] ;  /* 0x0040dc0001177983 */ /* 0x000f220000300800 */
[----:B------:R-:W-:-:S04]  /*fb6e0*/  LEA R20, P6, R26, R0, 0x1 ;  /* 0x000000001a147211 */ /* 0x000fc800078c08ff */
[----:B------:R-:W-:Y:S02]  /*fb6f0*/  LEA.HI.X.SX32 R21, R26, R2, 0x1, P6 ;  /* 0x000000021a157211 */ /* 0x000fe400030f0eff */
[----:B--2---:R-:W-:Y:S02]  /*fb700*/  ISETP.LT.AND P3, PT, R24, c[0x0][0x17c], !P0 ;  /* 0x00005f0018007a0c */ /* 0x004fe40004761270 */
[----:B------:R-:W-:Y:S01]  /*fb710*/  IADD3 R24, R26, c[0x0][0x198], RZ ;  /* 0x000066001a187a10 */ /* 0x000fe20007ffe0ff */
[----:B---3--:R-:W-:Y:S01]  /*fb720*/  IMAD.MOV.U32 R25, RZ, RZ, R22 ;  /* 0x000000ffff197224 */ /* 0x008fe200078e0016 */
[----:B----4-:R-:W-:-:S03]  /*fb730*/  ISETP.LT.AND P5, PT, R23, c[0x0][0x17c], !P0 ;  /* 0x00005f0017007a0c */ /* 0x010fc600047a1270 */
[----:B------:R-:W-:Y:S01]  /*fb740*/  IMAD.MOV.U32 R23, RZ, RZ, R25 ;  /* 0x000000ffff177224 */ /* 0x000fe200078e0019 */
[C---:B------:R-:W-:Y:S02]  /*fb750*/  LEA R22, P6, R24.reuse, R0, 0x1 ;  /* 0x0000000018167211 */ /* 0x040fe400078c08ff */
[C---:B------:R-:W-:Y:S02]  /*fb760*/  IADD3 R25, R24.reuse, c[0x0][0x198], RZ ;  /* 0x0000660018197a10 */ /* 0x040fe40007ffe0ff */
[----:B------:R0:W-:Y:S02]  /*fb770*/  @P2 STG.E.U16 [R20.64], R23 ;  /* 0x0000001714002986 */ /* 0x0001e4000c101504 */
[----:B0-----:R-:W-:Y:S01]  /*fb780*/  IMAD.MOV.U32 R21, RZ, RZ, R23 ;  /* 0x000000ffff157224 */ /* 0x001fe200078e0017 */
[----:B------:R-:W-:Y:S02]  /*fb790*/  LEA.HI.X.SX32 R23, R24, R2, 0x1, P6 ;  /* 0x0000000218177211 */ /* 0x000fe400030f0eff */
[----:B------:R-:W2:Y:S01]  /*fb7a0*/  LDL.LU R24, [R1+0x40e0] ;  /* 0x0040e00001187983 */ /* 0x000ea20000300800 */
[----:B------:R-:W-:-:S02]  /*fb7b0*/  LEA R20, P6, R25, R0, 0x1 ;  /* 0x0000000019147211 */ /* 0x000fc400078c08ff */
[----:B------:R-:W-:Y:S02]  /*fb7c0*/  PRMT R26, R21, 0x7632, R26 ;  /* 0x00007632151a7816 */ /* 0x000fe4000000001a */
[C---:B------:R-:W-:Y:S02]  /*fb7d0*/  LEA.HI.X.SX32 R21, R25.reuse, R2, 0x1, P6 ;  /* 0x0000000219157211 */ /* 0x040fe400030f0eff */
[----:B--2---:R-:W-:Y:S02]  /*fb7e0*/  ISETP.LT.AND P2, PT, R24, c[0x0][0x17c], !P0 ;  /* 0x00005f0018007a0c */ /* 0x004fe40004741270 */
[----:B------:R-:W-:Y:S02]  /*fb7f0*/  IADD3 R24, R25, c[0x0][0x198], RZ ;  /* 0x0000660019187a10 */ /* 0x000fe40007ffe0ff */
[----:B------:R-:W2:Y:S04]  /*fb800*/  LDL.LU R25, [R1+0x40e4] ;  /* 0x0040e40001197983 */ /* 0x000ea80000300800 */
[----:B------:R0:W-:Y:S04]  /*fb810*/  @P1 STG.E.U16 [R22.64], R26 ;  /* 0x0000001a16001986 */ /* 0x0001e8000c101504 */
[----:B------:R1:W-:Y:S01]  /*fb820*/  @P4 STG.E.U16 [R20.64], R4 ;  /* 0x0000000414004986 */ /* 0x0003e2000c101504 */
[----:B0-----:R-:W-:-:S03]  /*fb830*/  LEA R22, P6, R24, R0, 0x1 ;  /* 0x0000000018167211 */ /* 0x001fc600078c08ff */
[----:B------:R-:W3:Y:S01]  /*fb840*/  LDL.LU R26, [R1+0x40f0] ;  /* 0x0040f000011a7983 */ /* 0x000ee20000300800 */
[C---:B------:R-:W-:Y:S02]  /*fb850*/  LEA.HI.X.SX32 R23, R24.reuse, R2, 0x1, P6 ;  /* 0x0000000218177211 */ /* 0x040fe400030f0eff */
[----:B--2---:R-:W-:Y:S02]  /*fb860*/  ISETP.LT.AND P1, PT, R25, c[0x0][0x17c], !P0 ;  /* 0x00005f0019007a0c */ /* 0x004fe40004721270 */
[----:B------:R-:W-:Y:S02]  /*fb870*/  IADD3 R25, R24, c[0x0][0x198], RZ ;  /* 0x0000660018197a10 */ /* 0x000fe40007ffe0ff */
[----:B------:R-:W-:Y:S02]  /*fb880*/  PRMT R24, R4, 0x7632, R24 ;  /* 0x0000763204187816 */ /* 0x000fe40000000018 */
[----:B-1----:R-:W2:Y:S01]  /*fb890*/  LDL.LU R4, [R1+0x40e8] ;  /* 0x0040e80001047983 */ /* 0x002ea20000300800 */
[----:B------:R-:W-:-:S04]  /*fb8a0*/  LEA R20, P6, R25, R0, 0x1 ;  /* 0x0000000019147211 */ /* 0x000fc800078c08ff */
[C---:B------:R-:W-:Y:S01]  /*fb8b0*/  LEA.HI.X.SX32 R21, R25.reuse, R2, 0x1, P6 ;  /* 0x0000000219157211 */ /* 0x040fe200030f0eff */
[----:B------:R0:W-:Y:S01]  /*fb8c0*/  @P3 STG.E.U16 [R22.64], R24 ;  /* 0x0000001816003986 */ /* 0x0001e2000c101504 */
[----:B--2---:R-:W-:Y:S02]  /*fb8d0*/  ISETP.LT.AND P4, PT, R4, c[0x0][0x17c], !P0 ;  /* 0x00005f0004007a0c */ /* 0x004fe40004781270 */
[----:B------:R-:W-:Y:S02]  /*fb8e0*/  IADD3 R4, R25, c[0x0][0x198], RZ ;  /* 0x0000660019047a10 */ /* 0x000fe40007ffe0ff */
[----:B------:R-:W2:Y:S02]  /*fb8f0*/  LDL.LU R25, [R1+0x40ec] ;  /* 0x0040ec0001197983 */ /* 0x000ea40000300800 */
[C---:B0-----:R-:W-:Y:S02]  /*fb900*/  LEA R22, P6, R4.reuse, R0, 0x1 ;  /* 0x0000000004167211 */ /* 0x041fe400078c08ff */
[C---:B------:R-:W-:Y:S01]  /*fb910*/  IADD3 R24, R4.reuse, c[0x0][0x198], RZ ;  /* 0x0000660004187a10 */ /* 0x040fe20007ffe0ff */
[----:B------:R0:W-:Y:S01]  /*fb920*/  @P5 STG.E.U16 [R20.64], R8 ;  /* 0x0000000814005986 */ /* 0x0001e2000c101504 */
[----:B------:R-:W-:-:S02]  /*fb930*/  LEA.HI.X.SX32 R23, R4, R2, 0x1, P6 ;  /* 0x0000000204177211 */ /* 0x000fc400030f0eff */
[----:B---3--:R-:W-:Y:S02]  /*fb940*/  ISETP.LT.AND P5, PT, R26, c[0x0][0x17c], !P0 ;  /* 0x00005f001a007a0c */ /* 0x008fe400047a1270 */
[C---:B------:R-:W-:Y:S02]  /*fb950*/  IADD3 R4, R24.reuse, c[0x0][0x198], RZ ;  /* 0x0000660018047a10 */ /* 0x040fe40007ffe0ff */
[----:B0-----:R-:W-:-:S04]  /*fb960*/  LEA R20, P6, R24, R0, 0x1 ;  /* 0x0000000018147211 */ /* 0x001fc800078c08ff */
[----:B------:R-:W-:Y:S02]  /*fb970*/  LEA.HI.X.SX32 R21, R24, R2, 0x1, P6 ;  /* 0x0000000218157211 */ /* 0x000fe400030f0eff */
[----:B--2---:R-:W-:Y:S02]  /*fb980*/  ISETP.LT.AND P3, PT, R25, c[0x0][0x17c], !P0 ;  /* 0x00005f0019007a0c */ /* 0x004fe40004761270 */
[----:B------:R-:W2:Y:S04]  /*fb990*/  LDL.LU R25, [R1+0x40f8] ;  /* 0x0040f80001197983 */ /* 0x000ea80000300800 */
[----:B------:R-:W3:Y:S04]  /*fb9a0*/  LDL.LU R26, [R1+0x40fc] ;  /* 0x0040fc00011a7983 */ /* 0x000ee80000300800 */
[----:B------:R-:W4:Y:S01]  /*fb9b0*/  LDL.LU R24, [R1+0x40f4] ;  /* 0x0040f40001187983 */ /* 0x000f220000300800 */
[----:B------:R-:W-:-:S05]  /*fb9c0*/  PRMT R8, R8, 0x7632, R8 ;  /* 0x0000763208087816 */ /* 0x000fca0000000008 */
[----:B------:R0:W-:Y:S04]  /*fb9d0*/  @P2 STG.E.U16 [R22.64], R8 ;  /* 0x0000000816002986 */ /* 0x0001e8000c101504 */
[----:B------:R1:W-:Y:S01]  /*fb9e0*/  @P1 STG.E.U16 [R20.64], R12 ;  /* 0x0000000c14001986 */ /* 0x0003e2000c101504 */
[----:B----4-:R-:W-:-:S03]  /*fb9f0*/  ISETP.LT.AND P2, PT, R24, c[0x0][0x17c], !P0 ;  /* 0x00005f0018007a0c */ /* 0x010fc60004741270 */
[----:B------:R-:W4:Y:S01]  /*fba00*/  LDL.LU R24, [R1+0x4100] ;  /* 0x0041000001187983 */ /* 0x000f220000300800 */
[----:B--2---:R-:W-:-:S03]  /*fba10*/  ISETP.LT.AND P1, PT, R25, c[0x0][0x17c], !P0 ;  /* 0x00005f0019007a0c */ /* 0x004fc60004721270 */
[----:B------:R-:W2:Y:S01]  /*fba20*/  LDL.LU R25, [R1+0x4104] ;  /* 0x0041040001197983 */ /* 0x000ea20000300800 */
[C---:B0-----:R-:W-:Y:S02]  /*fba30*/  LEA R22, P6, R4.reuse, R0, 0x1 ;  /* 0x0000000004167211 */ /* 0x041fe400078c08ff */
[C---:B------:R-:W-:Y:S02]  /*fba40*/  IADD3 R8, R4.reuse, c[0x0][0x198], RZ ;  /* 0x0000660004087a10 */ /* 0x040fe40007ffe0ff */
[----:B------:R-:W-:Y:S02]  /*fba50*/  LEA.HI.X.SX32 R23, R4, R2, 0x1, P6 ;  /* 0x0000000204177211 */ /* 0x000fe400030f0eff */
[----:B-1----:R-:W-:Y:S02]  /*fba60*/  PRMT R12, R12, 0x7632, R12 ;  /* 0x000076320c0c7816 */ /* 0x002fe4000000000c */
[C---:B------:R-:W-:Y:S02]  /*fba70*/  LEA R20, P6, R8.reuse, R0, 0x1 ;  /* 0x0000000008147211 */ /* 0x040fe400078c08ff */
[C---:B------:R-:W-:Y:S01]  /*fba80*/  IADD3 R4, R8.reuse, c[0x0][0x198], RZ ;  /* 0x0000660008047a10 */ /* 0x040fe20007ffe0ff */
[----:B------:R0:W-:Y:S01]  /*fba90*/  @P4 STG.E.U16 [R22.64], R12 ;  /* 0x0000000c16004986 */ /* 0x0001e2000c101504 */
[----:B------:R-:W-:-:S02]  /*fbaa0*/  LEA.HI.X.SX32 R21, R8, R2, 0x1, P6 ;  /* 0x0000000208157211 */ /* 0x000fc400030f0eff */
[----:B------:R-:W-:-:S03]  /*fbab0*/  IADD3 R8, R4, c[0x0][0x198], RZ ;  /* 0x0000660004087a10 */ /* 0x000fc60007ffe0ff */
[----:B------:R1:W-:Y:S01]  /*fbac0*/  @P3 STG.E.U16 [R20.64], R16 ;  /* 0x0000001014003986 */ /* 0x0003e2000c101504 */
[----:B0-----:R-:W-:-:S04]  /*fbad0*/  LEA R22, P6, R4, R0, 0x1 ;  /* 0x0000000004167211 */ /* 0x001fc800078c08ff */
[----:B------:R-:W-:Y:S02]  /*fbae0*/  LEA.HI.X.SX32 R23, R4, R2, 0x1, P6 ;  /* 0x0000000204177211 */ /* 0x000fe400030f0eff */
[----:B-1----:R-:W-:Y:S02]  /*fbaf0*/  LEA R20, P6, R8, R0, 0x1 ;  /* 0x0000000008147211 */ /* 0x002fe400078c08ff */
[----:B---3--:R-:W-:Y:S02]  /*fbb00*/  ISETP.LT.AND P4, PT, R26, c[0x0][0x17c], !P0 ;  /* 0x00005f001a007a0c */ /* 0x008fe40004781270 */
[----:B------:R-:W3:Y:S01]  /*fbb10*/  LDL.LU R26, [R1+0x4108] ;  /* 0x00410800011a7983 */ /* 0x000ee20000300800 */
[C---:B------:R-:W-:Y:S02]  /*fbb20*/  IADD3 R4, R8.reuse, c[0x0][0x198], RZ ;  /* 0x0000660008047a10 */ /* 0x040fe40007ffe0ff */
[----:B------:R-:W-:Y:S02]  /*fbb30*/  LEA.HI.X.SX32 R21, R8, R2, 0x1, P6 ;  /* 0x0000000208157211 */ /* 0x000fe400030f0eff */
[----:B------:R-:W-:-:S05]  /*fbb40*/  PRMT R12, R16, 0x7632, R12 ;  /* 0x00007632100c7816 */ /* 0x000fca000000000c */
[----:B------:R0:W-:Y:S01]  /*fbb50*/  @P5 STG.E.U16 [R22.64], R12 ;  /* 0x0000000c16005986 */ /* 0x0001e2000c101504 */
[----:B----4-:R-:W-:-:S03]  /*fbb60*/  ISETP.LT.AND P3, PT, R24, c[0x0][0x17c], !P0 ;  /* 0x00005f0018007a0c */ /* 0x010fc60004761270 */
[----:B------:R-:W4:Y:S04]  /*fbb70*/  LDL.LU R24, [R1+0x410c] ;  /* 0x00410c0001187983 */ /* 0x000f280000300800 */
[----:B------:R-:W3:Y:S01]  /*fbb80*/  LDL.LU R8, [R1+0x10] ;  /* 0x0000100001087983 */ /* 0x000ee20000300800 */
[----:B--2---:R-:W-:-:S03]  /*fbb90*/  ISETP.LT.AND P5, PT, R25, c[0x0][0x17c], !P0 ;  /* 0x00005f0019007a0c */ /* 0x004fc600047a1270 */
[----:B------:R-:W2:Y:S01]  /*fbba0*/  LDL.LU R25, [R1+0x4110] ;  /* 0x0041100001197983 */ /* 0x000ea20000300800 */
[C---:B0-----:R-:W-:Y:S01]  /*fbbb0*/  LEA R22, P6, R4.reuse, R0, 0x1 ;  /* 0x0000000004167211 */ /* 0x041fe200078c08ff */
[----:B---3--:R-:W-:Y:S01]  /*fbbc0*/  IMAD.MOV.U32 R23, RZ, RZ, R8 ;  /* 0x000000ffff177224 */ /* 0x008fe200078e0008 */
[----:B------:R-:W-:-:S04]  /*fbbd0*/  IADD3 R8, R4, c[0x0][0x198], RZ ;  /* 0x0000660004087a10 */ /* 0x000fc80007ffe0ff */
[----:B------:R0:W-:Y:S01]  /*fbbe0*/  @P2 STG.E.U16 [R20.64], R23 ;  /* 0x0000001714002986 */ /* 0x0001e2000c101504 */
[----:B------:R-:W-:-:S03]  /*fbbf0*/  ISETP.LT.AND P2, PT, R26, c[0x0][0x17c], !P0 ;  /* 0x00005f001a007a0c */ /* 0x000fc60004741270 */
[----:B------:R-:W3:Y:S01]  /*fbc00*/  LDL.LU R26, [R1+0x4114] ;  /* 0x00411400011a7983 */ /* 0x000ee20000300800 */
[----:B0-----:R-:W-:Y:S01]  /*fbc10*/  IMAD.MOV.U32 R21, RZ, RZ, R23 ;  /* 0x000000ffff157224 */ /* 0x001fe200078e0017 */
[----:B------:R-:W-:Y:S02]  /*fbc20*/  LEA.HI.X.SX32 R23, R4, R2, 0x1, P6 ;  /* 0x0000000204177211 */ /* 0x000fe400030f0eff */
[C---:B------:R-:W-:Y:S02]  /*fbc30*/  LEA R20, P6, R8.reuse, R0, 0x1 ;  /* 0x0000000008147211 */ /* 0x040fe400078c08ff */
[----:B------:R-:W-:Y:S02]  /*fbc40*/  PRMT R12, R21, 0x7632, R12 ;  /* 0x00007632150c7816 */ /* 0x000fe4000000000c */
[C---:B------:R-:W-:Y:S02]  /*fbc50*/  IADD3 R4, R8.reuse, c[0x0][0x198], RZ ;  /* 0x0000660008047a10 */ /* 0x040fe40007ffe0ff */
[----:B------:R-:W-:Y:S01]  /*fbc60*/  LEA.HI.X.SX32 R21, R8, R2, 0x1, P6 ;  /* 0x0000000208157211 */ /* 0x000fe200030f0eff */
[----:B------:R-:W-:Y:S01]  /*fbc70*/  IMAD.MOV.U32 R8, RZ, RZ, R6 ;  /* 0x000000ffff087224 */ /* 0x000fe200078e0006 */
[----:B------:R0:W-:Y:S01]  /*fbc80*/  @P1 STG.E.U16 [R22.64], R12 ;  /* 0x0000000c16001986 */ /* 0x0001e2000c101504 */
[----:B----4-:R-:W-:-:S03]  /*fbc90*/  ISETP.LT.AND P1, PT, R24, c[0x0][0x17c], !P0 ;  /* 0x00005f0018007a0c */ /* 0x010fc60004721270 */
[----:B------:R-:W4:Y:S04]  /*fbca0*/  LDL.LU R6, [R1+0x430c] ;  /* 0x00430c0001067983 */ /* 0x000f280000300800 */
[----:B------:R-:W4:Y:S01]  /*fbcb0*/  LDL.LU R24, [R1+0x4118] ;  /* 0x0041180001187983 */ /* 0x000f220000300800 */
[----:B0-----:R-:W-:-:S05]  /*fbcc0*/  IMAD.MOV.U32 R23, RZ, RZ, R8 ;  /* 0x000000ffff177224 */ /* 0x001fca00078e0008 */
[----:B------:R0:W-:Y:S01]  /*fbcd0*/  @P4 STG.E.U16 [R20.64], R23 ;  /* 0x0000001714004986 */ /* 0x0001e2000c101504 */
[----:B--2---:R-:W-:-:S03]  /*fbce0*/  ISETP.LT.AND P4, PT, R25, c[0x0][0x17c], !P0 ;  /* 0x00005f0019007a0c */ /* 0x004fc60004781270 */
[----:B------:R-:W2:Y:S01]  /*fbcf0*/  LDL.LU R25, [R1+0x411c] ;  /* 0x00411c0001197983 */ /* 0x000ea20000300800 */
[C---:B------:R-:W-:Y:S02]  /*fbd00*/  LEA R22, P6, R4.reuse, R0, 0x1 ;  /* 0x0000000004167211 */ /* 0x040fe400078c08ff */
[C---:B------:R-:W-:Y:S01]  /*fbd10*/  IADD3 R8, R4.reuse, c[0x0][0x198], RZ ;  /* 0x0000660004087a10 */ /* 0x040fe20007ffe0ff */
[----:B0-----:R-:W-:Y:S01]  /*fbd20*/  IMAD.MOV.U32 R21, RZ, RZ, R23 ;  /* 0x000000ffff157224 */ /* 0x001fe200078e0017 */
[----:B------:R-:W-:Y:S02]  /*fbd30*/  LEA.HI.X.SX32 R23, R4, R2, 0x1, P6 ;  /* 0x0000000204177211 */ /* 0x000fe400030f0eff */
[C---:B------:R-:W-:Y:S02]  /*fbd40*/  LEA R20, P6, R8.reuse, R0, 0x1 ;  /* 0x0000000008147211 */ /* 0x040fe400078c08ff */
[----:B------:R-:W-:Y:S02]  /*fbd50*/  PRMT R12, R21, 0x7632, R12 ;  /* 0x00007632150c7816 */ /* 0x000fe4000000000c */
[----:B------:R-:W-:-:S02]  /*fbd60*/  IADD3 R4, R8, c[0x0][0x198], RZ ;  /* 0x0000660008047a10 */ /* 0x000fc40007ffe0ff */
[----:B------:R-:W-:Y:S01]  /*fbd70*/  LEA.HI.X.SX32 R21, R8, R2, 0x1, P6 ;  /* 0x0000000208157211 */ /* 0x000fe200030f0eff */
[----:B------:R-:W-:Y:S01]  /*fbd80*/  IMAD.MOV.U32 R8, RZ, RZ, R17 ;  /* 0x000000ffff087224 */ /* 0x000fe200078e0011 */
[----:B------:R0:W-:Y:S04]  /*fbd90*/  @P3 STG.E.U16 [R22.64], R12 ;  /* 0x0000000c16003986 */ /* 0x0001e8000c101504 */
[----:B------:R-:W2:Y:S01]  /*fbda0*/  LDL.LU R17, [R1+0x4308] ;  /* 0x0043080001117983 */ /* 0x000ea20000300800 */
[----:B0-----:R-:W-:Y:S01]  /*fbdb0*/  IMAD.MOV.U32 R23, RZ, RZ, R8 ;  /* 0x000000ffff177224 */ /* 0x001fe200078e0008 */
[C---:B------:R-:W-:Y:S02]  /*fbdc0*/  LEA R22, P6, R4.reuse, R0, 0x1 ;  /* 0x0000000004167211 */ /* 0x040fe400078c08ff */
[----:B------:R-:W-:-:S02]  /*fbdd0*/  IADD3 R8, R4, c[0x0][0x198], RZ ;  /* 0x0000660004087a10 */ /* 0x000fc40007ffe0ff */
[----:B------:R0:W-:Y:S02]  /*fbde0*/  @P5 STG.E.U16 [R20.64], R23 ;  /* 0x0000001714005986 */ /* 0x0001e4000c101504 */
[----:B0-----:R-:W-:Y:S01]  /*fbdf0*/  IMAD.MOV.U32 R21, RZ, RZ, R23 ;  /* 0x000000ffff157224 */ /* 0x001fe200078e0017 */
[----:B------:R-:W-:Y:S02]  /*fbe00*/  LEA.HI.X.SX32 R23, R4, R2, 0x1, P6 ;  /* 0x0000000204177211 */ /* 0x000fe400030f0eff */
[C---:B------:R-:W-:Y:S02]  /*fbe10*/  LEA R20, P6, R8.reuse, R0, 0x1 ;  /* 0x0000000008147211 */ /* 0x040fe400078c08ff */
[----:B------:R-:W-:Y:S02]  /*fbe20*/  PRMT R12, R21, 0x7632, R12 ;  /* 0x00007632150c7816 */ /* 0x000fe4000000000c */
[C---:B------:R-:W-:Y:S02]  /*fbe30*/  IADD3 R4, R8.reuse, c[0x0][0x198], RZ ;  /* 0x0000660008047a10 */ /* 0x040fe40007ffe0ff */
[----:B------:R-:W-:Y:S01]  /*fbe40*/  LEA.HI.X.SX32 R21, R8, R2, 0x1, P6 ;  /* 0x0000000208157211 */ /* 0x000fe200030f0eff */
[----:B------:R0:W-:Y:S01]  /*fbe50*/  @P2 STG.E.U16 [R22.64], R12 ;  /* 0x0000000c16002986 */ /* 0x0001e2000c101504 */
[----:B---3--:R-:W-:-:S03]  /*fbe60*/  ISETP.LT.AND P3, PT, R26, c[0x0][0x17c], !P0 ;  /* 0x00005f001a007a0c */ /* 0x008fc60004761270 */
[----:B------:R-:W3:Y:S01]  /*fbe70*/  LDL.LU R26, [R1+0x4120] ;  /* 0x00412000011a7983 */ /* 0x000ee20000300800 */
[----:B----4-:R-:W-:-:S03]  /*fbe80*/  ISETP.LT.AND P5, PT, R24, c[0x0][0x17c], !P0 ;  /* 0x00005f0018007a0c */ /* 0x010fc600047a1270 */
[----:B------:R-:W4:Y:S04]  /*fbe90*/  LDL.LU R24, [R1+0x4124] ;  /* 0x0041240001187983 */ /* 0x000f280000300800 */
[----:B------:R-:W3:Y:S01]  /*fbea0*/  LDL.LU R8, [R1+0x4] ;  /* 0x0000040001087983 */ /* 0x000ee20000300800 */
[----:B--2---:R-:W-:-:S03]  /*fbeb0*/  ISETP.LT.AND P2, PT, R25, c[0x0][0x17c], !P0 ;  /* 0x00005f0019007a0c */ /* 0x004fc60004741270 */
[----:B------:R-:W2:Y:S01]  /*fbec0*/  LDL.LU R25, [R1+0x4128] ;  /* 0x0041280001197983 */ /* 0x000ea20000300800 */
[C---:B0-----:R-:W-:Y:S02]  /*fbed0*/  LEA R22, P6, R4.reuse, R0, 0x1 ;  /* 0x0000000004167211 */ /* 0x041fe400078c08ff */
[----:B------:R-:W-:Y:S01]  /*fbee0*/  PRMT R16, R5, 0x7632, R16 ;  /* 0x0000763205107816 */ /* 0x000fe20000000010 */
        /* <DEDUP_REMOVED lines=11> */
[----:B------:R0:W-:Y:S01]  /*fbfa0*/  @P4 STG.E.U16 [R22.64], R12 ;  /* 0x0000000c16004986 */ /* 0x0001e2000c101504 */
[----:B----4-:R-:W-:-:S03]  /*fbfb0*/  ISETP.LT.AND P4, PT, R24, c[0x0][0x17c], !P0 ;  /* 0x00005f0018007a0c */ /* 0x010fc60004781270 */
[----:B------:R-:W4:Y:S01]  /*fbfc0*/  LDL.LU R24, [R1+0x4130] ;  /* 0x0041300001187983 */ /* 0x000f220000300800 */
[----:B0-----:R-:W-:-:S03]  /*fbfd0*/  LEA R22, P6, R4, R0, 0x1 ;  /* 0x0000000004167211 */ /* 0x001fc600078c08ff */
[----:B------:R-:W-:Y:S01]  /*fbfe0*/  @P3 STG.E.U16 [R20.64], R5 ;  /* 0x0000000514003986 */ /* 0x000fe2000c101504 */
[C---:B------:R-:W-:Y:S02]  /*fbff0*/  LEA.HI.X.SX32 R23, R4.reuse, R2, 0x1, P6 ;  /* 0x0000000204177211 */ /* 0x040fe400030f0eff */
[----:B--2---:R-:W-:Y:S02]  /*fc000*/  ISETP.LT.AND P3, PT, R25, c[0x0][0x17c], !P0 ;  /* 0x00005f0019007a0c */ /* 0x004fe40004761270 */
[----:B------:R-:W2:Y:S04]  /*fc010*/  LDL.LU R25, [R1+0x4134] ;  /* 0x0041340001197983 */ /* 0x000ea80000300800 */
[----:B------:R0:W-:Y:S04]  /*fc020*/  @P5 STG.E.U16 [R22.64], R16 ;  /* 0x0000001016005986 */ /* 0x0001e8000c101504 */
[----:B0-----:R-:W2:Y:S01]  /*fc030*/  LDL.LU R22, [R1+0x4138] ;  /* 0x0041380001167983 */ /* 0x001ea20000300800 */
        /* <DEDUP_REMOVED lines=9> */
[C---:B0-----:R-:W-:Y:S02]  /*fc0d0*/  LEA R4, P6, R8.reuse, R0, 0x1 ;  /* 0x0000000008047211 */ /* 0x041fe400078c08ff */
[C---:B------:R-:W-:Y:S01]  /*fc0e0*/  IADD3 R9, R8.reuse, c[0x0][0x198], RZ ;  /* 0x0000660008097a10 */ /* 0x040fe20007ffe0ff */
[----:B------:R0:W-:Y:S01]  /*fc0f0*/  @P1 STG.E.U16 [R20.64], R12 ;  /* 0x0000000c14001986 */ /* 0x0001e2000c101504 */
[----:B------:R-:W-:Y:S02]  /*fc100*/  LEA.HI.X.SX32 R5, R8, R2, 0x1, P6 ;  /* 0x0000000208057211 */ /* 0x000fe400030f0eff */
[----:B------:R-:W-:Y:S02]  /*fc110*/  LEA R8, P6, R9, R0, 0x1 ;  /* 0x0000000009087211 */ /* 0x000fe400078c08ff */
[----:B------:R-:W-:Y:S01]  /*fc120*/  PRMT R16, R13, 0x7632, R16 ;  /* 0x000076320d107816 */ /* 0x000fe20000000010 */
[----:B------:R1:W-:Y:S01]  /*fc130*/  @P4 STG.E.U16 [R4.64], R13 ;  /* 0x0000000d04004986 */ /* 0x0003e2000c101504 */
[----:B0-----:R-:W-:-:S02]  /*fc140*/  IADD3 R12, R9, c[0x0][0x198], RZ ;  /* 0x00006600090c7a10 */ /* 0x001fc40007ffe0ff */
[----:B------:R-:W-:Y:S02]  /*fc150*/  LEA.HI.X.SX32 R9, R9, R2, 0x1, P6 ;  /* 0x0000000209097211 */ /* 0x000fe400030f0eff */
[C---:B-1----:R-:W-:Y:S02]  /*fc160*/  LEA R4, P6, R12.reuse, R0, 0x1 ;  /* 0x000000000c047211 */ /* 0x042fe400078c08ff */
[C---:B------:R-:W-:Y:S01]  /*fc170*/  IADD3 R13, R12.reuse, c[0x0][0x198], RZ ;  /* 0x000066000c0d7a10 */ /* 0x040fe20007ffe0ff */
[----:B------:R0:W-:Y:S01]  /*fc180*/  @P3 STG.E.U16 [R8.64], R16 ;  /* 0x0000001008003986 */ /* 0x0001e2000c101504 */
[----:B------:R-:W-:Y:S02]  /*fc190*/  LEA.HI.X.SX32 R5, R12, R2, 0x1, P6 ;  /* 0x000000020c057211 */ /* 0x000fe400030f0eff */
[----:B0-----:R-:W-:-:S04]  /*fc1a0*/  LEA R8, P6, R13, R0, 0x1 ;  /* 0x000000000d087211 */ /* 0x001fc800078c08ff */
[----:B------:R-:W-:Y:S02]  /*fc1b0*/  LEA.HI.X.SX32 R9, R13, R2, 0x1, P6 ;  /* 0x000000020d097211 */ /* 0x000fe400030f0eff */
[----:B---3--:R-:W-:-:S13]  /*fc1c0*/  ISETP.LT.AND P5, PT, R26, c[0x0][0x17c], !P0 ;  /* 0x00005f001a007a0c */ /* 0x008fda00047a1270 */
[----:B------:R0:W-:Y:S01]  /*fc1d0*/  @P5 STG.E.U16 [R4.64], R17 ;  /* 0x0000001104005986 */ /* 0x0001e2000c101504 */
[----:B----4-:R-:W-:-:S03]  /*fc1e0*/  ISETP.LT.AND P2, PT, R24, c[0x0][0x17c], !P0 ;  /* 0x00005f0018007a0c */ /* 0x010fc60004741270 */
[----:B------:R-:W3:Y:S04]  /*fc1f0*/  LDL.LU R24, [R1+0x413c] ;  /* 0x00413c0001187983 */ /* 0x000ee80000300800 */
[----:B------:R-:W4:Y:S01]  /*fc200*/  LDL.LU R26, [R1+0x14] ;  /* 0x00001400011a7983 */ /* 0x000f220000300800 */
[----:B0-----:R-:W-:-:S03]  /*fc210*/  PRMT R17, R17, 0x7632, R17 ;  /* 0x0000763211117816 */ /* 0x001fc60000000011 */
[----:B------:R-:W4:Y:S04]  /*fc220*/  LDL.LU R23, [R1+0x4140] ;  /* 0x0041400001177983 */ /* 0x000f280000300800 */
[----:B------:R-:W4:Y:S04]  /*fc230*/  LDL.LU R21, [R1+0x4144] ;  /* 0x0041440001157983 */ /* 0x000f280000300800 */
[----:B------:R0:W-:Y:S01]  /*fc240*/  @P2 STG.E.U16 [R8.64], R17 ;  /* 0x0000001108002986 */ /* 0x0001e2000c101504 */
[----:B--2---:R-:W-:-:S03]  /*fc250*/  ISETP.LT.AND P4, PT, R22, c[0x0][0x17c], !P0 ;  /* 0x00005f0016007a0c */ /* 0x004fc60004781270 */
[----:B------:R-:W2:Y:S04]  /*fc260*/  LDL.LU R22, [R1+0x4148] ;  /* 0x0041480001167983 */ /* 0x000ea80000300800 */
[----:B------:R-:W2:Y:S04]  /*fc270*/  LDL.LU R20, [R1+0x414c] ;  /* 0x00414c0001147983 */ /* 0x000ea80000300800 */
[----:B0-----:R-:W2:Y:S01]  /*fc280*/  LDL.LU R17, [R1+0x4150] ;  /* 0x0041500001117983 */ /* 0x001ea20000300800 */
[----:B------:R-:W-:Y:S02]  /*fc290*/  ISETP.LT.AND P1, PT, R25, c[0x0][0x17c], !P0 ;  /* 0x00005f0019007a0c */ /* 0x000fe40004721270 */
[----:B------:R-:W-:-:S04]  /*fc2a0*/  IADD3 R12, R13, c[0x0][0x198], RZ ;  /* 0x000066000d0c7a10 */ /* 0x000fc80007ffe0ff */
[C---:B------:R-:W-:Y:S02]  /*fc2b0*/  LEA R4, P6, R12.reuse, R0, 0x1 ;  /* 0x000000000c047211 */ /* 0x040fe400078c08ff */
[C---:B------:R-:W-:Y:S02]  /*fc2c0*/  IADD3 R13, R12.reuse, c[0x0][0x198], RZ ;  /* 0x000066000c0d7a10 */ /* 0x040fe40007ffe0ff */
[----:B------:R-:W-:Y:S02]  /*fc2d0*/  LEA.HI.X.SX32 R5, R12, R2, 0x1, P6 ;  /* 0x000000020c057211 */ /* 0x000fe400030f0eff */
[C---:B------:R-:W-:Y:S02]  /*fc2e0*/  LEA R8, P6, R13.reuse, R0, 0x1 ;  /* 0x000000000d087211 */ /* 0x040fe400078c08ff */
[C---:B------:R-:W-:Y:S02]  /*fc2f0*/  IADD3 R12, R13.reuse, c[0x0][0x198], RZ ;  /* 0x000066000d0c7a10 */ /* 0x040fe40007ffe0ff */
[----:B------:R-:W-:-:S02]  /*fc300*/  LEA.HI.X.SX32 R9, R13, R2, 0x1, P6 ;  /* 0x000000020d097211 */ /* 0x000fc400030f0eff */
[----:B---3--:R-:W-:Y:S01]  /*fc310*/  ISETP.LT.AND P3, PT, R24, c[0x0][0x17c], !P0 ;  /* 0x00005f0018007a0c */ /* 0x008fe20004761270 */
[----:B----4-:R0:W-:Y:S01]  /*fc320*/  @P1 STG.E.U16 [R4.64], R26 ;  /* 0x0000001a04001986 */ /* 0x0101e2000c101504 */
[----:B------:R-:W-:-:S05]  /*fc330*/  PRMT R16, R26, 0x7632, R16 ;  /* 0x000076321a107816 */ /* 0x000fca0000000010 */
[----:B------:R1:W-:Y:S01]  /*fc340*/  @P4 STG.E.U16 [R8.64], R16 ;  /* 0x0000001008004986 */ /* 0x0003e2000c101504 */
[C---:B0-----:R-:W-:Y:S02]  /*fc350*/  LEA R4, P6, R12.reuse, R0, 0x1 ;  /* 0x000000000c047211 */ /* 0x041fe400078c08ff */
[----:B------:R-:W-:Y:S02]  /*fc360*/  ISETP.LT.AND P2, PT, R21, c[0x0][0x17c], !P0 ;  /* 0x00005f0015007a0c */ /* 0x000fe40004741270 */
[----:B------:R-:W-:Y:S01]  /*fc370*/  LEA.HI.X.SX32 R5, R12, R2, 0x1, P6 ;  /* 0x000000020c057211 */ /* 0x000fe200030f0eff */
[----:B------:R-:W3:Y:S01]  /*fc380*/  LDL.LU R21, [R1+0x4154] ;  /* 0x0041540001157983 */ /* 0x000ee20000300800 */
[----:B-1----:R-:W-:-:S03]  /*fc390*/  PRMT R16, R7, 0x7632, R16 ;  /* 0x0000763207107816 */ /* 0x002fc60000000010 */
[----:B------:R-:W4:Y:S04]  /*fc3a0*/  LDL.LU R26, [R1+0x8] ;  /* 0x00000800011a7983 */ /* 0x000f280000300800 */
[----:B------:R0:W-:Y:S01]  /*fc3b0*/  @P3 STG.E.U16 [R4.64], R7 ;  /* 0x0000000704003986 */ /* 0x0001e2000c101504 */
[----:B--2---:R-:W-:-:S03]  /*fc3c0*/  ISETP.LT.AND P4, PT, R20, c[0x0][0x17c], !P0 ;  /* 0x00005f0014007a0c */ /* 0x004fc60004781270 */
[----:B------:R-:W2:Y:S01]  /*fc3d0*/  LDL.LU R20, [R1+0x4158] ;  /* 0x0041580001147983 */ /* 0x000ea20000300800 */
[----:B------:R-:W-:-:S03]  /*fc3e0*/  ISETP.LT.AND P3, PT, R17, c[0x0][0x17c], !P0 ;  /* 0x00005f0011007a0c */ /* 0x000fc60004761270 */
[----:B0-----:R-:W4:Y:S04]  /*fc3f0*/  LDL.LU R7, [R1+0x4304] ;  /* 0x0043040001077983 */ /* 0x001f280000300800 */
[----:B------:R-:W4:Y:S01]  /*fc400*/  LDL.LU R17, [R1+0x415c] ;  /* 0x00415c0001117983 */ /* 0x000f220000300800 */
[----:B------:R-:W-:Y:S02]  /*fc410*/  ISETP.LT.AND P5, PT, R23, c[0x0][0x17c], !P0 ;  /* 0x00005f0017007a0c */ /* 0x000fe400047a1270 */
[----:B------:R-:W-:-:S04]  /*fc420*/  IADD3 R13, R12, c[0x0][0x198], RZ ;  /* 0x000066000c0d7a10 */ /* 0x000fc80007ffe0ff */
[C---:B------:R-:W-:Y:S02]  /*fc430*/  LEA R8, P6, R13.reuse, R0, 0x1 ;  /* 0x000000000d087211 */ /* 0x040fe400078c08ff */
[C---:B------:R-:W-:Y:S02]  /*fc440*/  IADD3 R12, R13.reuse, c[0x0][0x198], RZ ;  /* 0x000066000d0c7a10 */ /* 0x040fe40007ffe0ff */
[----:B------:R-:W-:Y:S02]  /*fc450*/  LEA.HI.X.SX32 R9, R13, R2, 0x1, P6 ;  /* 0x000000020d097211 */ /* 0x000fe400030f0eff */
[----:B------:R-:W-:Y:S02]  /*fc460*/  LEA R4, P6, R12, R0, 0x1 ;  /* 0x000000000c047211 */ /* 0x000fe400078c08ff */
[----:B------:R-:W-:Y:S02]  /*fc470*/  ISETP.LT.AND P1, PT, R22, c[0x0][0x17c], !P0 ;  /* 0x00005f0016007a0c */ /* 0x000fe40004721270 */
[C---:B------:R-:W-:Y:S01]  /*fc480*/  IADD3 R13, R12.reuse, c[0x0][0x198], RZ ;  /* 0x000066000c0d7a10 */ /* 0x040fe20007ffe0ff */
[----:B------:R0:W-:Y:S01]  /*fc490*/  @P5 STG.E.U16 [R8.64], R16 ;  /* 0x0000001008005986 */ /* 0x0001e2000c101504 */
[----:B------:R-:W-:-:S03]  /*fc4a0*/  LEA.HI.X.SX32 R5, R12, R2, 0x1, P6 ;  /* 0x000000020c057211 */ /* 0x000fc600030f0eff */
[----:B------:R-:W4:Y:S01]  /*fc4b0*/  LDL.LU R22, [R1+0x4160] ;  /* 0x0041600001167983 */ /* 0x000f220000300800 */
[----:B0-----:R-:W-:-:S03]  /*fc4c0*/  LEA R8, P6, R13, R0, 0x1 ;  /* 0x000000000d087211 */ /* 0x001fc600078c08ff */
[----:B------:R0:W-:Y:S01]  /*fc4d0*/  @P2 STG.E.U16 [R4.64], R18 ;  /* 0x0000001204002986 */ /* 0x0001e2000c101504 */
[----:B------:R-:W-:Y:S02]  /*fc4e0*/  PRMT R16, R18, 0x7632, R16 ;  /* 0x0000763212107816 */ /* 0x000fe40000000010 */
[----:B------:R-:W-:-:S05]  /*fc4f0*/  LEA.HI.X.SX32 R9, R13, R2, 0x1, P6 ;  /* 0x000000020d097211 */ /* 0x000fca00030f0eff */
[----:B------:R1:W-:Y:S04]  /*fc500*/  @P1 STG.E.U16 [R8.64], R16 ;  /* 0x0000001008001986 */ /* 0x0003e8000c101504 */
[----:B0-----:R-:W4:Y:S01]  /*fc510*/  LDL.LU R18, [R1+0x4300] ;  /* 0x0043000001127983 */ /* 0x001f220000300800 */
[----:B---3--:R-:W-:-:S03]  /*fc520*/  ISETP.LT.AND P5, PT, R21, c[0x0][0x17c], !P0 ;  /* 0x00005f0015007a0c */ /* 0x008fc600047a1270 */
[----:B------:R-:W3:Y:S01]  /*fc530*/  LDL.LU R21, [R1+0x4164] ;  /* 0x0041640001157983 */ /* 0x000ee20000300800 */
[----:B--2---:R-:W-:-:S03]  /*fc540*/  ISETP.LT.AND P2, PT, R20, c[0x0][0x17c], !P0 ;  /* 0x00005f0014007a0c */ /* 0x004fc60004741270 */
[----:B------:R-:W2:Y:S01]  /*fc550*/  LDL.LU R20, [R1+0x416c] ;  /* 0x00416c0001147983 */ /* 0x000ea20000300800 */
[----:B----4-:R-:W-:-:S03]  /*fc560*/  ISETP.LT.AND P1, PT, R17, c[0x0][0x17c], !P0 ;  /* 0x00005f0011007a0c */ /* 0x010fc60004721270 */
[----:B------:R-:W4:Y:S01]  /*fc570*/  LDL.LU R17, [R1+0x4168] ;  /* 0x0041680001117983 */ /* 0x000f220000300800 */
[----:B------:R-:W-:Y:S02]  /*fc580*/  IADD3 R12, R13, c[0x0][0x198], RZ ;  /* 0x000066000d0c7a10 */ /* 0x000fe40007ffe0ff */
[----:B-1----:R-:W-:Y:S01]  /*fc590*/  PRMT R16, R26, 0x7632, R16 ;  /* 0x000076321a107816 */ /* 0x002fe20000000010 */
[----:B------:R-:W4:Y:S01]  /*fc5a0*/  LDL.LU R23, [R1+0x4174] ;  /* 0x0041740001177983 */ /* 0x000f220000300800 */
[C---:B------:R-:W-:Y:S02]  /*fc5b0*/  LEA R4, P6, R12.reuse, R0, 0x1 ;  /* 0x000000000c047211 */ /* 0x040fe400078c08ff */
[C---:B------:R-:W-:Y:S02]  /*fc5c0*/  IADD3 R13, R12.reuse, c[0x0][0x198], RZ ;  /* 0x000066000c0d7a10 */ /* 0x040fe40007ffe0ff */
[----:B------:R-:W-:Y:S02]  /*fc5d0*/  LEA.HI.X.SX32 R5, R12, R2, 0x1, P6 ;  /* 0x000000020c057211 */ /* 0x000fe400030f0eff */
[----:B------:R-:W-:-:S02]  /*fc5e0*/  LEA R8, P6, R13, R0, 0x1 ;  /* 0x000000000d087211 */ /* 0x000fc400078c08ff */
[C---:B------:R-:W-:Y:S01]  /*fc5f0*/  IADD3 R12, R13.reuse, c[0x0][0x198], RZ ;  /* 0x000066000d0c7a10 */ /* 0x040fe20007ffe0ff */
[----:B------:R0:W-:Y:S01]  /*fc600*/  @P4 STG.E.U16 [R4.64], R26 ;  /* 0x0000001a04004986 */ /* 0x0001e2000c101504 */
[----:B------:R-:W-:Y:S02]  /*fc610*/  LEA.HI.X.SX32 R9, R13, R2, 0x1, P6 ;  /* 0x000000020d097211 */ /* 0x000fe400030f0eff */
[----:B------:R-:W-:-:S03]  /*fc620*/  IADD3 R13, R12, c[0x0][0x198], RZ ;  /* 0x000066000c0d7a10 */ /* 0x000fc60007ffe0ff */
[----:B------:R1:W-:Y:S01]  /*fc630*/  @P3 STG.E.U16 [R8.64], R16 ;  /* 0x0000001008003986 */ /* 0x0003e2000c101504 */
[----:B0-----:R-:W-:-:S04]  /*fc640*/  LEA R4, P6, R12, R0, 0x1 ;  /* 0x000000000c047211 */ /* 0x001fc800078c08ff */
[----:B------:R-:W-:Y:S02]  /*fc650*/  LEA.HI.X.SX32 R5, R12, R2, 0x1, P6 ;  /* 0x000000020c057211 */ /* 0x000fe400030f0eff */
[C---:B-1----:R-:W-:Y:S02]  /*fc660*/  LEA R8, P6, R13.reuse, R0, 0x1 ;  /* 0x000000000d087211 */ /* 0x042fe400078c08ff */
[C---:B------:R-:W-:Y:S02]  /*fc670*/  IADD3 R12, R13.reuse, c[0x0][0x198], RZ ;  /* 0x000066000d0c7a10 */ /* 0x040fe40007ffe0ff */
[----:B------:R-:W-:Y:S02]  /*fc680*/  LEA.HI.X.SX32 R9, R13, R2, 0x1, P6 ;  /* 0x000000020d097211 */ /* 0x000fe400030f0eff */
[----:B------:R-:W-:Y:S01]  /*fc690*/  PRMT R13, R6, 0x7632, R13 ;  /* 0x00007632060d7816 */ /* 0x000fe2000000000d */
[----:B------:R0:W-:Y:S01]  /*fc6a0*/  @P5 STG.E.U16 [R4.64], R6 ;  /* 0x0000000604005986 */ /* 0x0001e2000c101504 */
[----:B------:R-:W-:-:S03]  /*fc6b0*/  ISETP.LT.AND P4, PT, R22, c[0x0][0x17c], !P0 ;  /* 0x00005f0016007a0c */ /* 0x000fc60004781270 */
[----:B------:R1:W-:Y:S01]  /*fc6c0*/  @P2 STG.E.U16 [R8.64], R13 ;  /* 0x0000000d08002986 */ /* 0x0003e2000c101504 */
[----:B---3--:R-:W-:-:S03]  /*fc6d0*/  ISETP.LT.AND P3, PT, R21, c[0x0][0x17c], !P0 ;  /* 0x00005f0015007a0c */ /* 0x008fc60004761270 */
[----:B------:R-:W3:Y:S01]  /*fc6e0*/  LDL.LU R21, [R1+0x4170] ;  /* 0x0041700001157983 */ /* 0x000ee20000300800 */
[----:B--2---:R-:W-:-:S03]  /*fc6f0*/  ISETP.LT.AND P5, PT, R20, c[0x0][0x17c], !P0 ;  /* 0x00005f0014007a0c */ /* 0x004fc600047a1270 */
[----:B------:R-:W2:Y:S04]  /*fc700*/  LDL.LU R20, [R1+0x417c] ;  /* 0x00417c0001147983 */ /* 0x000ea80000300800 */
[----:B------:R-:W2:Y:S01]  /*fc710*/  LDL.LU R22, [R1+0x4178] ;  /* 0x0041780001167983 */ /* 0x000ea20000300800 */
[----:B----4-:R-:W-:-:S03]  /*fc720*/  ISETP.LT.AND P2, PT, R17, c[0x0][0x17c], !P0 ;  /* 0x00005f0011007a0c */ /* 0x010fc60004741270 */
[----:B------:R-:W4:Y:S04]  /*fc730*/  LDL.LU R17, [R1+0x4184] ;  /* 0x0041840001117983 */ /* 0x000f280000300800 */
[----:B------:R-:W4:Y:S01]  /*fc740*/  LDL.LU R16, [R1+0x4180] ;  /* 0x0041800001107983 */ /* 0x000f220000300800 */
[C---:B0-----:R-:W-:Y:S02]  /*fc750*/  LEA R4, P6, R12.reuse, R0, 0x1 ;  /* 0x000000000c047211 */ /* 0x041fe400078c08ff */
[C---:B------:R-:W-:Y:S01]  /*fc760*/  IADD3 R6, R12.reuse, c[0x0][0x198], RZ ;  /* 0x000066000c067a10 */ /* 0x040fe20007ffe0ff */
[----:B------:R-:W4:Y:S01]  /*fc770*/  LDL.LU R26, [R1+0x18] ;  /* 0x00001800011a7983 */ /* 0x000f220000300800 */
[----:B------:R-:W-:Y:S02]  /*fc780*/  LEA.HI.X.SX32 R5, R12, R2, 0x1, P6 ;  /* 0x000000020c057211 */ /* 0x000fe400030f0eff */
[----:B-1----:R-:W-:-:S02]  /*fc790*/  LEA R8, P6, R6, R0, 0x1 ;  /* 0x0000000006087211 */ /* 0x002fc400078c08ff */
[C---:B------:R-:W-:Y:S01]  /*fc7a0*/  IADD3 R12, R6.reuse, c[0x0][0x198], RZ ;  /* 0x00006600060c7a10 */ /* 0x040fe20007ffe0ff */
[----:B------:R0:W-:Y:S01]  /*fc7b0*/  @P1 STG.E.U16 [R4.64], R10 ;  /* 0x0000000a04001986 */ /* 0x0001e2000c101504 */
[----:B------:R-:W-:Y:S02]  /*fc7c0*/  LEA.HI.X.SX32 R9, R6, R2, 0x1, P6 ;  /* 0x0000000206097211 */ /* 0x000fe400030f0eff */
[----:B------:R-:W-:Y:S02]  /*fc7d0*/  IADD3 R6, R12, c[0x0][0x198], RZ ;  /* 0x000066000c067a10 */ /* 0x000fe40007ffe0ff */
[----:B0-----:R-:W-:Y:S02]  /*fc7e0*/  PRMT R10, R10, 0x7632, R10 ;  /* 0x000076320a0a7816 */ /* 0x001fe4000000000a */
[----:B------:R-:W-:-:S03]  /*fc7f0*/  LEA R4, P6, R12, R0, 0x1 ;  /* 0x000000000c047211 */ /* 0x000fc600078c08ff */
[----:B------:R0:W-:Y:S01]  /*fc800*/  @P4 STG.E.U16 [R8.64], R10 ;  /* 0x0000000a08004986 */ /* 0x0001e2000c101504 */
[----:B------:R-:W-:Y:S02]  /*fc810*/  LEA.HI.X.SX32 R5, R12, R2, 0x1, P6 ;  /* 0x000000020c057211 */ /* 0x000fe400030f0eff */
[----:B------:R-:W-:-:S03]  /*fc820*/  ISETP.LT.AND P1, PT, R23, c[0x0][0x17c], !P0 ;  /* 0x00005f0017007a0c */ /* 0x000fc60004721270 */
[----:B------:R1:W-:Y:S01]  /*fc830*/  @P3 STG.E.U16 [R4.64], R14 ;  /* 0x0000000e04003986 */ /* 0x0003e2000c101504 */
[C---:B0-----:R-:W-:Y:S02]  /*fc840*/  LEA R8, P6, R6.reuse, R0, 0x1 ;  /* 0x0000000006087211 */ /* 0x041fe400078c08ff */
[C---:B------:R-:W-:Y:S02]  /*fc850*/  IADD3 R10, R6.reuse, c[0x0][0x198], RZ ;  /* 0x00006600060a7a10 */ /* 0x040fe40007ffe0ff */
[----:B------:R-:W-:Y:S02]  /*fc860*/  LEA.HI.X.SX32 R9, R6, R2, 0x1, P6 ;  /* 0x0000000206097211 */ /* 0x000fe400030f0eff */
[----:B-1----:R-:W-:Y:S02]  /*fc870*/  PRMT R14, R14, 0x7632, R14 ;  /* 0x000076320e0e7816 */ /* 0x002fe4000000000e */
[C---:B------:R-:W-:Y:S02]  /*fc880*/  LEA R4, P6, R10.reuse, R0, 0x1 ;  /* 0x000000000a047211 */ /* 0x040fe400078c08ff */
[C---:B------:R-:W-:Y:S01]  /*fc890*/  IADD3 R6, R10.reuse, c[0x0][0x198], RZ ;  /* 0x000066000a067a10 */ /* 0x040fe20007ffe0ff */
[----:B------:R0:W-:Y:S01]  /*fc8a0*/  @P5 STG.E.U16 [R8.64], R14 ;  /* 0x0000000e08005986 */ /* 0x0001e2000c101504 */
[----:B------:R-:W-:-:S05]  /*fc8b0*/  LEA.HI.X.SX32 R5, R10, R2, 0x1, P6 ;  /* 0x000000020a057211 */ /* 0x000fca00030f0eff */
[----:B------:R1:W-:Y:S01]  /*fc8c0*/  @P2 STG.E.U16 [R4.64], R18 ;  /* 0x0000001204002986 */ /* 0x0003e2000c101504 */
[----:B0-----:R-:W-:-:S04]  /*fc8d0*/  LEA R8, P6, R6, R0, 0x1 ;  /* 0x0000000006087211 */ /* 0x001fc800078c08ff */
[----:B------:R-:W-:Y:S02]  /*fc8e0*/  LEA.HI.X.SX32 R9, R6, R2, 0x1, P6 ;  /* 0x0000000206097211 */ /* 0x000fe400030f0eff */
[----:B-1----:R-:W-:-:S05]  /*fc8f0*/  PRMT R18, R18, 0x7632, R18 ;  /* 0x0000763212127816 */ /* 0x002fca0000000012 */
[----:B------:R0:W-:Y:S01]  /*fc900*/  @P1 STG.E.U16 [R8.64], R18 ;  /* 0x0000001208001986 */ /* 0x0001e2000c101504 */
[----:B---3--:R-:W-:-:S03]  /*fc910*/  ISETP.LT.AND P4, PT, R21, c[0x0][0x17c], !P0 ;  /* 0x00005f0015007a0c */ /* 0x008fc60004781270 */
[----:B------:R-:W3:Y:S01]  /*fc920*/  LDL.LU R21, [R1+0x418c] ;  /* 0x00418c0001157983 */ /* 0x000ee20000300800 */
[----:B--2---:R-:W-:-:S03]  /*fc930*/  ISETP.LT.AND P3, PT, R20, c[0x0][0x17c], !P0 ;  /* 0x00005f0014007a0c */ /* 0x004fc60004761270 */
[----:B------:R-:W2:Y:S01]  /*fc940*/  LDL.LU R20, [R1+0x4188] ;  /* 0x0041880001147983 */ /* 0x000ea20000300800 */
[----:B----4-:R-:W-:-:S03]  /*fc950*/  ISETP.LT.AND P2, PT, R17, c[0x0][0x17c], !P0 ;  /* 0x00005f0011007a0c */ /* 0x010fc60004741270 */
[----:B------:R-:W4:Y:S01]  /*fc960*/  LDL.LU R17, [R1+0x4194] ;  /* 0x0041940001117983 */ /* 0x000f220000300800 */
[----:B------:R-:W-:-:S03]  /*fc970*/  ISETP.LT.AND P1, PT, R16, c[0x0][0x17c], !P0 ;  /* 0x00005f0010007a0c */ /* 0x000fc60004721270 */
[----:B------:R-:W3:Y:S04]  /*fc980*/  LDL.LU R16, [R1+0x4190] ;  /* 0x0041900001107983 */ /* 0x000ee80000300800 */
[----:B------:R-:W3:Y:S01]  /*fc990*/  LDL.LU R14, [R1+0x4198] ;  /* 0x00419800010e7983 */ /* 0x000ee20000300800 */
[----:B------:R-:W-:-:S04]  /*fc9a0*/  IADD3 R10, R6, c[0x0][0x198], RZ ;  /* 0x00006600060a7a10 */ /* 0x000fc80007ffe0ff */
[C---:B------:R-:W-:Y:S02]  /*fc9b0*/  LEA R4, P6, R10.reuse, R0, 0x1 ;  /* 0x000000000a047211 */ /* 0x040fe400078c08ff */
[C---:B------:R-:W-:Y:S02]  /*fc9c0*/  IADD3 R6, R10.reuse, c[0x0][0x198], RZ ;  /* 0x000066000a067a10 */ /* 0x040fe40007ffe0ff */
[----:B------:R-:W-:Y:S02]  /*fc9d0*/  LEA.HI.X.SX32 R5, R10, R2, 0x1, P6 ;  /* 0x000000020a057211 */ /* 0x000fe400030f0eff */
[----:B0-----:R-:W-:Y:S02]  /*fc9e0*/  LEA R8, P6, R6, R0, 0x1 ;  /* 0x0000000006087211 */ /* 0x001fe400078c08ff */
[----:B------:R-:W-:Y:S02]  /*fc9f0*/  ISETP.LT.AND P5, PT, R22, c[0x0][0x17c], !P0 ;  /* 0x00005f0016007a0c */ /* 0x000fe400047a1270 */
[C---:B------:R-:W-:Y:S01]  /*fca00*/  IADD3 R10, R6.reuse, c[0x0][0x198], RZ ;  /* 0x00006600060a7a10 */ /* 0x040fe20007ffe0ff */
[----:B------:R0:W-:Y:S01]  /*fca10*/  @P4 STG.E.U16 [R4.64], R26 ;  /* 0x0000001a04004986 */ /* 0x0001e2000c101504 */
[----:B------:R-:W-:-:S02]  /*fca20*/  LEA.HI.X.SX32 R9, R6, R2, 0x1, P6 ;  /* 0x0000000206097211 */ /* 0x000fc400030f0eff */
[----:B------:R-:W-:Y:S02]  /*fca30*/  PRMT R12, R26, 0x7632, R12 ;  /* 0x000076321a0c7816 */ /* 0x000fe4000000000c */
[----:B------:R-:W-:-:S03]  /*fca40*/  IADD3 R6, R10, c[0x0][0x198], RZ ;  /* 0x000066000a067a10 */ /* 0x000fc60007ffe0ff */
[----:B------:R1:W-:Y:S01]  /*fca50*/  @P3 STG.E.U16 [R8.64], R12 ;  /* 0x0000000c08003986 */ /* 0x0003e2000c101504 */
[----:B0-----:R-:W-:-:S03]  /*fca60*/  LEA R4, P6, R10, R0, 0x1 ;  /* 0x000000000a047211 */ /* 0x001fc600078c08ff */
[----:B------:R-:W3:Y:S01]  /*fca70*/  LDL.LU R26, [R1+0xc] ;  /* 0x00000c00011a7983 */ /* 0x000ee20000300800 */
[----:B------:R-:W-:Y:S02]  /*fca80*/  LEA.HI.X.SX32 R5, R10, R2, 0x1, P6 ;  /* 0x000000020a057211 */ /* 0x000fe400030f0eff */
[C---:B------:R-:W-:Y:S02]  /*fca90*/  IADD3 R10, R6.reuse, c[0x0][0x198], RZ ;  /* 0x00006600060a7a10 */ /* 0x040fe40007ffe0ff */
[C---:B-1----:R-:W-:Y:S01]  /*fcaa0*/  LEA R8, P6, R6.reuse, R0, 0x1 ;  /* 0x0000000006087211 */ /* 0x042fe200078c08ff */
[----:B------:R0:W-:Y:S03]  /*fcab0*/  @P5 STG.E.U16 [R4.64], R19 ;  /* 0x0000001304005986 */ /* 0x0001e6000c101504 */
[----:B------:R-:W-:Y:S02]  /*fcac0*/  LEA.HI.X.SX32 R9, R6, R2, 0x1, P6 ;  /* 0x0000000206097211 */ /* 0x000fe400030f0eff */
[----:B------:R-:W-:-:S02]  /*fcad0*/  PRMT R12, R19, 0x7632, R12 ;  /* 0x00007632130c7816 */ /* 0x000fc4000000000c */
[----:B0-----:R-:W-:-:S03]  /*fcae0*/  LEA R4, P6, R10, R0, 0x1 ;  /* 0x000000000a047211 */ /* 0x001fc600078c08ff */
[----:B------:R-:W-:Y:S01]  /*fcaf0*/  @P2 STG.E.U16 [R8.64], R12 ;  /* 0x0000000c08002986 */ /* 0x000fe2000c101504 */
[C---:B------:R-:W-:Y:S02]  /*fcb00*/  LEA.HI.X.SX32 R5, R10.reuse, R2, 0x1, P6 ;  /* 0x000000020a057211 */ /* 0x040fe400030f0eff */
[----:B------:R-:W-:Y:S02]  /*fcb10*/  IADD3 R6, R10, c[0x0][0x198], RZ ;  /* 0x000066000a067a10 */ /* 0x000fe40007ffe0ff */
[----:B------:R-:W-:Y:S01]  /*fcb20*/  PRMT R10, R3, 0x7632, R10 ;  /* 0x00007632030a7816 */ /* 0x000fe2000000000a */
[----:B------:R0:W-:Y:S01]  /*fcb30*/  @P1 STG.E.U16 [R4.64], R3 ;  /* 0x0000000304001986 */ /* 0x0001e2000c101504 */
[----:B--2---:R-:W-:-:S03]  /*fcb40*/  ISETP.LT.AND P3, PT, R20, c[0x0][0x17c], !P0 ;  /* 0x00005f0014007a0c */ /* 0x004fc60004761270 */
[----:B------:R-:W2:Y:S04]  /*fcb50*/  LDL.LU R20, [R1+0x419c] ;  /* 0x00419c0001147983 */ /* 0x000ea80000300800 */
[----:B------:R-:W2:Y:S01]  /*fcb60*/  LDL.LU R19, [R1+0x42fc] ;  /* 0x0042fc0001137983 */ /* 0x000ea20000300800 */
[----:B----4-:R-:W-:-:S03]  /*fcb70*/  ISETP.LT.AND P5, PT, R17, c[0x0][0x17c], !P0 ;  /* 0x00005f0011007a0c */ /* 0x010fc600047a1270 */
[----:B------:R-:W4:Y:S01]  /*fcb80*/  LDL.LU R18, [R1+0x41a0] ;  /* 0x0041a00001127983 */ /* 0x000f220000300800 */
[----:B---3--:R-:W-:-:S03]  /*fcb90*/  ISETP.LT.AND P2, PT, R16, c[0x0][0x17c], !P0 ;  /* 0x00005f0010007a0c */ /* 0x008fc60004741270 */
[----:B------:R-:W3:Y:S01]  /*fcba0*/  LDL.LU R17, [R1+0x41a4] ;  /* 0x0041a40001117983 */ /* 0x000ee20000300800 */
[----:B------:R-:W-:-:S03]  /*fcbb0*/  ISETP.LT.AND P1, PT, R14, c[0x0][0x17c], !P0 ;  /* 0x00005f000e007a0c */ /* 0x000fc60004721270 */
[----:B------:R-:W3:Y:S04]  /*fcbc0*/  LDL.LU R16, [R1+0x41a8] ;  /* 0x0041a80001107983 */ /* 0x000ee80000300800 */
[----:B0-----:R-:W3:Y:S04]  /*fcbd0*/  LDL.LU R3, [R1+0x42f8] ;  /* 0x0042f80001037983 */ /* 0x001ee80000300800 */
[----:B------:R-:W3:Y:S01]  /*fcbe0*/  LDL.LU R14, [R1+0x41ac] ;  /* 0x0041ac00010e7983 */ /* 0x000ee20000300800 */
[----:B------:R-:W-:Y:S02]  /*fcbf0*/  ISETP.LT.AND P4, PT, R21, c[0x0][0x17c], !P0 ;  /* 0x00005f0015007a0c */ /* 0x000fe40004781270 */
[C---:B------:R-:W-:Y:S01]  /*fcc00*/  LEA R8, P6, R6.reuse, R0, 0x1 ;  /* 0x0000000006087211 */ /* 0x040fe200078c08ff */
[----:B------:R-:W3:Y:S01]  /*fcc10*/  LDL.LU R21, [R1+0x41b4] ;  /* 0x0041b40001157983 */ /* 0x000ee20000300800 */
[----:B------:R-:W-:-:S02]  /*fcc20*/  IADD3 R5, R6, c[0x0][0x198], RZ ;  /* 0x0000660006057a10 */ /* 0x000fc40007ffe0ff */
[----:B------:R-:W-:Y:S02]  /*fcc30*/  LEA.HI.X.SX32 R9, R6, R2, 0x1, P6 ;  /* 0x0000000206097211 */ /* 0x000fe400030f0eff */
[C---:B------:R-:W-:Y:S02]  /*fcc40*/  LEA R4, P6, R5.reuse, R0, 0x1 ;  /* 0x0000000005047211 */ /* 0x040fe400078c08ff */
[C---:B------:R-:W-:Y:S02]  /*fcc50*/  IADD3 R6, R5.reuse, c[0x0][0x198], RZ ;  /* 0x0000660005067a10 */ /* 0x040fe40007ffe0ff */
[----:B------:R-:W-:Y:S01]  /*fcc60*/  LEA.HI.X.SX32 R5, R5, R2, 0x1, P6 ;  /* 0x0000000205057211 */ /* 0x000fe200030f0eff */
[----:B------:R0:W-:Y:S01]  /*fcc70*/  @P4 STG.E.U16 [R8.64], R10 ;  /* 0x0000000a08004986 */ /* 0x0001e2000c101504 */
[----:B------:R-:W-:-:S03]  /*fcc80*/  IADD3 R12, R6, c[0x0][0x198], RZ ;  /* 0x00006600060c7a10 */ /* 0x000fc60007ffe0ff */
[----:B------:R1:W-:Y:S01]  /*fcc90*/  @P3 STG.E.U16 [R4.64], R26 ;  /* 0x0000001a04003986 */ /* 0x0003e2000c101504 */
[----:B0-----:R-:W-:Y:S02]  /*fcca0*/  LEA R8, P6, R6, R0, 0x1 ;  /* 0x0000000006087211 */ /* 0x001fe400078c08ff */
[----:B------:R-:W-:Y:S02]  /*fccb0*/  PRMT R10, R26, 0x7632, R10 ;  /* 0x000076321a0a7816 */ /* 0x000fe4000000000a */
[----:B------:R-:W-:Y:S02]  /*fccc0*/  LEA.HI.X.SX32 R9, R6, R2, 0x1, P6 ;  /* 0x0000000206097211 */ /* 0x000fe400030f0eff */
[C---:B-1----:R-:W-:Y:S02]  /*fccd0*/  LEA R4, P6, R12.reuse, R0, 0x1 ;  /* 0x000000000c047211 */ /* 0x042fe400078c08ff */
[C---:B------:R-:W-:Y:S01]  /*fcce0*/  IADD3 R6, R12.reuse, c[0x0][0x198], RZ ;  /* 0x000066000c067a10 */ /* 0x040fe20007ffe0ff */
[----:B------:R0:W-:Y:S01]  /*fccf0*/  @P5 STG.E.U16 [R8.64], R10 ;  /* 0x0000000a08005986 */ /* 0x0001e2000c101504 */
[----:B------:R-:W-:-:S02]  /*fcd00*/  LEA.HI.X.SX32 R5, R12, R2, 0x1, P6 ;  /* 0x000000020c057211 */ /* 0x000fc400030f0eff */
[----:B------:R-:W-:-:S03]  /*fcd10*/  IADD3 R12, R6, c[0x0][0x198], RZ ;  /* 0x00006600060c7a10 */ /* 0x000fc60007ffe0ff */
[----:B------:R1:W-:Y:S01]  /*fcd20*/  @P2 STG.E.U16 [R4.64], R7 ;  /* 0x0000000704002986 */ /* 0x0003e2000c101504 */
[C---:B0-----:R-:W-:Y:S02]  /*fcd30*/  LEA R8, P6, R6.reuse, R0, 0x1 ;  /* 0x0000000006087211 */ /* 0x041fe400078c08ff */
[----:B------:R-:W-:Y:S02]  /*fcd40*/  PRMT R10, R7, 0x7632, R10 ;  /* 0x00007632070a7816 */ /* 0x000fe4000000000a */
[----:B------:R-:W-:Y:S02]  /*fcd50*/  LEA.HI.X.SX32 R9, R6, R2, 0x1, P6 ;  /* 0x0000000206097211 */ /* 0x000fe400030f0eff */
[----:B-1----:R-:W-:-:S03]  /*fcd60*/  LEA R4, P6, R12, R0, 0x1 ;  /* 0x000000000c047211 */ /* 0x002fc600078c08ff */
[----:B------:R0:W-:Y:S01]  /*fcd70*/  @P1 STG.E.U16 [R8.64], R10 ;  /* 0x0000000a08001986 */ /* 0x0001e2000c101504 */
[C---:B------:R-:W-:Y:S02]  /*fcd80*/  IADD3 R7, R12.reuse, c[0x0][0x198], RZ ;  /* 0x000066000c077a10 */ /* 0x040fe40007ffe0ff */
[----:B------:R-:W-:Y:S02]  /*fcd90*/  LEA.HI.X.SX32 R5, R12, R2, 0x1, P6 ;  /* 0x000000020c057211 */ /* 0x000fe400030f0eff */
[----:B--2---:R-:W-:Y:S02]  /*fcda0*/  ISETP.LT.AND P4, PT, R20, c[0x0][0x17c], !P0 ;  /* 0x00005f0014007a0c */ /* 0x004fe40004781270 */
[----:B------:R-:W2:Y:S01]  /*fcdb0*/  LDL.LU R20, [R1+0x41b8] ;  /* 0x0041b80001147983 */ /* 0x000ea20000300800 */
[----:B----4-:R-:W-:-:S03]  /*fcdc0*/  ISETP.LT.AND P3, PT, R18, c[0x0][0x17c], !P0 ;  /* 0x00005f0012007a0c */ /* 0x010fc60004761270 */
[----:B------:R-:W4:Y:S01]  /*fcdd0*/  LDL.LU R18, [R1+0x41c0] ;  /* 0x0041c00001127983 */ /* 0x000f220000300800 */
[----:B---3--:R-:W-:-:S03]  /*fcde0*/  ISETP.LT.AND P5, PT, R17, c[0x0][0x17c], !P0 ;  /* 0x00005f0011007a0c */ /* 0x008fc600047a1270 */
[----:B------:R-:W3:Y:S01]  /*fcdf0*/  LDL.LU R17, [R1+0x41c4] ;  /* 0x0041c40001117983 */ /* 0x000ee20000300800 */
[----:B------:R-:W-:-:S03]  /*fce00*/  ISETP.LT.AND P2, PT, R16, c[0x0][0x17c], !P0 ;  /* 0x00005f0010007a0c */ /* 0x000fc60004741270 */
[----:B------:R-:W2:Y:S01]  /*fce10*/  LDL.LU R16, [R1+0x41bc] ;  /* 0x0041bc0001107983 */ /* 0x000ea20000300800 */
[----:B------:R-:W-:-:S03]  /*fce20*/  ISETP.LT.AND P1, PT, R14, c[0x0][0x17c], !P0 ;  /* 0x00005f000e007a0c */ /* 0x000fc60004721270 */
[----:B------:R-:W2:Y:S04]  /*fce30*/  LDL.LU R14, [R1+0x41b0] ;  /* 0x0041b000010e7983 */ /* 0x000ea80000300800 */
[----:B------:R-:W3:Y:S01]  /*fce40*/  LDL.LU R12, [R1+0x41c8] ;  /* 0x0041c800010c7983 */ /* 0x000ee20000300800 */
[C---:B------:R-:W-:Y:S02]  /*fce50*/  LEA R6, P6, R7.reuse, R0, 0x1 ;  /* 0x0000000007067211 */ /* 0x040fe400078c08ff */
[----:B0-----:R-:W-:Y:S01]  /*fce60*/  IADD3 R9, R7, c[0x0][0x198], RZ ;  /* 0x0000660007097a10 */ /* 0x001fe20007ffe0ff */
[----:B------:R0:W-:Y:S01]  /*fce70*/  @P4 STG.E.U16 [R4.64], R11 ;  /* 0x0000000b04004986 */ /* 0x0001e2000c101504 */
[----:B------:R-:W-:Y:S02]  /*fce80*/  PRMT R8, R11, 0x7632, R8 ;  /* 0x000076320b087816 */ /* 0x000fe40000000008 */
[----:B------:R-:W-:-:S02]  /*fce90*/  LEA.HI.X.SX32 R7, R7, R2, 0x1, P6 ;  /* 0x0000000207077211 */ /* 0x000fc400030f0eff */
[----:B------:R-:W-:-:S03]  /*fcea0*/  IADD3 R10, R9, c[0x0][0x198], RZ ;  /* 0x00006600090a7a10 */ /* 0x000fc60007ffe0ff */
[----:B------:R1:W-:Y:S01]  /*fceb0*/  @P3 STG.E.U16 [R6.64], R8 ;  /* 0x0000000806003986 */ /* 0x0003e2000c101504 */
[----:B0-----:R-:W-:-:S04]  /*fcec0*/  LEA R4, P6, R9, R0, 0x1 ;  /* 0x0000000009047211 */ /* 0x001fc800078c08ff */
[----:B------:R-:W-:Y:S02]  /*fced0*/  LEA.HI.X.SX32 R5, R9, R2, 0x1, P6 ;  /* 0x0000000209057211 */ /* 0x000fe400030f0eff */
[C---:B------:R-:W-:Y:S02]  /*fcee0*/  IADD3 R9, R10.reuse, c[0x0][0x198], RZ ;  /* 0x000066000a097a10 */ /* 0x040fe40007ffe0ff */
[C---:B-1----:R-:W-:Y:S01]  /*fcef0*/  LEA R6, P6, R10.reuse, R0, 0x1 ;  /* 0x000000000a067211 */ /* 0x042fe200078c08ff */
[----:B------:R0:W-:Y:S01]  /*fcf00*/  @P5 STG.E.U16 [R4.64], R15 ;  /* 0x0000000f04005986 */ /* 0x0001e2000c101504 */
[----:B------:R-:W-:Y:S02]  /*fcf10*/  PRMT R8, R15, 0x7632, R8 ;  /* 0x000076320f087816 */ /* 0x000fe40000000008 */
[----:B------:R-:W-:Y:S02]  /*fcf20*/  LEA.HI.X.SX32 R7, R10, R2, 0x1, P6 ;  /* 0x000000020a077211 */ /* 0x000fe400030f0eff */
[----:B------:R-:W-:-:S02]  /*fcf30*/  ISETP.LT.AND P4, PT, R21, c[0x0][0x17c], !P0 ;  /* 0x00005f0015007a0c */ /* 0x000fc40004781270 */
[C---:B------:R-:W-:Y:S01]  /*fcf40*/  IADD3 R10, R9.reuse, c[0x0][0x198], RZ ;  /* 0x00006600090a7a10 */ /* 0x040fe20007ffe0ff */
[----:B------:R1:W-:Y:S01]  /*fcf50*/  @P2 STG.E.U16 [R6.64], R8 ;  /* 0x0000000806002986 */ /* 0x0003e2000c101504 */
[----:B0-----:R-:W-:-:S04]  /*fcf60*/  LEA R4, P6, R9, R0, 0x1 ;  /* 0x0000000009047211 */ /* 0x001fc800078c08ff */
[----:B------:R-:W-:Y:S02]  /*fcf70*/  LEA.HI.X.SX32 R5, R9, R2, 0x1, P6 ;  /* 0x0000000209057211 */ /* 0x000fe400030f0eff */
[C---:B-1----:R-:W-:Y:S02]  /*fcf80*/  LEA R6, P6, R10.reuse, R0, 0x1 ;  /* 0x000000000a067211 */ /* 0x042fe400078c08ff */
[----:B------:R-:W-:Y:S02]  /*fcf90*/  PRMT R9, R19, 0x7632, R9 ;  /* 0x0000763213097816 */ /* 0x000fe40000000009 */
[----:B------:R-:W-:Y:S01]  /*fcfa0*/  LEA.HI.X.SX32 R7, R10, R2, 0x1, P6 ;  /* 0x000000020a077211 */ /* 0x000fe200030f0eff */
[----:B------:R-:W-:Y:S04]  /*fcfb0*/  @P1 STG.E.U16 [R4.64], R19 ;  /* 0x0000001304001986 */ /* 0x000fe8000c101504 */
[----:B------:R-:W-:Y:S01]  /*fcfc0*/  @P4 STG.E.U16 [R6.64], R9 ;  /* 0x0000000906004986 */ /* 0x000fe2000c101504 */
[----:B--2---:R-:W-:-:S03]  /*fcfd0*/  ISETP.LT.AND P4, PT, R14, c[0x0][0x17c], !P0 ;  /* 0x00005f000e007a0c */ /* 0x004fc60004781270 */
[----:B---3--:R-:W-:Y:S04]  /*fcfe0*/  STL.64 [R1+0x42f0], R12 ;  /* 0x0042f00c01007387 */ /* 0x008fe80000100a00 */
[----:B------:R-:W0:Y:S01]  /*fcff0*/  LDS.128 R12, [R3] ;  /* 0x00000000030c7984 */ /* 0x000e220000000c00 */
[----:B------:R-:W-:-:S03]  /*fd000*/  ISETP.LT.AND P2, PT, R17, c[0x0][0x17c], !P0 ;  /* 0x00005f0011007a0c */ /* 0x000fc60004741270 */
[----:B------:R-:W2:Y:S01]  /*fd010*/  LDL.LU R22, [R1+0x3ac] ;  /* 0x0003ac0001167983 */ /* 0x000ea20000300800 */
[----:B------:R-:W-:-:S03]  /*fd020*/  ISETP.LT.AND P1, PT, R16, c[0x0][0x17c], !P0 ;  /* 0x00005f0010007a0c */ /* 0x000fc60004721270 */
[----:B------:R-:W3:Y:S04]  /*fd030*/  LDL.LU R17, [R1+0x41cc] ;  /* 0x0041cc0001117983 */ /* 0x000ee80000300800 */
[----:B------:R-:W2:Y:S04]  /*fd040*/  LDL.LU R23, [R1+0x3bc] ;  /* 0x0003bc0001177983 */ /* 0x000ea80000300800 */
[----:B0-----:R0:W-:Y:S01]  /*fd050*/  STL [R1+0x24], R13 ;  /* 0x0000240d01007387 */ /* 0x0011e20000100800 */
[----:B------:R-:W-:-:S03]  /*fd060*/  IMAD.MOV.U32 R16, RZ, RZ, R12 ;  /* 0x000000ffff107224 */ /* 0x000fc600078e000c */
[----:B------:R1:W-:Y:S04]  /*fd070*/  STL.64 [R1+0x28], R14 ;  /* 0x0000280e01007387 */ /* 0x0003e80000100a00 */
[----:B0-----:R-:W2:Y:S01]  /*fd080*/  LDL.LU.64 R12, [R1+0x42f0] ;  /* 0x0042f000010c7983 */ /* 0x001ea20000300a00 */
[----:B------:R-:W-:Y:S02]  /*fd090*/  ISETP.LT.AND P3, PT, R20, c[0x0][0x17c], !P0 ;  /* 0x00005f0014007a0c */ /* 0x000fe40004761270 */
[----:B------:R-:W-:Y:S01]  /*fd0a0*/  IADD3 R11, R10, c[0x0][0x198], RZ ;  /* 0x000066000a0b7a10 */ /* 0x000fe20007ffe0ff */
[----:B-1----:R-:W3:Y:S03]  /*fd0b0*/  LDL.LU R15, [R1+0x41d4] ;  /* 0x0041d400010f7983 */ /* 0x002ee60000300800 */
[----:B------:R-:W-:-:S02]  /*fd0c0*/  LEA R4, P6, R11, R0, 0x1 ;  /* 0x000000000b047211 */ /* 0x000fc400078c08ff */
[C---:B------:R-:W-:Y:S02]  /*fd0d0*/  IADD3 R8, R11.reuse, c[0x0][0x198], RZ ;  /* 0x000066000b087a10 */ /* 0x040fe40007ffe0ff */
[----:B------:R-:W-:Y:S02]  /*fd0e0*/  LEA.HI.X.SX32 R5, R11, R2, 0x1, P6 ;  /* 0x000000020b057211 */ /* 0x000fe400030f0eff */
[----:B------:R-:W3:Y:S04]  /*fd0f0*/  LDL.LU R11, [R1+0x41d0] ;  /* 0x0041d000010b7983 */ /* 0x000ee80000300800 */
[----:B------:R0:W-:Y:S01]  /*fd100*/  @P3 STG.E.U16 [R4.64], R27 ;  /* 0x0000001b04003986 */ /* 0x0001e2000c101504 */
[----:B------:R-:W-:-:S03]  /*fd110*/  PRMT R10, R27, 0x7632, R10 ;  /* 0x000076321b0a7816 */ /* 0x000fc6000000000a */
[----:B------:R-:W1:Y:S01]  /*fd120*/  LDS.128 R24, [R28] ;  /* 0x000000001c187984 */ /* 0x000e620000000c00 */
[----:B----4-:R-:W-:Y:S02]  /*fd130*/  ISETP.LT.AND P5, PT, R18, c[0x0][0x17c], !P0 ;  /* 0x00005f0012007a0c */ /* 0x010fe400047a1270 */
[C---:B------:R-:W-:Y:S02]  /*fd140*/  LEA R6, P6, R8.reuse, R0, 0x1 ;  /* 0x0000000008067211 */ /* 0x040fe400078c08ff */
[C---:B------:R-:W-:Y:S02]  /*fd150*/  IADD3 R9, R8.reuse, c[0x0][0x198], RZ ;  /* 0x0000660008097a10 */ /* 0x040fe40007ffe0ff */
[----:B------:R-:W-:Y:S02]  /*fd160*/  LEA.HI.X.SX32 R7, R8, R2, 0x1, P6 ;  /* 0x0000000208077211 */ /* 0x000fe400030f0eff */
[----:B0-----:R-:W-:-:S05]  /*fd170*/  LEA R4, P6, R9, R0, 0x1 ;  /* 0x0000000009047211 */ /* 0x001fca00078c08ff */
[----:B------:R0:W-:Y:S01]  /*fd180*/  @P5 STG.E.U16 [R6.64], R10 ;  /* 0x0000000a06005986 */ /* 0x0001e2000c101504 */
[C---:B------:R-:W-:Y:S02]  /*fd190*/  LEA.HI.X.SX32 R5, R9.reuse, R2, 0x1, P6 ;  /* 0x0000000209057211 */ /* 0x040fe400030f0eff */
[----:B0-----:R-:W-:-:S04]  /*fd1a0*/  IADD3 R7, R9, c[0x0][0x198], RZ ;  /* 0x0000660009077a10 */ /* 0x001fc80007ffe0ff */
[C---:B------:R-:W-:Y:S02]  /*fd1b0*/  LEA R6, P6, R7.reuse, R0, 0x1 ;  /* 0x0000000007067211 */ /* 0x040fe400078c08ff */
[----:B--2---:R-:W-:Y:S02]  /*fd1c0*/  ISETP.LT.AND P3, PT, R12, c[0x0][0x17c], !P0 ;  /* 0x00005f000c007a0c */ /* 0x004fe40004761270 */
[----:B------:R-:W2:Y:S04]  /*fd1d0*/  LDL.LU R12, [R1+0x41d8] ;  /* 0x0041d800010c7983 */ /* 0x000ea80000300800 */
[----:B------:R-:W4:Y:S04]  /*fd1e0*/  LDL.LU R14, [R1+0x41dc] ;  /* 0x0041dc00010e7983 */ /* 0x000f280000300800 */
[----:B-1----:R-:W-:Y:S04]  /*fd1f0*/  STL [R1+0x42d0], R26 ;  /* 0x0042d01a01007387 */ /* 0x002fe80000100800 */
[----:B------:R-:W-:Y:S04]  /*fd200*/  STL [R1+0x42cc], R27 ;  /* 0x0042cc1b01007387 */ /* 0x000fe80000100800 */
[----:B------:R-:W4:Y:S01]  /*fd210*/  LDL.LU R18, [R1+0x41e0] ;  /* 0x0041e00001127983 */ /* 0x000f220000300800 */
[----:B------:R-:W-:-:S02]  /*fd220*/  IADD3 R10, R7, c[0x0][0x198], RZ ;  /* 0x00006600070a7a10 */ /* 0x000fc40007ffe0ff */
[----:B------:R-:W-:Y:S01]  /*fd230*/  LEA.HI.X.SX32 R7, R7, R2, 0x1, P6 ;  /* 0x0000000207077211 */ /* 0x000fe200030f0eff */
[----:B------:R0:W-:Y:S01]  /*fd240*/  @P2 STG.E.U16 [R4.64], R22 ;  /* 0x0000001604002986 */ /* 0x0001e2000c101504 */
[----:B------:R-:W-:Y:S02]  /*fd250*/  PRMT R9, R22, 0x7632, R9 ;  /* 0x0000763216097816 */ /* 0x000fe40000000009 */
[----:B---3--:R-:W-:Y:S01]  /*fd260*/  ISETP.LT.AND P5, PT, R17, c[0x0][0x17c], !P0 ;  /* 0x00005f0011007a0c */ /* 0x008fe200047a1270 */
[----:B------:R-:W3:Y:S01]  /*fd270*/  LDL.LU R19, [R1+0x41e4] ;  /* 0x0041e40001137983 */ /* 0x000ee20000300800 */
[----:B0-----:R-:W-:-:S04]  /*fd280*/  LEA R4, P6, R10, R0, 0x1 ;  /* 0x000000000a047211 */ /* 0x001fc800078c08ff */
[C---:B------:R-:W-:Y:S01]  /*fd290*/  LEA.HI.X.SX32 R5, R10.reuse, R2, 0x1, P6 ;  /* 0x000000020a057211 */ /* 0x040fe200030f0eff */
[----:B------:R0:W-:Y:S04]  /*fd2a0*/  @P1 STG.E.U16 [R6.64], R9 ;  /* 0x0000000906001986 */ /* 0x0001e8000c101504 */
[----:B------:R-:W-:Y:S04]  /*fd2b0*/  @P4 STG.E.U16 [R4.64], R23 ;  /* 0x0000001704004986 */ /* 0x000fe8000c101504 */
[----:B------:R-:W1:Y:S01]  /*fd2c0*/  LDS.128 R4, [R29] ;  /* 0x000000001d047984 */ /* 0x000e620000000c00 */
[----:B------:R-:W-:-:S04]  /*fd2d0*/  IADD3 R8, R10, c[0x0][0x198], RZ ;  /* 0x000066000a087a10 */ /* 0x000fc80007ffe0ff */
[C---:B------:R-:W-:Y:S02]  /*fd2e0*/  LEA R10, P6, R8.reuse, R0, 0x1 ;  /* 0x00000000080a7211 */ /* 0x040fe400078c08ff */
[C---:B0-----:R-:W-:Y:S02]  /*fd2f0*/  IADD3 R9, R8.reuse, c[0x0][0x198], RZ ;  /* 0x0000660008097a10 */ /* 0x041fe40007ffe0ff */
[----:B------:R-:W-:Y:S02]  /*fd300*/  ISETP.LT.AND P1, PT, R11, c[0x0][0x17c], !P0 ;  /* 0x00005f000b007a0c */ /* 0x000fe40004721270 */
[----:B------:R-:W-:Y:S02]  /*fd310*/  LEA.HI.X.SX32 R11, R8, R2, 0x1, P6 ;  /* 0x00000002080b7211 */ /* 0x000fe400030f0eff */
[----:B------:R-:W-:Y:S02]  /*fd320*/  LEA R8, P6, R9, R0, 0x1 ;  /* 0x0000000009087211 */ /* 0x000fe400078c08ff */
[----:B------:R-:W-:-:S02]  /*fd330*/  PRMT R13, R23, 0x7632, R13 ;  /* 0x00007632170d7816 */ /* 0x000fc4000000000d */
[----:B------:R-:W-:Y:S04]  /*fd340*/  LDS.128 R20, [R3+0x400] ;  /* 0x0004000003147984 */ /* 0x000fe80000000c00 */
[----:B------:R-:W-:Y:S04]  /*fd350*/  @P3 STG.E.U16 [R10.64], R13 ;  /* 0x0000000d0a003986 */ /* 0x000fe8000c101504 */
[----:B-1----:R0:W-:Y:S02]  /*fd360*/  STL.64 [R1+0x42d8], R6 ;  /* 0x0042d80601007387 */ /* 0x0021e40000100a00 */
[----:B0-----:R-:W-:-:S02]  /*fd370*/  LOP3.LUT R7, R3, 0x60, RZ, 0x3c, !PT ;  /* 0x0000006003077812 */ /* 0x001fc400078e3cff */
[----:B--2---:R-:W-:Y:S02]  /*fd380*/  ISETP.LT.AND P4, PT, R12, c[0x0][0x17c], !P0 ;  /* 0x00005f000c007a0c */ /* 0x004fe40004781270 */
[C---:B------:R-:W-:Y:S02]  /*fd390*/  IADD3 R12, R9.reuse, c[0x0][0x198], RZ ;  /* 0x00006600090c7a10 */ /* 0x040fe40007ffe0ff */
[----:B------:R-:W-:-:S05]  /*fd3a0*/  LEA.HI.X.SX32 R9, R9, R2, 0x1, P6 ;  /* 0x0000000209097211 */ /* 0x000fca00030f0eff */
[----:B------:R-:W-:Y:S04]  /*fd3b0*/  @P5 STG.E.U16 [R8.64], R16 ;  /* 0x0000001008005986 */ /* 0x000fe8000c101504 */
[----:B------:R-:W0:Y:S01]  /*fd3c0*/  LDS.128 R8, [R7] ;  /* 0x0000000007087984 */ /* 0x000e220000000c00 */
[----:B----4-:R-:W-:-:S03]  /*fd3d0*/  ISETP.LT.AND P5, PT, R18, c[0x0][0x17c], !P0 ;  /* 0x00005f0012007a0c */ /* 0x010fc600047a1270 */
[----:B0-----:R-:W-:Y:S04]  /*fd3e0*/  STL.64 [R1+0x42e0], R10 ;  /* 0x0042e00a01007387 */ /* 0x001fe80000100a00 */
[----:B------:R-:W2:Y:S04]  /*fd3f0*/  LDL.LU R18, [R1+0x41e8] ;  /* 0x0041e80001127983 */ /* 0x000ea80000300800 */
[----:B------:R-:W4:Y:S01]  /*fd400*/  LDL.LU R6, [R1+0x41ec] ;  /* 0x0041ec0001067983 */ /* 0x000f220000300800 */
[----:B------:R-:W-:Y:S02]  /*fd410*/  ISETP.LT.AND P2, PT, R15, c[0x0][0x17c], !P0 ;  /* 0x00005f000f007a0c */ /* 0x000fe40004741270 */
[----:B------:R-:W-:-:S02]  /*fd420*/  ISETP.LT.AND P3, PT, R14, c[0x0][0x17c], !P0 ;  /* 0x00005f000e007a0c */ /* 0x000fc40004761270 */
[C---:B------:R-:W-:Y:S02]  /*fd430*/  LEA R14, P6, R12.reuse, R0, 0x1 ;  /* 0x000000000c0e7211 */ /* 0x040fe400078c08ff */
[C---:B------:R-:W-:Y:S02]  /*fd440*/  IADD3 R17, R12.reuse, c[0x0][0x198], RZ ;  /* 0x000066000c117a10 */ /* 0x040fe40007ffe0ff */
[----:B------:R-:W-:Y:S02]  /*fd450*/  LEA.HI.X.SX32 R15, R12, R2, 0x1, P6 ;  /* 0x000000020c0f7211 */ /* 0x000fe400030f0eff */
[----:B------:R-:W-:Y:S02]  /*fd460*/  PRMT R12, R16, 0x7632, R12 ;  /* 0x00007632100c7816 */ /* 0x000fe4000000000c */
[C---:B------:R-:W-:Y:S02]  /*fd470*/  LEA R16, P6, R17.reuse, R0, 0x1 ;  /* 0x0000000011107211 */ /* 0x040fe400078c08ff */
[C---:B------:R-:W-:Y:S01]  /*fd480*/  IADD3 R13, R17.reuse, c[0x0][0x198], RZ ;  /* 0x00006600110d7a10 */ /* 0x040fe20007ffe0ff */
[----:B------:R0:W-:Y:S01]  /*fd490*/  @P2 STG.E.U16 [R14.64], R12 ;  /* 0x0000000c0e002986 */ /* 0x0001e2000c101504 */
[----:B------:R-:W-:-:S03]  /*fd4a0*/  LEA.HI.X.SX32 R17, R17, R2, 0x1, P6 ;  /* 0x0000000211117211 */ /* 0x000fc600030f0eff */
[----:B------:R-:W-:Y:S01]  /*fd4b0*/  STL [R1+0xc], R23 ;  /* 0x00000c1701007387 */ /* 0x000fe20000100800 */
[----:B------:R-:W-:-:S03]  /*fd4c0*/  IMAD.MOV.U32 R26, RZ, RZ, R21 ;  /* 0x000000ffff1a7224 */ /* 0x000fc600078e0015 */
[----:B------:R1:W-:Y:S01]  /*fd4d0*/  @P1 STG.E.U16 [R16.64], R24 ;  /* 0x0000001810001986 */ /* 0x0003e2000c101504 */
[----:B0-----:R-:W-:-:S03]  /*fd4e0*/  LEA R12, P6, R13, R0, 0x1 ;  /* 0x000000000d0c7211 */ /* 0x001fc600078c08ff */
[----:B------:R-:W2:Y:S01]  /*fd4f0*/  LDL.LU R11, [R1+0x41f0] ;  /* 0x0041f000010b7983 */ /* 0x000ea20000300800 */
[C---:B------:R-:W-:Y:S01]  /*fd500*/  IADD3 R15, R13.reuse, c[0x0][0x198], RZ ;  /* 0x000066000d0f7a10 */ /* 0x040fe20007ffe0ff */
[----:B------:R-:W-:Y:S01]  /*fd510*/  IMAD.MOV.U32 R27, RZ, RZ, R22 ;  /* 0x000000ffff1b7224 */ /* 0x000fe200078e0016 */
[----:B------:R-:W-:Y:S02]  /*fd520*/  LEA.HI.X.SX32 R13, R13, R2, 0x1, P6 ;  /* 0x000000020d0d7211 */ /* 0x000fe400030f0eff */
[----:B-1----:R-:W-:Y:S02]  /*fd530*/  PRMT R24, R24, 0x7632, R24 ;  /* 0x0000763218187816 */ /* 0x002fe40000000018 */
[----:B---3--:R-:W-:Y:S02]  /*fd540*/  ISETP.LT.AND P2, PT, R19, c[0x0][0x17c], !P0 ;  /* 0x00005f0013007a0c */ /* 0x008fe40004741270 */
[----:B------:R-:W3:Y:S04]  /*fd550*/  LDL.LU R19, [R1+0x41f4] ;  /* 0x0041f40001137983 */ /* 0x000ee80000300800 */
[----:B------:R-:W-:Y:S04]  /*fd560*/  @P4 STG.E.U16 [R12.64], R24 ;  /* 0x000000180c004986 */ /* 0x000fe8000c101504 */
[----:B------:R-:W-:Y:S01]  /*fd570*/  STL.64 [R1+0x42e8], R26 ;  /* 0x0042e81a01007387 */ /* 0x000fe20000100a00 */
[----:B----4-:R-:W-:-:S03]  /*fd580*/  ISETP.LT.AND P4, PT, R6, c[0x0][0x17c], !P0 ;  /* 0x00005f0006007a0c */ /* 0x010fc60004781270 */
[----:B------:R-:W4:Y:S01]  /*fd590*/  LDL.LU R6, [R1+0x41f8] ;  /* 0x0041f80001067983 */ /* 0x000f220000300800 */
[C---:B------:R-:W-:Y:S02]  /*fd5a0*/  LEA R14, P6, R15.reuse, R0, 0x1 ;  /* 0x000000000f0e7211 */ /* 0x040fe400078c08ff */
[C---:B------:R-:W-:Y:S02]  /*fd5b0*/  IADD3 R3, R15.reuse, c[0x0][0x198], RZ ;  /* 0x000066000f037a10 */ /* 0x040fe40007ffe0ff */
[----:B------:R-:W-:Y:S02]  /*fd5c0*/  LEA.HI.X.SX32 R15, R15, R2, 0x1, P6 ;  /* 0x000000020f0f7211 */ /* 0x000fe400030f0eff */
[----:B--2---:R-:W-:Y:S02]  /*fd5d0*/  ISETP.LT.AND P1, PT, R18, c[0x0][0x17c], !P0 ;  /* 0x00005f0012007a0c */ /* 0x004fe40004721270 */
[C---:B------:R-:W-:Y:S02]  /*fd5e0*/  LEA R16, P6, R3.reuse, R0, 0x1 ;  /* 0x0000000003107211 */ /* 0x040fe400078c08ff */
[----:B------:R-:W-:-:S02]  /*fd5f0*/  IADD3 R18, R3, c[0x0][0x198], RZ ;  /* 0x0000660003127a10 */ /* 0x000fc40007ffe0ff */
[----:B------:R-:W-:Y:S02]  /*fd600*/  LEA.HI.X.SX32 R17, R3, R2, 0x1, P6 ;  /* 0x0000000203117211 */ /* 0x000fe400030f0eff */
[C---:B------:R-:W-:Y:S02]  /*fd610*/  LEA R22, P6, R18.reuse, R0, 0x1 ;  /* 0x0000000012167211 */ /* 0x040fe400078c08ff */
[C---:B------:R-:W-:Y:S01]  /*fd620*/  IADD3 R3, R18.reuse, c[0x0][0x198], RZ ;  /* 0x0000660012037a10 */ /* 0x040fe20007ffe0ff */
[----:B------:R-:W-:Y:S01]  /*fd630*/  IMAD.MOV.U32 R10, RZ, RZ, R20 ;  /* 0x000000ffff0a7224 */ /* 0x000fe200078e0014 */
[----:B------:R0:W-:Y:S01]  /*fd640*/  @P3 STG.E.U16 [R14.64], R4 ;  /* 0x000000040e003986 */ /* 0x0001e2000c101504 */
[----:B------:R-:W-:Y:S02]  /*fd650*/  LEA.HI.X.SX32 R23, R18, R2, 0x1, P6 ;  /* 0x0000000212177211 */ /* 0x000fe400030f0eff */
[----:B------:R-:W-:Y:S01]  /*fd660*/  LEA R20, P6, R3, R0, 0x1 ;  /* 0x0000000003147211 */ /* 0x000fe200078c08ff */
[----:B------:R-:W1:Y:S01]  /*fd670*/  LDS.128 R12, [R28+0x400] ;  /* 0x000400001c0c7984 */ /* 0x000e620000000c00 */
[----:B------:R-:W-:-:S03]  /*fd680*/  ISETP.LT.AND P3, PT, R11, c[0x0][0x17c], !P0 ;  /* 0x00005f000b007a0c */ /* 0x000fc60004761270 */
[----:B------:R-:W2:Y:S01]  /*fd690*/  LDL.LU R11, [R1+0x41fc] ;  /* 0x0041fc00010b7983 */ /* 0x000ea20000300800 */
[----:B0-----:R-:W-:Y:S02]  /*fd6a0*/  PRMT R4, R4, 0x7632, R4 ;  /* 0x0000763204047816 */ /* 0x001fe40000000004 */
[----:B------:R-:W-:Y:S02]  /*fd6b0*/  PRMT R24, R8, 0x7632, R24 ;  /* 0x0000763208187816 */ /* 0x000fe40000000018 */
[----:B------:R-:W-:Y:S01]  /*fd6c0*/  LEA.HI.X.SX32 R21, R3, R2, 0x1, P6 ;  /* 0x0000000203157211 */ /* 0x000fe200030f0eff */
[----:B------:R-:W-:Y:S04]  /*fd6d0*/  @P5 STG.E.U16 [R16.64], R4 ;  /* 0x0000000410005986 */ /* 0x000fe8000c101504 */
[----:B------:R-:W-:Y:S04]  /*fd6e0*/  @P2 STG.E.U16 [R22.64], R8 ;  /* 0x0000000816002986 */ /* 0x000fe8000c101504 */
[----:B------:R0:W-:Y:S04]  /*fd6f0*/  @P1 STG.E.U16 [R20.64], R24 ;  /* 0x0000001814001986 */ /* 0x0001e8000c101504 */
[----:B------:R0:W-:Y:S01]  /*fd700*/  LDS.128 R20, [R7+0x400] ;  /* 0x0004000007147984 */ /* 0x0001e20000000c00 */
[----:B----4-:R-:W-:-:S03]  /*fd710*/  ISETP.LT.AND P2, PT, R6, c[0x0][0x17c], !P0 ;  /* 0x00005f0006007a0c */ /* 0x010fc60004741270 */
[----:B------:R-:W4:Y:S04]  /*fd720*/  LDL.LU R6, [R1+0x4204] ;  /* 0x0042040001067983 */ /* 0x000f280000300800 */
[----:B0-----:R-:W4:Y:S04]  /*fd730*/  LDL.LU R24, [R1+0x4200] ;  /* 0x0042000001187983 */ /* 0x001f280000300800 */
[----:B------:R-:W4:Y:S01]  /*fd740*/  LDL.LU R7, [R1+0x4208] ;  /* 0x0042080001077983 */ /* 0x000f220000300800 */
[----:B------:R-:W-:-:S04]  /*fd750*/  IADD3 R4, R3, c[0x0][0x198], RZ ;  /* 0x0000660003047a10 */ /* 0x000fc80007ffe0ff */
[C---:B------:R-:W-:Y:S02]  /*fd760*/  LEA R26, P6, R4.reuse, R0, 0x1 ;  /* 0x00000000041a7211 */ /* 0x040fe400078c08ff */
[C---:B------:R-:W-:Y:S02]  /*fd770*/  IADD3 R3, R4.reuse, c[0x0][0x198], RZ ;  /* 0x0000660004037a10 */ /* 0x040fe40007ffe0ff */
[----:B------:R-:W-:Y:S02]  /*fd780*/  LEA.HI.X.SX32 R27, R4, R2, 0x1, P6 ;  /* 0x00000002041b7211 */ /* 0x000fe400030f0eff */
[----:B------:R-:W-:Y:S02]  /*fd790*/  LEA R28, P6, R3, R0, 0x1 ;  /* 0x00000000031c7211 */ /* 0x000fe400078c08ff */
[----:B---3--:R-:W-:Y:S02]  /*fd7a0*/  ISETP.LT.AND P5, PT, R19, c[0x0][0x17c], !P0 ;  /* 0x00005f0013007a0c */ /* 0x008fe400047a1270 */
[----:B------:R-:W-:Y:S01]  /*fd7b0*/  IADD3 R4, R3, c[0x0][0x198], RZ ;  /* 0x0000660003047a10 */ /* 0x000fe20007ffe0ff */
[----:B------:R0:W3:Y:S01]  /*fd7c0*/  LDS.128 R16, [R29+0x400] ;  /* 0x000400001d107984 */ /* 0x0000e20000000c00 */
[----:B------:R-:W-:-:S03]  /*fd7d0*/  PRMT R8, R10, 0x7632, R8 ;  /* 0x000076320a087816 */ /* 0x000fc60000000008 */
[----:B------:R1:W-:Y:S01]  /*fd7e0*/  @P4 STG.E.U16 [R26.64], R10 ;  /* 0x0000000a1a004986 */ /* 0x0003e2000c101504 */
[----:B0-----:R-:W-:Y:S02]  /*fd7f0*/  LEA.HI.X.SX32 R29, R3, R2, 0x1, P6 ;  /* 0x00000002031d7211 */ /* 0x001fe400030f0eff */
[C---:B------:R-:W-:Y:S02]  /*fd800*/  IADD3 R3, R4.reuse, c[0x0][0x198], RZ ;  /* 0x0000660004037a10 */ /* 0x040fe40007ffe0ff */
[----:B--2---:R-:W-:Y:S02]  /*fd810*/  ISETP.LT.AND P1, PT, R11, c[0x0][0x17c], !P0 ;  /* 0x00005f000b007a0c */ /* 0x004fe40004721270 */
[C---:B-1----:R-:W-:Y:S01]  /*fd820*/  LEA R10, P6, R4.reuse, R0, 0x1 ;  /* 0x00000000040a7211 */ /* 0x042fe200078c08ff */
[----:B------:R0:W-:Y:S03]  /*fd830*/  @P3 STG.E.U16 [R28.64], R8 ;  /* 0x000000081c003986 */ /* 0x0001e6000c101504 */
[----:B------:R-:W-:Y:S01]  /*fd840*/  LEA.HI.X.SX32 R11, R4, R2, 0x1, P6 ;  /* 0x00000002040b7211 */ /* 0x000fe200030f0eff */
[----:B------:R-:W2:Y:S01]  /*fd850*/  LDL.LU.64 R26, [R1+0x42e8] ;  /* 0x0042e800011a7983 */ /* 0x000ea20000300a00 */
[----:B------:R-:W-:-:S03]  /*fd860*/  IADD3 R4, R3, c[0x0][0x198], RZ ;  /* 0x0000660003047a10 */ /* 0x000fc60007ffe0ff */
[----:B------:R1:W-:Y:S01]  /*fd870*/  @P5 STG.E.U16 [R10.64], R12 ;  /* 0x0000000c0a005986 */ /* 0x0003e2000c101504 */
[----:B0-----:R-:W-:-:S04]  /*fd880*/  LEA R28, P6, R3, R0, 0x1 ;  /* 0x00000000031c7211 */ /* 0x001fc800078c08ff */
[----:B------:R-:W-:Y:S02]  /*fd890*/  LEA.HI.X.SX32 R29, R3, R2, 0x1, P6 ;  /* 0x00000002031d7211 */ /* 0x000fe400030f0eff */
[C---:B-1----:R-:W-:Y:S02]  /*fd8a0*/  LEA R10, P6, R4.reuse, R0, 0x1 ;  /* 0x00000000040a7211 */ /* 0x042fe400078c08ff */
[C---:B------:R-:W-:Y:S02]  /*fd8b0*/  IADD3 R3, R4.reuse, c[0x0][0x198], RZ ;  /* 0x0000660004037a10 */ /* 0x040fe40007ffe0ff */
[----:B------:R-:W-:Y:S02]  /*fd8c0*/  LEA.HI.X.SX32 R11, R4, R2, 0x1, P6 ;  /* 0x00000002040b7211 */ /* 0x000fe400030f0eff */
[----:B----4-:R-:W-:Y:S02]  /*fd8d0*/  ISETP.LT.AND P3, PT, R6, c[0x0][0x17c], !P0 ;  /* 0x00005f0006007a0c */ /* 0x010fe40004761270 */
[----:B------:R-:W4:Y:S01]  /*fd8e0*/  LDL.LU R6, [R1+0x4210] ;  /* 0x0042100001067983 */ /* 0x000f220000300800 */
[----:B------:R-:W-:-:S03]  /*fd8f0*/  ISETP.LT.AND P4, PT, R24, c[0x0][0x17c], !P0 ;  /* 0x00005f0018007a0c */ /* 0x000fc60004781270 */
[----:B------:R-:W2:Y:S01]  /*fd900*/  LDL.LU R24, [R1+0x4214] ;  /* 0x0042140001187983 */ /* 0x000ea20000300800 */
[----:B------:R-:W-:-:S03]  /*fd910*/  ISETP.LT.AND P5, PT, R7, c[0x0][0x17c], !P0 ;  /* 0x00005f0007007a0c */ /* 0x000fc600047a1270 */
[----:B------:R-:W2:Y:S04]  /*fd920*/  LDL.LU R7, [R1+0x24] ;  /* 0x0000240001077983 */ /* 0x000ea80000300800 */
[----:B------:R-:W2:Y:S01]  /*fd930*/  LDL.LU R4, [R1+0x420c] ;  /* 0x00420c0001047983 */ /* 0x000ea20000300800 */
[----:B------:R-:W-:-:S05]  /*fd940*/  PRMT R12, R12, 0x7632, R12 ;  /* 0x000076320c0c7816 */ /* 0x000fca000000000c */
[----:B------:R0:W-:Y:S04]  /*fd950*/  @P2 STG.E.U16 [R28.64], R12 ;  /* 0x0000000c1c002986 */ /* 0x0001e8000c101504 */
[----:B---3--:R1:W-:Y:S01]  /*fd960*/  @P1 STG.E.U16 [R10.64], R16 ;  /* 0x000000100a001986 */ /* 0x0083e2000c101504 */
[----:B0-----:R-:W-:-:S04]  /*fd970*/  LEA R28, P6, R3, R0, 0x1 ;  /* 0x00000000031c7211 */ /* 0x001fc800078c08ff */
[----:B------:R-:W-:Y:S02]  /*fd980*/  LEA.HI.X.SX32 R29, R3, R2, 0x1, P6 ;  /* 0x00000002031d7211 */ /* 0x000fe400030f0eff */
[----:B-1----:R-:W-:-:S05]  /*fd990*/  PRMT R16, R16, 0x7632, R16 ;  /* 0x0000763210107816 */ /* 0x002fca0000000010 */
[----:B------:R0:W-:Y:S01]  /*fd9a0*/  @P4 STG.E.U16 [R28.64], R16 ;  /* 0x000000101c004986 */ /* 0x0001e2000c101504 */
[----:B----4-:R-:W-:-:S03]  /*fd9b0*/  ISETP.LT.AND P1, PT, R6, c[0x0][0x17c], !P0 ;  /* 0x00005f0006007a0c */ /* 0x010fc60004721270 */
[----:B------:R-:W3:Y:S01]  /*fd9c0*/  LDL.LU R6, [R1+0x4218] ;  /* 0x0042180001067983 */ /* 0x000ee20000300800 */
[----:B--2---:R-:W-:Y:S02]  /*fd9d0*/  ISETP.LT.AND P2, PT, R4, c[0x0][0x17c], !P0 ;  /* 0x00005f0004007a0c */ /* 0x004fe40004741270 */
[----:B------:R-:W-:-:S04]  /*fd9e0*/  IADD3 R4, R3, c[0x0][0x198], RZ ;  /* 0x0000660003047a10 */ /* 0x000fc80007ffe0ff */
[C---:B------:R-:W-:Y:S02]  /*fd9f0*/  LEA R10, P6, R4.reuse, R0, 0x1 ;  /* 0x00000000040a7211 */ /* 0x040fe400078c08ff */
[C---:B------:R-:W-:Y:S02]  /*fda00*/  IADD3 R3, R4.reuse, c[0x0][0x198], RZ ;  /* 0x0000660004037a10 */ /* 0x040fe40007ffe0ff */
[----:B------:R-:W-:Y:S02]  /*fda10*/  LEA.HI.X.SX32 R11, R4, R2, 0x1, P6 ;  /* 0x00000002040b7211 */ /* 0x000fe400030f0eff */
[C---:B0-----:R-:W-:Y:S02]  /*fda20*/  LEA R28, P6, R3.reuse, R0, 0x1 ;  /* 0x00000000031c7211 */ /* 0x041fe400078c08ff */
[----:B------:R-:W-:Y:S02]  /*fda30*/  ISETP.LT.AND P4, PT, R24, c[0x0][0x17c], !P0 ;  /* 0x00005f0018007a0c */ /* 0x000fe40004781270 */
[C---:B------:R-:W-:Y:S01]  /*fda40*/  IADD3 R4, R3.reuse, c[0x0][0x198], RZ ;  /* 0x0000660003047a10 */ /* 0x040fe20007ffe0ff */
[----:B------:R-:W2:Y:S01]  /*fda50*/  LDL.LU R24, [R1+0x4224] ;  /* 0x0042240001187983 */ /* 0x000ea20000300800 */
[----:B------:R-:W-:-:S03]  /*fda60*/  LEA.HI.X.SX32 R29, R3, R2, 0x1, P6 ;  /* 0x00000002031d7211 */ /* 0x000fc600030f0eff */
[----:B------:R-:W4:Y:S04]  /*fda70*/  LDL.LU R3, [R1+0x421c] ;  /* 0x00421c0001037983 */ /* 0x000f280000300800 */
[----:B------:R0:W-:Y:S02]  /*fda80*/  @P3 STG.E.U16 [R10.64], R20 ;  /* 0x000000140a003986 */ /* 0x0001e4000c101504 */
[----:B0-----:R-:W-:-:S05]  /*fda90*/  PRMT R20, R20, 0x7632, R20 ;  /* 0x0000763214147816 */ /* 0x001fca0000000014 */
[----:B------:R0:W-:Y:S04]  /*fdaa0*/  @P5 STG.E.U16 [R28.64], R20 ;  /* 0x000000141c005986 */ /* 0x0001e8000c101504 */
[----:B0-----:R-:W2:Y:S01]  /*fdab0*/  LDL.LU R20, [R1+0x4220] ;  /* 0x0042200001147983 */ /* 0x001ea20000300800 */
[----:B------:R-:W-:-:S04]  /*fdac0*/  LEA R10, P6, R4, R0, 0x1 ;  /* 0x00000000040a7211 */ /* 0x000fc800078c08ff */
[----:B------:R-:W-:Y:S02]  /*fdad0*/  LEA.HI.X.SX32 R11, R4, R2, 0x1, P6 ;  /* 0x00000002040b7211 */ /* 0x000fe400030f0eff */
[----:B------:R-:W-:-:S03]  /*fdae0*/  PRMT R8, R7, 0x7632, R8 ;  /* 0x0000763207087816 */ /* 0x000fc60000000008 */
[----:B------:R0:W-:Y:S04]  /*fdaf0*/  @P2 STG.E.U16 [R10.64], R7 ;  /* 0x000000070a002986 */ /* 0x0001e8000c101504 */
[----:B0-----:R-:W2:Y:S01]  /*fdb00*/  LDL.LU.64 R10, [R1+0x42e0] ;  /* 0x0042e000010a7983 */ /* 0x001ea20000300a00 */
[----:B---3--:R-:W-:Y:S02]  /*fdb10*/  ISETP.LT.AND P5, PT, R6, c[0x0][0x17c], !P0 ;  /* 0x00005f0006007a0c */ /* 0x008fe400047a1270 */
[----:B----4-:R-:W-:Y:S02]  /*fdb20*/  ISETP.LT.AND P3, PT, R3, c[0x0][0x17c], !P0 ;  /* 0x00005f0003007a0c */ /* 0x010fe40004761270 */
[----:B------:R-:W-:-:S04]  /*fdb30*/  IADD3 R3, R4, c[0x0][0x198], RZ ;  /* 0x0000660004037a10 */ /* 0x000fc80007ffe0ff */
[C---:B------:R-:W-:Y:S02]  /*fdb40*/  LEA R28, P6, R3.reuse, R0, 0x1 ;  /* 0x00000000031c7211 */ /* 0x040fe400078c08ff */
[C---:B------:R-:W-:Y:S02]  /*fdb50*/  IADD3 R4, R3.reuse, c[0x0][0x198], RZ ;  /* 0x0000660003047a10 */ /* 0x040fe40007ffe0ff */
[----:B------:R-:W-:Y:S02]  /*fdb60*/  LEA.HI.X.SX32 R29, R3, R2, 0x1, P6 ;  /* 0x00000002031d7211 */ /* 0x000fe400030f0eff */
[C---:B------:R-:W-:Y:S02]  /*fdb70*/  LEA R6, P6, R4.reuse, R0, 0x1 ;  /* 0x0000000004067211 */ /* 0x040fe400078c08ff */
[C---:B------:R-:W-:Y:S02]  /*fdb80*/  IADD3 R3, R4.reuse, c[0x0][0x198], RZ ;  /* 0x0000660004037a10 */ /* 0x040fe40007ffe0ff */
[----:B------:R-:W-:-:S02]  /*fdb90*/  LEA.HI.X.SX32 R7, R4, R2, 0x1, P6 ;  /* 0x0000000204077211 */ /* 0x000fc400030f0eff */
[----:B------:R-:W3:Y:S01]  /*fdba0*/  LDL.LU R4, [R1+0x4228] ;  /* 0x0042280001047983 */ /* 0x000ee20000300800 */
[----:B--2---:R-:W-:-:S03]  /*fdbb0*/  ISETP.LT.AND P2, PT, R20, c[0x0][0x17c], !P0 ;  /* 0x00005f0014007a0c */ /* 0x004fc60004741270 */
[----:B------:R-:W2:Y:S04]  /*fdbc0*/  LDL.LU R20, [R1+0x4230] ;  /* 0x0042300001147983 */ /* 0x000ea80000300800 */
[----:B------:R0:W-:Y:S01]  /*fdbd0*/  @P1 STG.E.U16 [R28.64], R8 ;  /* 0x000000081c001986 */ /* 0x0001e2000c101504 */
[----:B------:R-:W-:-:S03]  /*fdbe0*/  ISETP.LT.AND P1, PT, R24, c[0x0][0x17c], !P0 ;  /* 0x00005f0018007a0c */ /* 0x000fc60004721270 */
[----:B------:R1:W-:Y:S01]  /*fdbf0*/  @P4 STG.E.U16 [R6.64], R25 ;  /* 0x0000001906004986 */ /* 0x0003e2000c101504 */
[C---:B0-----:R-:W-:Y:S02]  /*fdc00*/  LEA R28, P6, R3.reuse, R0, 0x1 ;  /* 0x00000000031c7211 */ /* 0x041fe400078c08ff */
[C---:B------:R-:W-:Y:S02]  /*fdc10*/  IADD3 R8, R3.reuse, c[0x0][0x198], RZ ;  /* 0x0000660003087a10 */ /* 0x040fe40007ffe0ff */
[----:B------:R-:W-:Y:S01]  /*fdc20*/  LEA.HI.X.SX32 R29, R3, R2, 0x1, P6 ;  /* 0x00000002031d7211 */ /* 0x000fe200030f0eff */
[----:B-1----:R-:W4:Y:S01]  /*fdc30*/  LDL.LU.64 R6, [R1+0x42d8] ;  /* 0x0042d80001067983 */ /* 0x002f220000300a00 */
[C---:B------:R-:W-:Y:S02]  /*fdc40*/  LEA R24, P6, R8.reuse, R0, 0x1 ;  /* 0x0000000008187211 */ /* 0x040fe400078c08ff */
[----:B------:R-:W-:Y:S02]  /*fdc50*/  PRMT R3, R25, 0x7632, R3 ;  /* 0x0000763219037816 */ /* 0x000fe40000000003 */
[----:B------:R-:W-:-:S03]  /*fdc60*/  LEA.HI.X.SX32 R25, R8, R2, 0x1, P6 ;  /* 0x0000000208197211 */ /* 0x000fc600030f0eff */
[----:B------:R-:W-:Y:S04]  /*fdc70*/  @P3 STG.E.U16 [R28.64], R3 ;  /* 0x000000031c003986 */ /* 0x000fe8000c101504 */
[----:B------:R0:W-:Y:S01]  /*fdc80*/  @P5 STG.E.U16 [R24.64], R5 ;  /* 0x0000000518005986 */ /* 0x0001e2000c101504 */
[----:B---3--:R-:W-:Y:S02]  /*fdc90*/  ISETP.LT.AND P4, PT, R4, c[0x0][0x17c], !P0 ;  /* 0x00005f0004007a0c */ /* 0x008fe40004781270 */
[----:B------:R-:W-:Y:S02]  /*fdca0*/  IADD3 R4, R8, c[0x0][0x198], RZ ;  /* 0x0000660008047a10 */ /* 0x000fe40007ffe0ff */
[----:B------:R-:W3:Y:S04]  /*fdcb0*/  LDL.LU R8, [R1+0x422c] ;  /* 0x00422c0001087983 */ /* 0x000ee80000300800 */
[----:B0-----:R-:W4:Y:S01]  /*fdcc0*/  LDL.LU R25, [R1+0x4234] ;  /* 0x0042340001197983 */ /* 0x001f220000300800 */
[----:B--2---:R-:W-:-:S03]  /*fdcd0*/  ISETP.LT.AND P5, PT, R20, c[0x0][0x17c], !P0 ;  /* 0x00005f0014007a0c */ /* 0x004fc600047a1270 */
[----:B------:R-:W2:Y:S01]  /*fdce0*/  LDL.LU R20, [R1+0x423c] ;  /* 0x00423c0001147983 */ /* 0x000ea20000300800 */
[C---:B------:R-:W-:Y:S02]  /*fdcf0*/  LEA R28, P6, R4.reuse, R0, 0x1 ;  /* 0x00000000041c7211 */ /* 0x040fe400078c08ff */
[C---:B------:R-:W-:Y:S02]  /*fdd00*/  IADD3 R3, R4.reuse, c[0x0][0x198], RZ ;  /* 0x0000660004037a10 */ /* 0x040fe40007ffe0ff */
[----:B------:R-:W-:Y:S02]  /*fdd10*/  LEA.HI.X.SX32 R29, R4, R2, 0x1, P6 ;  /* 0x00000002041d7211 */ /* 0x000fe400030f0eff */
[----:B------:R-:W-:Y:S02]  /*fdd20*/  LEA R4, P6, R3, R0, 0x1 ;  /* 0x0000000003047211 */ /* 0x000fe400078c08ff */
[----:B------:R-:W-:Y:S02]  /*fdd30*/  PRMT R12, R5, 0x7632, R12 ;  /* 0x00007632050c7816 */ /* 0x000fe4000000000c */
[----:B------:R-:W-:-:S03]  /*fdd40*/  LEA.HI.X.SX32 R5, R3, R2, 0x1, P6 ;  /* 0x0000000203057211 */ /* 0x000fc600030f0eff */
[----:B------:R0:W-:Y:S04]  /*fdd50*/  @P2 STG.E.U16 [R28.64], R12 ;  /* 0x0000000c1c002986 */ /* 0x0001e8000c101504 */
[----:B------:R1:W-:Y:S04]  /*fdd60*/  @P1 STG.E.U16 [R4.64], R9 ;  /* 0x0000000904001986 */ /* 0x0003e8000c101504 */
[----:B0-----:R-:W2:Y:S01]  /*fdd70*/  LDL.LU R29, [R1+0x4238] ;  /* 0x00423800011d7983 */ /* 0x001ea20000300800 */
[----:B-1----:R-:W-:-:S03]  /*fdd80*/  PRMT R4, R9, 0x7632, R4 ;  /* 0x0000763209047816 */ /* 0x002fc60000000004 */
[----:B------:R-:W2:Y:S04]  /*fdd90*/  LDL.LU R12, [R1+0x4240] ;  /* 0x00424000010c7983 */ /* 0x000ea80000300800 */
[----:B------:R-:W2:Y:S01]  /*fdda0*/  LDL.LU R28, [R1+0x4244] ;  /* 0x00424400011c7983 */ /* 0x000ea20000300800 */
[----:B------:R-:W-:Y:S02]  /*fddb0*/  PRMT R16, R26, 0x7632, R16 ;  /* 0x000076321a107816 */ /* 0x000fe40000000010 */
[----:B---3--:R-:W-:Y:S02]  /*fddc0*/  ISETP.LT.AND P3, PT, R8, c[0x0][0x17c], !P0 ;  /* 0x00005f0008007a0c */ /* 0x008fe40004761270 */
[----:B------:R-:W-:-:S04]  /*fddd0*/  IADD3 R8, R3, c[0x0][0x198], RZ ;  /* 0x0000660003087a10 */ /* 0x000fc80007ffe0ff */
[C---:B------:R-:W-:Y:S02]  /*fdde0*/  LEA R24, P6, R8.reuse, R0, 0x1 ;  /* 0x0000000008187211 */ /* 0x040fe400078c08ff */
[----:B----4-:R-:W-:Y:S02]  /*fddf0*/  ISETP.LT.AND P2, PT, R25, c[0x0][0x17c], !P0 ;  /* 0x00005f0019007a0c */ /* 0x010fe40004741270 */
[C---:B------:R-:W-:Y:S02]  /*fde00*/  LEA.HI.X.SX32 R25, R8.reuse, R2, 0x1, P6 ;  /* 0x0000000208197211 */ /* 0x040fe400030f0eff */
[----:B------:R-:W-:-:S03]  /*fde10*/  IADD3 R3, R8, c[0x0][0x198], RZ ;  /* 0x0000660008037a10 */ /* 0x000fc60007ffe0ff */
[----:B------:R0:W-:Y:S01]  /*fde20*/  @P4 STG.E.U16 [R24.64], R4 ;  /* 0x0000000418004986 */ /* 0x0001e2000c101504 */
[----:B--2---:R-:W-:-:S03]  /*fde30*/  ISETP.LT.AND P4, PT, R20, c[0x0][0x17c], !P0 ;  /* 0x00005f0014007a0c */ /* 0x004fc60004781270 */
[----:B------:R-:W2:Y:S01]  /*fde40*/  LDL.LU R20, [R1+0x424c] ;  /* 0x00424c0001147983 */ /* 0x000ea20000300800 */
[C---:B------:R-:W-:Y:S02]  /*fde50*/  LEA R8, P6, R3.reuse, R0, 0x1 ;  /* 0x0000000003087211 */ /* 0x040fe400078c08ff */
[C---:B------:R-:W-:Y:S02]  /*fde60*/  IADD3 R5, R3.reuse, c[0x0][0x198], RZ ;  /* 0x0000660003057a10 */ /* 0x040fe40007ffe0ff */
[----:B------:R-:W-:Y:S02]  /*fde70*/  LEA.HI.X.SX32 R9, R3, R2, 0x1, P6 ;  /* 0x0000000203097211 */ /* 0x000fe400030f0eff */
[C---:B0-----:R-:W-:Y:S02]  /*fde80*/  LEA R4, P6, R5.reuse, R0, 0x1 ;  /* 0x0000000005047211 */ /* 0x041fe400078c08ff */
[C---:B------:R-:W-:Y:S02]  /*fde90*/  IADD3 R3, R5.reuse, c[0x0][0x198], RZ ;  /* 0x0000660005037a10 */ /* 0x040fe40007ffe0ff */
[----:B------:R-:W-:Y:S01]  /*fdea0*/  LEA.HI.X.SX32 R5, R5, R2, 0x1, P6 ;  /* 0x0000000205057211 */ /* 0x000fe200030f0eff */
[----:B------:R0:W-:Y:S04]  /*fdeb0*/  @P3 STG.E.U16 [R8.64], R26 ;  /* 0x0000001a08003986 */ /* 0x0001e8000c101504 */
[----:B------:R1:W-:Y:S04]  /*fdec0*/  @P5 STG.E.U16 [R4.64], R16 ;  /* 0x0000001004005986 */ /* 0x0003e8000c101504 */
[----:B0-----:R-:W3:Y:S04]  /*fded0*/  LDL.LU R26, [R1+0x42d0] ;  /* 0x0042d000011a7983 */ /* 0x001ee80000300800 */
[----:B------:R-:W4:Y:S04]  /*fdee0*/  LDL.LU R25, [R1+0x4248] ;  /* 0x0042480001197983 */ /* 0x000f280000300800 */
[----:B-1----:R-:W3:Y:S01]  /*fdef0*/  LDL.LU R16, [R1+0x4258] ;  /* 0x0042580001107983 */ /* 0x002ee20000300800 */
[----:B------:R-:W-:-:S02]  /*fdf00*/  LEA R8, P6, R3, R0, 0x1 ;  /* 0x0000000003087211 */ /* 0x000fc400078c08ff */
[----:B------:R-:W-:Y:S01]  /*fdf10*/  ISETP.LT.AND P3, PT, R12, c[0x0][0x17c], !P0 ;  /* 0x00005f000c007a0c */ /* 0x000fe20004761270 */
[----:B------:R-:W4:Y:S01]  /*fdf20*/  LDL.LU R24, [R1+0x4254] ;  /* 0x0042540001187983 */ /* 0x000f220000300800 */
[C---:B------:R-:W-:Y:S02]  /*fdf30*/  LEA.HI.X.SX32 R9, R3.reuse, R2, 0x1, P6 ;  /* 0x0000000203097211 */ /* 0x040fe400030f0eff */
[----:B------:R-:W-:-:S03]  /*fdf40*/  IADD3 R12, R3, c[0x0][0x198], RZ ;  /* 0x00006600030c7a10 */ /* 0x000fc60007ffe0ff */
[----:B------:R0:W-:Y:S01]  /*fdf50*/  @P2 STG.E.U16 [R8.64], R13 ;  /* 0x0000000d08002986 */ /* 0x0001e2000c101504 */
[----:B------:R-:W-:Y:S02]  /*fdf60*/  ISETP.LT.AND P1, PT, R29, c[0x0][0x17c], !P0 ;  /* 0x00005f001d007a0c */ /* 0x000fe40004721270 */
[C---:B------:R-:W-:Y:S02]  /*fdf70*/  LEA R4, P6, R12.reuse, R0, 0x1 ;  /* 0x000000000c047211 */ /* 0x040fe400078c08ff */
[C---:B------:R-:W-:Y:S02]  /*fdf80*/  IADD3 R3, R12.reuse, c[0x0][0x198], RZ ;  /* 0x000066000c037a10 */ /* 0x040fe40007ffe0ff */
[----:B------:R-:W-:Y:S02]  /*fdf90*/  LEA.HI.X.SX32 R5, R12, R2, 0x1, P6 ;  /* 0x000000020c057211 */ /* 0x000fe400030f0eff */
[----:B0-----:R-:W-:Y:S02]  /*fdfa0*/  LEA R8, P6, R3, R0, 0x1 ;  /* 0x0000000003087211 */ /* 0x001fe400078c08ff */
[----:B------:R-:W-:-:S02]  /*fdfb0*/  PRMT R13, R13, 0x7632, R13 ;  /* 0x000076320d0d7816 */ /* 0x000fc4000000000d */
[----:B------:R-:W-:-:S03]  /*fdfc0*/  LEA.HI.X.SX32 R9, R3, R2, 0x1, P6 ;  /* 0x0000000203097211 */ /* 0x000fc600030f0eff */
[----:B------:R0:W-:Y:S04]  /*fdfd0*/  @P1 STG.E.U16 [R4.64], R13 ;  /* 0x0000000d04001986 */ /* 0x0001e8000c101504 */
[----:B------:R1:W-:Y:S01]  /*fdfe0*/  @P4 STG.E.U16 [R8.64], R17 ;  /* 0x0000001108004986 */ /* 0x0003e2000c101504 */
[----:B--2---:R-:W-:-:S03]  /*fdff0*/  ISETP.LT.AND P2, PT, R20, c[0x0][0x17c], !P0 ;  /* 0x00005f0014007a0c */ /* 0x004fc60004741270 */
[----:B------:R-:W2:Y:S04]  /*fe000*/  LDL.LU R20, [R1+0x4264] ;  /* 0x0042640001147983 */ /* 0x000ea80000300800 */
[----:B------:R-:W2:Y:S01]  /*fe010*/  LDL.LU R29, [R1+0x28] ;  /* 0x00002800011d7983 */ /* 0x000ea20000300800 */
[----:B---3--:R-:W-:-:S03]  /*fe020*/  ISETP.LT.AND P4, PT, R16, c[0x0][0x17c], !P0 ;  /* 0x00005f0010007a0c */ /* 0x008fc60004781270 */
[----:B------:R-:W3:Y:S01]  /*fe030*/  LDL.LU R16, [R1+0x4260] ;  /* 0x0042600001107983 */ /* 0x000ee20000300800 */
[----:B------:R-:W-:-:S04]  /*fe040*/  IADD3 R12, R3, c[0x0][0x198], RZ ;  /* 0x00006600030c7a10 */ /* 0x000fc80007ffe0ff */
[C---:B0-----:R-:W-:Y:S02]  /*fe050*/  LEA R4, P6, R12.reuse, R0, 0x1 ;  /* 0x000000000c047211 */ /* 0x041fe400078c08ff */
[----:B-1----:R-:W-:Y:S02]  /*fe060*/  PRMT R17, R17, 0x7632, R17 ;  /* 0x0000763211117816 */ /* 0x002fe40000000011 */
[----:B------:R-:W-:Y:S02]  /*fe070*/  LEA.HI.X.SX32 R5, R12, R2, 0x1, P6 ;  /* 0x000000020c057211 */ /* 0x000fe400030f0eff */
[----:B------:R-:W-:Y:S02]  /*fe080*/  ISETP.LT.AND P5, PT, R28, c[0x0][0x17c], !P0 ;  /* 0x00005f001c007a0c */ /* 0x000fe400047a1270 */
[----:B------:R-:W-:Y:S01]  /*fe090*/  IADD3 R3, R12, c[0x0][0x198], RZ ;  /* 0x000066000c037a10 */ /* 0x000fe20007ffe0ff */
[----:B------:R0:W-:Y:S03]  /*fe0a0*/  @P3 STG.E.U16 [R4.64], R17 ;  /* 0x0000001104003986 */ /* 0x0001e6000c101504 */
[----:B------:R-:W-:-:S04]  /*fe0b0*/  LEA R8, P6, R3, R0, 0x1 ;  /* 0x0000000003087211 */ /* 0x000fc800078c08ff */
[----:B------:R-:W-:Y:S01]  /*fe0c0*/  LEA.HI.X.SX32 R9, R3, R2, 0x1, P6 ;  /* 0x0000000203097211 */ /* 0x000fe200030f0eff */
[----:B0-----:R-:W3:Y:S01]  /*fe0d0*/  LDL.LU R17, [R1+0x426c] ;  /* 0x00426c0001117983 */ /* 0x001ee20000300800 */
[----:B----4-:R-:W-:-:S03]  /*fe0e0*/  ISETP.LT.AND P3, PT, R24, c[0x0][0x17c], !P0 ;  /* 0x00005f0018007a0c */ /* 0x010fc60004761270 */
[----:B------:R0:W-:Y:S04]  /*fe0f0*/  @P5 STG.E.U16 [R8.64], R21 ;  /* 0x0000001508005986 */ /* 0x0001e8000c101504 */
[----:B------:R-:W4:Y:S01]  /*fe100*/  LDL.LU R24, [R1+0x4268] ;  /* 0x0042680001187983 */ /* 0x000f220000300800 */
[----:B------:R-:W-:-:S04]  /*fe110*/  IADD3 R12, R3, c[0x0][0x198], RZ ;  /* 0x00006600030c7a10 */ /* 0x000fc80007ffe0ff */
[C---:B------:R-:W-:Y:S02]  /*fe120*/  LEA R4, P6, R12.reuse, R0, 0x1 ;  /* 0x000000000c047211 */ /* 0x040fe400078c08ff */
[----:B0-----:R-:W-:Y:S02]  /*fe130*/  PRMT R21, R21, 0x7632, R21 ;  /* 0x0000763215157816 */ /* 0x001fe40000000015 */
[----:B------:R-:W-:-:S05]  /*fe140*/  LEA.HI.X.SX32 R5, R12, R2, 0x1, P6 ;  /* 0x000000020c057211 */ /* 0x000fca00030f0eff */
[----:B------:R0:W-:Y:S01]  /*fe150*/  @P2 STG.E.U16 [R4.64], R21 ;  /* 0x0000001504002986 */ /* 0x0001e2000c101504 */
[----:B--2---:R-:W-:-:S03]  /*fe160*/  ISETP.LT.AND P5, PT, R20, c[0x0][0x17c], !P0 ;  /* 0x00005f0014007a0c */ /* 0x004fc600047a1270 */
[----:B------:R-:W2:Y:S01]  /*fe170*/  LDL.LU R20, [R1+0x4274] ;  /* 0x0042740001147983 */ /* 0x000ea20000300800 */
[----:B---3--:R-:W-:-:S03]  /*fe180*/  ISETP.LT.AND P2, PT, R16, c[0x0][0x17c], !P0 ;  /* 0x00005f0010007a0c */ /* 0x008fc60004741270 */
[----:B------:R-:W3:Y:S01]  /*fe190*/  LDL.LU R16, [R1+0x4270] ;  /* 0x0042700001107983 */ /* 0x000ee20000300800 */
[----:B------:R-:W-:Y:S02]  /*fe1a0*/  IADD3 R3, R12, c[0x0][0x198], RZ ;  /* 0x000066000c037a10 */ /* 0x000fe40007ffe0ff */
[----:B------:R-:W-:Y:S01]  /*fe1b0*/  ISETP.LT.AND P1, PT, R25, c[0x0][0x17c], !P0 ;  /* 0x00005f0019007a0c */ /* 0x000fe20004721270 */
[----:B0-----:R-:W4:Y:S01]  /*fe1c0*/  LDL.LU R21, [R1+0x427c] ;  /* 0x00427c0001157983 */ /* 0x001f220000300800 */
[C---:B------:R-:W-:Y:S02]  /*fe1d0*/  LEA R8, P6, R3.reuse, R0, 0x1 ;  /* 0x0000000003087211 */ /* 0x040fe400078c08ff */
[C---:B------:R-:W-:Y:S02]  /*fe1e0*/  IADD3 R12, R3.reuse, c[0x0][0x198], RZ ;  /* 0x00006600030c7a10 */ /* 0x040fe40007ffe0ff */
[----:B------:R-:W-:Y:S02]  /*fe1f0*/  LEA.HI.X.SX32 R9, R3, R2, 0x1, P6 ;  /* 0x0000000203097211 */ /* 0x000fe400030f0eff */
[----:B------:R-:W-:-:S02]  /*fe200*/  LEA R4, P6, R12, R0, 0x1 ;  /* 0x000000000c047211 */ /* 0x000fc400078c08ff */
[----:B------:R-:W-:Y:S02]  /*fe210*/  PRMT R13, R29, 0x7632, R13 ;  /* 0x000076321d0d7816 */ /* 0x000fe4000000000d */
[C---:B------:R-:W-:Y:S02]  /*fe220*/  LEA.HI.X.SX32 R5, R12.reuse, R2, 0x1, P6 ;  /* 0x000000020c057211 */ /* 0x040fe400030f0eff */
[----:B------:R-:W-:Y:S01]  /*fe230*/  IADD3 R3, R12, c[0x0][0x198], RZ ;  /* 0x000066000c037a10 */ /* 0x000fe20007ffe0ff */
[----:B------:R0:W-:Y:S04]  /*fe240*/  @P1 STG.E.U16 [R8.64], R29 ;  /* 0x0000001d08001986 */ /* 0x0001e8000c101504 */
[----:B------:R1:W-:Y:S01]  /*fe250*/  @P4 STG.E.U16 [R4.64], R13 ;  /* 0x0000000d04004986 */ /* 0x0003e2000c101504 */
[----:B------:R-:W-:-:S03]  /*fe260*/  ISETP.LT.AND P1, PT, R17, c[0x0][0x17c], !P0 ;  /* 0x00005f0011007a0c */ /* 0x000fc60004721270 */
[----:B------:R-:W4:Y:S01]  /*fe270*/  LDL.LU R17, [R1+0x4278] ;  /* 0x0042780001117983 */ /* 0x000f220000300800 */
[----:B0-----:R-:W-:-:S03]  /*fe280*/  LEA R8, P6, R3, R0, 0x1 ;  /* 0x0000000003087211 */ /* 0x001fc600078c08ff */
[----:B-1----:R-:W4:Y:S01]  /*fe290*/  LDL.LU R13, [R1+0x4284] ;  /* 0x00428400010d7983 */ /* 0x002f220000300800 */
[----:B------:R-:W-:-:S05]  /*fe2a0*/  LEA.HI.X.SX32 R9, R3, R2, 0x1, P6 ;  /* 0x0000000203097211 */ /* 0x000fca00030f0eff */
[----:B------:R0:W-:Y:S01]  /*fe2b0*/  @P3 STG.E.U16 [R8.64], R26 ;  /* 0x0000001a08003986 */ /* 0x0001e2000c101504 */
[----:B------:R-:W-:-:S04]  /*fe2c0*/  IADD3 R12, R3, c[0x0][0x198], RZ ;  /* 0x00006600030c7a10 */ /* 0x000fc80007ffe0ff */
[----:B------:R-:W-:-:S04]  /*fe2d0*/  LEA R4, P6, R12, R0, 0x1 ;  /* 0x000000000c047211 */ /* 0x000fc800078c08ff */
[----:B------:R-:W-:Y:S02]  /*fe2e0*/  LEA.HI.X.SX32 R5, R12, R2, 0x1, P6 ;  /* 0x000000020c057211 */ /* 0x000fe400030f0eff */
[----:B0-----:R-:W-:-:S05]  /*fe2f0*/  PRMT R26, R26, 0x7632, R26 ;  /* 0x000076321a1a7816 */ /* 0x001fca000000001a */
[----:B------:R0:W-:Y:S01]  /*fe300*/  @P5 STG.E.U16 [R4.64], R26 ;  /* 0x0000001a04005986 */ /* 0x0001e2000c101504 */
[----:B--2---:R-:W-:-:S03]  /*fe310*/  ISETP.LT.AND P3, PT, R20, c[0x0][0x17c], !P0 ;  /* 0x00005f0014007a0c */ /* 0x004fc60004761270 */
[----:B------:R-:W2:Y:S01]  /*fe320*/  LDL.LU R20, [R1+0x4280] ;  /* 0x0042800001147983 */ /* 0x000ea20000300800 */
[----:B---3--:R-:W-:-:S03]  /*fe330*/  ISETP.LT.AND P5, PT, R16, c[0x0][0x17c], !P0 ;  /* 0x00005f0010007a0c */ /* 0x008fc600047a1270 */
[----:B------:R-:W3:Y:S01]  /*fe340*/  LDL.LU R16, [R1+0x428c] ;  /* 0x00428c0001107983 */ /* 0x000ee20000300800 */
[----:B------:R-:W-:-:S04]  /*fe350*/  IADD3 R3, R12, c[0x0][0x198], RZ ;  /* 0x000066000c037a10 */ /* 0x000fc80007ffe0ff */
[C---:B------:R-:W-:Y:S02]  /*fe360*/  LEA R8, P6, R3.reuse, R0, 0x1 ;  /* 0x0000000003087211 */ /* 0x040fe400078c08ff */
[C---:B------:R-:W-:Y:S02]  /*fe370*/  IADD3 R12, R3.reuse, c[0x0][0x198], RZ ;  /* 0x00006600030c7a10 */ /* 0x040fe40007ffe0ff */
[----:B------:R-:W-:Y:S02]  /*fe380*/  LEA.HI.X.SX32 R9, R3, R2, 0x1, P6 ;  /* 0x0000000203097211 */ /* 0x000fe400030f0eff */
[----:B0-----:R-:W-:Y:S02]  /*fe390*/  LEA R4, P6, R12, R0, 0x1 ;  /* 0x000000000c047211 */ /* 0x001fe400078c08ff */
[----:B----4-:R-:W-:Y:S02]  /*fe3a0*/  ISETP.LT.AND P4, PT, R24, c[0x0][0x17c], !P0 ;  /* 0x00005f0018007a0c */ /* 0x010fe40004781270 */
[C---:B------:R-:W-:Y:S01]  /*fe3b0*/  IADD3 R3, R12.reuse, c[0x0][0x198], RZ ;  /* 0x000066000c037a10 */ /* 0x040fe20007ffe0ff */
[----:B------:R0:W-:Y:S01]  /*fe3c0*/  @P2 STG.E.U16 [R8.64], R6 ;  /* 0x0000000608002986 */ /* 0x0001e2000c101504 */
[----:B------:R-:W-:-:S02]  /*fe3d0*/  LEA.HI.X.SX32 R5, R12, R2, 0x1, P6 ;  /* 0x000000020c057211 */ /* 0x000fc400030f0eff */
[----:B------:R-:W-:Y:S02]  /*fe3e0*/  PRMT R12, R6, 0x7632, R12 ;  /* 0x00007632060c7816 */ /* 0x000fe4000000000c */
[C---:B0-----:R-:W-:Y:S02]  /*fe3f0*/  LEA R8, P6, R3.reuse, R0, 0x1 ;  /* 0x0000000003087211 */ /* 0x041fe400078c08ff */
[C---:B------:R-:W-:Y:S02]  /*fe400*/  IADD3 R6, R3.reuse, c[0x0][0x198], RZ ;  /* 0x0000660003067a10 */ /* 0x040fe40007ffe0ff */
[----:B------:R-:W-:Y:S01]  /*fe410*/  LEA.HI.X.SX32 R9, R3, R2, 0x1, P6 ;  /* 0x0000000203097211 */ /* 0x000fe200030f0eff */
[----:B------:R0:W-:Y:S01]  /*fe420*/  @P1 STG.E.U16 [R4.64], R12 ;  /* 0x0000000c04001986 */ /* 0x0001e2000c101504 */
[----:B------:R-:W-:Y:S02]  /*fe430*/  ISETP.LT.AND P2, PT, R21, c[0x0][0x17c], !P0 ;  /* 0x00005f0015007a0c */ /* 0x000fe40004741270 */
[----:B------:R-:W-:Y:S01]  /*fe440*/  ISETP.LT.AND P1, PT, R17, c[0x0][0x17c], !P0 ;  /* 0x00005f0011007a0c */ /* 0x000fe20004721270 */
[----:B------:R-:W4:Y:S04]  /*fe450*/  LDL.LU R21, [R1+0x4288] ;  /* 0x0042880001157983 */ /* 0x000f280000300800 */
[----:B------:R1:W-:Y:S01]  /*fe460*/  @P4 STG.E.U16 [R8.64], R10 ;  /* 0x0000000a08004986 */ /* 0x0003e2000c101504 */
[----:B------:R-:W-:-:S03]  /*fe470*/  ISETP.LT.AND P4, PT, R13, c[0x0][0x17c], !P0 ;  /* 0x00005f000d007a0c */ /* 0x000fc60004781270 */
[----:B------:R-:W4:Y:S01]  /*fe480*/  LDL.LU R17, [R1+0x4294] ;  /* 0x0042940001117983 */ /* 0x000f220000300800 */
[----:B0-----:R-:W-:-:S03]  /*fe490*/  LEA R4, P6, R6, R0, 0x1 ;  /* 0x0000000006047211 */ /* 0x001fc600078c08ff */
[----:B------:R-:W4:Y:S01]  /*fe4a0*/  LDL.LU R13, [R1+0x4290] ;  /* 0x00429000010d7983 */ /* 0x000f220000300800 */
[----:B------:R-:W-:Y:S02]  /*fe4b0*/  LEA.HI.X.SX32 R5, R6, R2, 0x1, P6 ;  /* 0x0000000206057211 */ /* 0x000fe400030f0eff */
[----:B-1----:R-:W-:-:S05]  /*fe4c0*/  PRMT R10, R10, 0x7632, R10 ;  /* 0x000076320a0a7816 */ /* 0x002fca000000000a */
[----:B------:R0:W-:Y:S01]  /*fe4d0*/  @P3 STG.E.U16 [R4.64], R10 ;  /* 0x0000000a04003986 */ /* 0x0001e2000c101504 */
[----:B------:R-:W-:-:S04]  /*fe4e0*/  IADD3 R3, R6, c[0x0][0x198], RZ ;  /* 0x0000660006037a10 */ /* 0x000fc80007ffe0ff */
[----:B------:R-:W-:-:S04]  /*fe4f0*/  LEA R8, P6, R3, R0, 0x1 ;  /* 0x0000000003087211 */ /* 0x000fc800078c08ff */
[----:B------:R-:W-:Y:S02]  /*fe500*/  LEA.HI.X.SX32 R9, R3, R2, 0x1, P6 ;  /* 0x0000000203097211 */ /* 0x000fe400030f0eff */
[----:B0-----:R-:W-:-:S03]  /*fe510*/  PRMT R10, R27, 0x7632, R10 ;  /* 0x000076321b0a7816 */ /* 0x001fc6000000000a */
[----:B------:R0:W-:Y:S01]  /*fe520*/  @P5 STG.E.U16 [R8.64], R27 ;  /* 0x0000001b08005986 */ /* 0x0001e2000c101504 */
[----:B--2---:R-:W-:-:S03]  /*fe530*/  ISETP.LT.AND P3, PT, R20, c[0x0][0x17c], !P0 ;  /* 0x00005f0014007a0c */ /* 0x004fc60004761270 */
[----:B------:R-:W2:Y:S04]  /*fe540*/  LDL.LU R20, [R1+0x429c] ;  /* 0x00429c0001147983 */ /* 0x000ea80000300800 */
[----:B0-----:R-:W2:Y:S01]  /*fe550*/  LDL.LU R27, [R1+0x42cc] ;  /* 0x0042cc00011b7983 */ /* 0x001ea20000300800 */
[----:B---3--:R-:W-:-:S03]  /*fe560*/  ISETP.LT.AND P5, PT, R16, c[0x0][0x17c], !P0 ;  /* 0x00005f0010007a0c */ /* 0x008fc600047a1270 */
[----:B------:R-:W3:Y:S01]  /*fe570*/  LDL.LU R16, [R1+0x4298] ;  /* 0x0042980001107983 */ /* 0x000ee20000300800 */
[----:B------:R-:W-:-:S03]  /*fe580*/  IADD3 R6, R3, c[0x0][0x198], RZ ;  /* 0x0000660003067a10 */ /* 0x000fc60007ffe0ff */
[----:B------:R-:W3:Y:S01]  /*fe590*/  LDL.LU R12, [R1+0x42a0] ;  /* 0x0042a000010c7983 */ /* 0x000ee20000300800 */
[C---:B------:R-:W-:Y:S02]  /*fe5a0*/  LEA R4, P6, R6.reuse, R0, 0x1 ;  /* 0x0000000006047211 */ /* 0x040fe400078c08ff */
[C---:B------:R-:W-:Y:S02]  /*fe5b0*/  IADD3 R3, R6.reuse, c[0x0][0x198], RZ ;  /* 0x0000660006037a10 */ /* 0x040fe40007ffe0ff */
[----:B------:R-:W-:Y:S02]  /*fe5c0*/  LEA.HI.X.SX32 R5, R6, R2, 0x1, P6 ;  /* 0x0000000206057211 */ /* 0x000fe400030f0eff */
[C---:B------:R-:W-:Y:S02]  /*fe5d0*/  LEA R8, P6, R3.reuse, R0, 0x1 ;  /* 0x0000000003087211 */ /* 0x040fe400078c08ff */
[C---:B------:R-:W-:Y:S01]  /*fe5e0*/  IADD3 R6, R3.reuse, c[0x0][0x198], RZ ;  /* 0x0000660003067a10 */ /* 0x040fe20007ffe0ff */
[----:B------:R0:W-:Y:S01]  /*fe5f0*/  @P2 STG.E.U16 [R4.64], R10 ;  /* 0x0000000a04002986 */ /* 0x0001e2000c101504 */
[----:B------:R-:W-:-:S02]  /*fe600*/  LEA.HI.X.SX32 R9, R3, R2, 0x1, P6 ;  /* 0x0000000203097211 */ /* 0x000fc400030f0eff */
[----:B------:R-:W-:-:S03]  /*fe610*/  IADD3 R3, R6, c[0x0][0x198], RZ ;  /* 0x0000660006037a10 */ /* 0x000fc60007ffe0ff */
[----:B------:R1:W-:Y:S01]  /*fe620*/  @P1 STG.E.U16 [R8.64], R14 ;  /* 0x0000000e08001986 */ /* 0x0003e2000c101504 */
[----:B0-----:R-:W-:-:S03]  /*fe630*/  LEA R4, P6, R6, R0, 0x1 ;  /* 0x0000000006047211 */ /* 0x001fc600078c08ff */
[----:B------:R-:W3:Y:S01]  /*fe640*/  LDL.LU R10, [R1+0x42a4] ;  /* 0x0042a400010a7983 */ /* 0x000ee20000300800 */
[----:B------:R-:W-:-:S03]  /*fe650*/  LEA.HI.X.SX32 R5, R6, R2, 0x1, P6 ;  /* 0x0000000206057211 */ /* 0x000fc600030f0eff */
[----:B------:R-:W3:Y:S01]  /*fe660*/  LDL.LU R29, [R1+0x2c] ;  /* 0x00002c00011d7983 */ /* 0x000ee20000300800 */
[----:B-1----:R-:W-:Y:S02]  /*fe670*/  PRMT R14, R14, 0x7632, R14 ;  /* 0x000076320e0e7816 */ /* 0x002fe4000000000e */
[----:B------:R-:W-:-:S03]  /*fe680*/  LEA R8, P6, R3, R0, 0x1 ;  /* 0x0000000003087211 */ /* 0x000fc600078c08ff */
[----:B------:R0:W-:Y:S01]  /*fe690*/  @P4 STG.E.U16 [R4.64], R14 ;  /* 0x0000000e04004986 */ /* 0x0001e2000c101504 */
[----:B------:R-:W-:Y:S02]  /*fe6a0*/  LEA.HI.X.SX32 R9, R3, R2, 0x1, P6 ;  /* 0x0000000203097211 */ /* 0x000fe400030f0eff */
[----:B----4-:R-:W-:Y:S02]  /*fe6b0*/  ISETP.LT.AND P4, PT, R13, c[0x0][0x17c], !P0 ;  /* 0x00005f000d007a0c */ /* 0x010fe40004781270 */
[----:B------:R-:W4:Y:S01]  /*fe6c0*/  LDL.LU R13, [R1+0x42ac] ;  /* 0x0042ac00010d7983 */ /* 0x000f220000300800 */
[----:B------:R-:W-:-:S03]  /*fe6d0*/  ISETP.LT.AND P1, PT, R17, c[0x0][0x17c], !P0 ;  /* 0x00005f0011007a0c */ /* 0x000fc60004721270 */
[----:B------:R1:W-:Y:S04]  /*fe6e0*/  @P3 STG.E.U16 [R8.64], R18 ;  /* 0x0000001208003986 */ /* 0x0003e8000c101504 */
[----:B------:R-:W4:Y:S01]  /*fe6f0*/  LDL.LU R17, [R1+0x42b0] ;  /* 0x0042b00001117983 */ /* 0x000f220000300800 */
[----:B------:R-:W-:-:S04]  /*fe700*/  IADD3 R6, R3, c[0x0][0x198], RZ ;  /* 0x0000660003067a10 */ /* 0x000fc80007ffe0ff */
[----:B0-----:R-:W-:Y:S02]  /*fe710*/  LEA R4, P6, R6, R0, 0x1 ;  /* 0x0000000006047211 */ /* 0x001fe400078c08ff */
[----:B-1----:R-:W-:Y:S02]  /*fe720*/  PRMT R18, R18, 0x7632, R18 ;  /* 0x0000763212127816 */ /* 0x002fe40000000012 */
[----:B------:R-:W-:-:S05]  /*fe730*/  LEA.HI.X.SX32 R5, R6, R2, 0x1, P6 ;  /* 0x0000000206057211 */ /* 0x000fca00030f0eff */
[----:B------:R0:W-:Y:S01]  /*fe740*/  @P5 STG.E.U16 [R4.64], R18 ;  /* 0x0000001204005986 */ /* 0x0001e2000c101504 */
[----:B--2---:R-:W-:-:S03]  /*fe750*/  ISETP.LT.AND P3, PT, R20, c[0x0][0x17c], !P0 ;  /* 0x00005f0014007a0c */ /* 0x004fc60004761270 */
[----:B------:R-:W2:Y:S04]  /*fe760*/  LDL.LU R20, [R1+0x42b8] ;  /* 0x0042b80001147983 */ /* 0x000ea80000300800 */
[----:B0-----:R-:W2:Y:S01]  /*fe770*/  LDL.LU R18, [R1+0x42bc] ;  /* 0x0042bc0001127983 */ /* 0x001ea20000300800 */
[----:B---3--:R-:W-:-:S03]  /*fe780*/  ISETP.LT.AND P5, PT, R16, c[0x0][0x17c], !P0 ;  /* 0x00005f0010007a0c */ /* 0x008fc600047a1270 */
[----:B------:R-:W3:Y:S01]  /*fe790*/  LDL.LU R16, [R1+0x42c4] ;  /* 0x0042c40001107983 */ /* 0x000ee20000300800 */
[----:B------:R-:W-:Y:S02]  /*fe7a0*/  ISETP.LT.AND P2, PT, R21, c[0x0][0x17c], !P0 ;  /* 0x00005f0015007a0c */ /* 0x000fe40004741270 */
        /* <DEDUP_REMOVED lines=8> */
[C---:B------:R-:W-:Y:S02]  /*fe830*/  IADD3 R6, R3.reuse, c[0x0][0x198], RZ ;  /* 0x0000660003067a10 */ /* 0x040fe40007ffe0ff */
[----:B------:R-:W-:Y:S02]  /*fe840*/  ISETP.LT.AND P2, PT, R12, c[0x0][0x17c], !P0 ;  /* 0x00005f000c007a0c */ /* 0x000fe40004741270 */
[----:B------:R-:W3:Y:S04]  /*fe850*/  LDL.LU R12, [R1+0x42c8] ;  /* 0x0042c800010c7983 */ /* 0x000ee80000300800 */
[----:B------:R-:W3:Y:S01]  /*fe860*/  LDL.LU R21, [R1+0x42c0] ;  /* 0x0042c00001157983 */ /* 0x000ee20000300800 */
[----:B0-----:R-:W-:Y:S02]  /*fe870*/  PRMT R22, R22, 0x7632, R22 ;  /* 0x0000763216167816 */ /* 0x001fe40000000016 */
[----:B------:R-:W-:-:S03]  /*fe880*/  LEA R8, P6, R3, R0, 0x1 ;  /* 0x0000000003087211 */ /* 0x000fc600078c08ff */
[----:B------:R0:W-:Y:S01]  /*fe890*/  @P1 STG.E.U16 [R4.64], R22 ;  /* 0x0000001604001986 */ /* 0x0001e2000c101504 */
[----:B------:R-:W-:Y:S02]  /*fe8a0*/  LEA.HI.X.SX32 R9, R3, R2, 0x1, P6 ;  /* 0x0000000203097211 */ /* 0x000fe400030f0eff */
[----:B------:R-:W-:Y:S02]  /*fe8b0*/  ISETP.LT.AND P1, PT, R10, c[0x0][0x17c], !P0 ;  /* 0x00005f000a007a0c */ /* 0x000fe40004721270 */
[C---:B------:R-:W-:Y:S01]  /*fe8c0*/  IADD3 R10, R6.reuse, c[0x0][0x198], RZ ;  /* 0x00006600060a7a10 */ /* 0x040fe20007ffe0ff */
[----:B------:R1:W-:Y:S01]  /*fe8d0*/  @P4 STG.E.U16 [R8.64], R29 ;  /* 0x0000001d08004986 */ /* 0x0003e2000c101504 */
[----:B------:R-:W-:Y:S02]  /*fe8e0*/  PRMT R3, R29, 0x7632, R3 ;  /* 0x000076321d037816 */ /* 0x000fe40000000003 */
[----:B0-----:R-:W-:Y:S01]  /*fe8f0*/  LEA R4, P6, R6, R0, 0x1 ;  /* 0x0000000006047211 */ /* 0x001fe200078c08ff */
[----:B------:R-:W3:Y:S01]  /*fe900*/  LDL.LU R22, [R1+0x42b4] ;  /* 0x0042b40001167983 */ /* 0x000ee20000300800 */
[----:B----4-:R-:W-:-:S02]  /*fe910*/  ISETP.LT.AND P4, PT, R13, c[0x0][0x17c], !P0 ;  /* 0x00005f000d007a0c */ /* 0x010fc40004781270 */
[----:B------:R-:W-:Y:S02]  /*fe920*/  LEA.HI.X.SX32 R5, R6, R2, 0x1, P6 ;  /* 0x0000000206057211 */ /* 0x000fe400030f0eff */
[C---:B-1----:R-:W-:Y:S02]  /*fe930*/  LEA R8, P6, R10.reuse, R0, 0x1 ;  /* 0x000000000a087211 */ /* 0x042fe400078c08ff */
[C---:B------:R-:W-:Y:S01]  /*fe940*/  IADD3 R13, R10.reuse, c[0x0][0x198], RZ ;  /* 0x000066000a0d7a10 */ /* 0x040fe20007ffe0ff */
[----:B------:R0:W-:Y:S01]  /*fe950*/  @P3 STG.E.U16 [R4.64], R3 ;  /* 0x0000000304003986 */ /* 0x0001e2000c101504 */
[----:B------:R-:W-:Y:S02]  /*fe960*/  LEA.HI.X.SX32 R9, R10, R2, 0x1, P6 ;  /* 0x000000020a097211 */ /* 0x000fe400030f0eff */
[----:B------:R-:W-:Y:S02]  /*fe970*/  ISETP.LT.AND P3, PT, R17, c[0x0][0x17c], !P0 ;  /* 0x00005f0011007a0c */ /* 0x000fe40004761270 */
[----:B0-----:R-:W-:-:S04]  /*fe980*/  LEA R4, P6, R13, R0, 0x1 ;  /* 0x000000000d047211 */ /* 0x001fc800078c08ff */
[C---:B------:R-:W-:Y:S02]  /*fe990*/  LEA.HI.X.SX32 R5, R13.reuse, R2, 0x1, P6 ;  /* 0x000000020d057211 */ /* 0x040fe400030f0eff */
[----:B------:R-:W-:Y:S01]  /*fe9a0*/  IADD3 R17, R13, c[0x0][0x198], RZ ;  /* 0x000066000d117a10 */ /* 0x000fe20007ffe0ff */
[----:B------:R0:W-:Y:S01]  /*fe9b0*/  @P5 STG.E.U16 [R8.64], R27 ;  /* 0x0000001b08005986 */ /* 0x0001e2000c101504 */
[----:B------:R-:W-:Y:S02]  /*fe9c0*/  PRMT R10, R27, 0x7632, R10 ;  /* 0x000076321b0a7816 */ /* 0x000fe4000000000a */
[----:B------:R-:W-:-:S03]  /*fe9d0*/  IADD3 R13, R17, c[0x0][0x198], RZ ;  /* 0x00006600110d7a10 */ /* 0x000fc60007ffe0ff */
[----:B------:R1:W-:Y:S01]  /*fe9e0*/  @P2 STG.E.U16 [R4.64], R10 ;  /* 0x0000000a04002986 */ /* 0x0003e2000c101504 */
[----:B0-----:R-:W-:-:S04]  /*fe9f0*/  LEA R8, P5, R17, R0, 0x1 ;  /* 0x0000000011087211 */ /* 0x001fc800078a08ff */
[----:B------:R-:W-:Y:S02]  /*fea00*/  LEA.HI.X.SX32 R9, R17, R2, 0x1, P5 ;  /* 0x0000000211097211 */ /* 0x000fe400028f0eff */
[----:B-1----:R-:W-:Y:S02]  /*fea10*/  LEA R4, P5, R13, R0, 0x1 ;  /* 0x000000000d047211 */ /* 0x002fe400078a08ff */
[----:B------:R-:W-:Y:S02]  /*fea20*/  PRMT R14, R7, 0x7632, R14 ;  /* 0x00007632070e7816 */ /* 0x000fe4000000000e */
[----:B------:R-:W-:Y:S01]  /*fea30*/  LEA.HI.X.SX32 R5, R13, R2, 0x1, P5 ;  /* 0x000000020d057211 */ /* 0x000fe200028f0eff */
[----:B------:R-:W-:Y:S04]  /*fea40*/  @P1 STG.E.U16 [R8.64], R7 ;  /* 0x0000000708001986 */ /* 0x000fe8000c101504 */
[----:B------:R0:W-:Y:S01]  /*fea50*/  @P4 STG.E.U16 [R4.64], R14 ;  /* 0x0000000e04004986 */ /* 0x0001e2000c101504 */
[----:B--2---:R-:W-:-:S03]  /*fea60*/  ISETP.LT.AND P6, PT, R20, c[0x0][0x17c], !P0 ;  /* 0x00005f0014007a0c */ /* 0x004fc600047c1270 */
[----:B------:R-:W2:Y:S01]  /*fea70*/  LDL.LU R20, [R1+0xc] ;  /* 0x00000c0001147983 */ /* 0x000ea20000300800 */
[----:B------:R-:W-:Y:S02]  /*fea80*/  ISETP.LT.AND P2, PT, R18, c[0x0][0x17c], !P0 ;  /* 0x00005f0012007a0c */ /* 0x000fe40004741270 */
[----:B---3--:R-:W-:Y:S02]  /*fea90*/  ISETP.LT.AND P1, PT, R16, c[0x0][0x17c], !P0 ;  /* 0x00005f0010007a0c */ /* 0x008fe40004721270 */
[----:B------:R-:W3:Y:S04]  /*feaa0*/  LDL.LU R16, [R1+0x42a8] ;  /* 0x0042a80001107983 */ /* 0x000ee80000300800 */
[----:B------:R-:W4:Y:S04]  /*feab0*/  LDL.LU R18, [R1+0x425c] ;  /* 0x00425c0001127983 */ /* 0x000f280000300800 */
[----:B0-----:R-:W4:Y:S01]  /*feac0*/  LDL.LU R14, [R1+0x4250] ;  /* 0x00425000010e7983 */ /* 0x001f220000300800 */
[----:B------:R-:W-:-:S04]  /*fead0*/  IADD3 R3, R13, c[0x0][0x198], RZ ;  /* 0x000066000d037a10 */ /* 0x000fc80007ffe0ff */
[C---:B------:R-:W-:Y:S02]  /*feae0*/  LEA R6, P5, R3.reuse, R0, 0x1 ;  /* 0x0000000003067211 */ /* 0x040fe400078a08ff */
[C---:B------:R-:W-:Y:S02]  /*feaf0*/  IADD3 R13, R3.reuse, c[0x0][0x198], RZ ;  /* 0x00006600030d7a10 */ /* 0x040fe40007ffe0ff */
[----:B------:R-:W-:Y:S02]  /*feb00*/  LEA.HI.X.SX32 R7, R3, R2, 0x1, P5 ;  /* 0x0000000203077211 */ /* 0x000fe400028f0eff */
[C---:B------:R-:W-:Y:S02]  /*feb10*/  IADD3 R3, R13.reuse, c[0x0][0x198], RZ ;  /* 0x000066000d037a10 */ /* 0x040fe40007ffe0ff */
[----:B------:R-:W-:Y:S02]  /*feb20*/  ISETP.LT.AND P5, PT, R12, c[0x0][0x17c], !P0 ;  /* 0x00005f000c007a0c */ /* 0x000fe400047a1270 */
[----:B------:R-:W-:-:S02]  /*feb30*/  LEA R12, P4, R13, R0, 0x1 ;  /* 0x000000000d0c7211 */ /* 0x000fc400078808ff */
[----:B------:R-:W-:Y:S02]  /*feb40*/  PRMT R5, R11, 0x7632, R5 ;  /* 0x000076320b057816 */ /* 0x000fe40000000005 */
[----:B------:R-:W-:Y:S02]  /*feb50*/  LEA.HI.X.SX32 R13, R13, R2, 0x1, P4 ;  /* 0x000000020d0d7211 */ /* 0x000fe400020f0eff */
[----:B------:R-:W-:Y:S01]  /*feb60*/  IADD3 R17, R3, c[0x0][0x198], RZ ;  /* 0x0000660003117a10 */ /* 0x000fe20007ffe0ff */
[----:B------:R-:W-:Y:S01]  /*feb70*/  @P3 STG.E.U16 [R6.64], R11 ;  /* 0x0000000b06003986 */ /* 0x000fe2000c101504 */
[----:B------:R-:W-:Y:S02]  /*feb80*/  ISETP.LT.AND P4, PT, R21, c[0x0][0x17c], !P0 ;  /* 0x00005f0015007a0c */ /* 0x000fe40004781270 */
[----:B------:R-:W-:Y:S01]  /*feb90*/  LEA R8, P3, R3, R0, 0x1 ;  /* 0x0000000003087211 */ /* 0x000fe200078608ff */
[----:B------:R0:W-:Y:S01]  /*feba0*/  @P6 STG.E.U16 [R12.64], R5 ;  /* 0x000000050c006986 */ /* 0x0001e2000c101504 */
[----:B------:R-:W-:-:S02]  /*febb0*/  IADD3 R21, R17, c[0x0][0x198], RZ ;  /* 0x0000660011157a10 */ /* 0x000fc40007ffe0ff */
[----:B------:R-:W-:Y:S02]  /*febc0*/  LEA R4, P6, R17, R0, 0x1 ;  /* 0x0000000011047211 */ /* 0x000fe400078c08ff */
[-C--:B------:R-:W-:Y:S02]  /*febd0*/  LEA.HI.X.SX32 R9, R3, R2.reuse, 0x1, P3 ;  /* 0x0000000203097211 */ /* 0x080fe400018f0eff */
[----:B------:R-:W-:Y:S02]  /*febe0*/  IADD3 R3, R21, c[0x0][0x198], RZ ;  /* 0x0000660015037a10 */ /* 0x000fe40007ffe0ff */
[----:B0-----:R-:W-:Y:S02]  /*febf0*/  LEA.HI.X.SX32 R5, R17, R2, 0x1, P6 ;  /* 0x0000000211057211 */ /* 0x001fe400030f0eff */
[----:B------:R-:W-:-:S04]  /*fec00*/  IADD3 R17, R3, c[0x0][0x198], RZ ;  /* 0x0000660003117a10 */ /* 0x000fc80007ffe0ff */
[C---:B------:R-:W-:Y:S02]  /*fec10*/  IADD3 R25, R17.reuse, c[0x0][0x198], RZ ;  /* 0x0000660011197a10 */ /* 0x040fe40007ffe0ff */
[C---:B------:R-:W-:Y:S02]  /*fec20*/  LEA R12, P6, R17.reuse, R0, 0x1 ;  /* 0x00000000110c7211 */ /* 0x040fe400078c08ff */
[----:B------:R-:W-:Y:S02]  /*fec30*/  ISETP.LT.AND P3, PT, R22, c[0x0][0x17c], !P0 ;  /* 0x00005f0016007a0c */ /* 0x000fe40004761270 */
[----:B------:R-:W-:Y:S02]  /*fec40*/  LEA.HI.X.SX32 R13, R17, R2, 0x1, P6 ;  /* 0x00000002110d7211 */ /* 0x000fe400030f0eff */
[----:B--2---:R-:W-:Y:S01]  /*fec50*/  PRMT R7, R20, 0x7632, R7 ;  /* 0x0000763214077816 */ /* 0x004fe20000000007 */
[----:B------:R-:W-:Y:S04]  /*fec60*/  @P2 STG.E.U16 [R8.64], R20 ;  /* 0x0000001408002986 */ /* 0x000fe8000c101504 */
[----:B------:R0:W-:Y:S01]  /*fec70*/  @P1 STG.E.U16 [R4.64], R7 ;  /* 0x0000000704001986 */ /* 0x0001e2000c101504 */
[----:B------:R-:W-:-:S02]  /*fec80*/  LEA R6, P1, R21, R0, 0x1 ;  /* 0x0000000015067211 */ /* 0x000fc400078208ff */
[----:B------:R-:W-:Y:S02]  /*fec90*/  LEA R10, P2, R3, R0, 0x1 ;  /* 0x00000000030a7211 */ /* 0x000fe400078408ff */
[-C--:B0-----:R-:W-:Y:S02]  /*feca0*/  LEA.HI.X.SX32 R7, R21, R2.reuse, 0x1, P1 ;  /* 0x0000000215077211 */ /* 0x081fe400008f0eff */
[----:B------:R-:W-:Y:S02]  /*fecb0*/  IADD3 R21, R25, c[0x0][0x198], RZ ;  /* 0x0000660019157a10 */ /* 0x000fe40007ffe0ff */
[----:B------:R-:W-:Y:S02]  /*fecc0*/  LEA.HI.X.SX32 R11, R3, R2, 0x1, P2 ;  /* 0x00000002030b7211 */ /* 0x000fe400010f0eff */
[-C--:B------:R-:W-:Y:S02]  /*fecd0*/  LEA R4, P1, R21, R0.reuse, 0x1 ;  /* 0x0000000015047211 */ /* 0x080fe400078208ff */
[----:B------:R-:W-:-:S02]  /*fece0*/  LEA R8, P6, R25, R0, 0x1 ;  /* 0x0000000019087211 */ /* 0x000fc400078c08ff */
[C---:B------:R-:W-:Y:S02]  /*fecf0*/  IADD3 R3, R21.reuse, c[0x0][0x198], RZ ;  /* 0x0000660015037a10 */ /* 0x040fe40007ffe0ff */
[-C--:B------:R-:W-:Y:S02]  /*fed00*/  LEA.HI.X.SX32 R5, R21, R2.reuse, 0x1, P1 ;  /* 0x0000000215057211 */ /* 0x080fe400008f0eff */
[----:B------:R-:W-:Y:S02]  /*fed10*/  LEA.HI.X.SX32 R9, R25, R2, 0x1, P6 ;  /* 0x0000000219097211 */ /* 0x000fe400030f0eff */
[----:B---3--:R-:W-:Y:S02]  /*fed20*/  ISETP.LT.AND P2, PT, R16, c[0x0][0x17c], !P0 ;  /* 0x00005f0010007a0c */ /* 0x008fe40004741270 */
[----:B------:R-:W-:Y:S02]  /*fed30*/  LEA R16, P6, R3, R0, 0x1 ;  /* 0x0000000003107211 */ /* 0x000fe400078c08ff */
[----:B----4-:R-:W-:-:S02]  /*fed40*/  ISETP.LT.AND P1, PT, R18, c[0x0][0x17c], !P0 ;  /* 0x00005f0012007a0c */ /* 0x010fc40004721270 */
[----:B------:R-:W-:Y:S02]  /*fed50*/  ISETP.LT.AND P0, PT, R14, c[0x0][0x17c], !P0 ;  /* 0x00005f000e007a0c */ /* 0x000fe40004701270 */
[----:B------:R-:W-:Y:S02]  /*fed60*/  PRMT R0, R15, 0x7632, R0 ;  /* 0x000076320f007816 */ /* 0x000fe40000000000 */
[----:B------:R-:W-:Y:S02]  /*fed70*/  LEA.HI.X.SX32 R17, R3, R2, 0x1, P6 ;  /* 0x0000000203117211 */ /* 0x000fe400030f0eff */
[----:B------:R-:W-:Y:S01]  /*fed80*/  PRMT R2, R19, 0x7632, R2 ;  /* 0x0000763213027816 */ /* 0x000fe20000000002 */
[----:B------:R0:W-:Y:S04]  /*fed90*/  @P5 STG.E.U16 [R6.64], R15 ;  /* 0x0000000f06005986 */ /* 0x0001e8000c101504 */
[----:B------:R0:W-:Y:S04]  /*feda0*/  @P4 STG.E.U16 [R10.64], R0 ;  /* 0x000000000a004986 */ /* 0x0001e8000c101504 */
[----:B------:R0:W-:Y:S04]  /*fedb0*/  @P3 STG.E.U16 [R12.64], R19 ;  /* 0x000000130c003986 */ /* 0x0001e8000c101504 */
[----:B------:R0:W-:Y:S04]  /*fedc0*/  @P2 STG.E.U16 [R8.64], R2 ;  /* 0x0000000208002986 */ /* 0x0001e8000c101504 */
[----:B------:R0:W-:Y:S01]  /*fedd0*/  @P1 STG.E.U16 [R4.64], R23 ;  /* 0x0000001704001986 */ /* 0x0001e2000c101504 */
[----:B------:R-:W-:Y:S05]  /*fede0*/  @!P0 EXIT ;  /* 0x000000000000894d */ /* 0x000fea0003800000 */
[----:B0-----:R-:W-:-:S05]  /*fedf0*/  PRMT R8, R23, 0x7632, R8 ;  /* 0x0000763217087816 */ /* 0x001fca0000000008 */
[----:B------:R-:W-:Y:S01]  /*fee00*/  STG.E.U16 [R16.64], R8 ;  /* 0x0000000810007986 */ /* 0x000fe2000c101504 */
[----:B------:R-:W-:Y:S05]  /*fee10*/  EXIT ;  /* 0x000000000000794d */ /* 0x000fea0003800000 */
.L_x_3:
[----:B------:R-:W-:-:S00]  /*fee20*/  BRA `(.L_x_3) ;  /* 0xfffffff000007947 */ /* 0x000fc0000383ffff */
[----:B------:R-:W-:-:S00]  /*fee30*/  NOP ;  /* 0x0000000000007918 */ /* 0x000fc00000000000 */
        /* <DEDUP_REMOVED lines=12> */
.L_x_4:


//--------------------- .nv.shared.matmul_kernel  --------------------------
	.section	.nv.shared.matmul_kernel,"aw",@nobits
	.sectionflags	@""
	.align	16
